def matmul_kernel(
    a_ptr,
    b_ptr,
    c_ptr,
    M,
    N,
    K,
    stride_am,
    stride_ak,
    stride_bk,
    stride_bn,
    stride_cm,
    stride_cn,
    BLOCK_M: tl.constexpr,
    BLOCK_N: tl.constexpr,
    BLOCK_K: tl.constexpr,
    GROUP_M: tl.constexpr,
):
    pid = tl.program_id(axis=0)
    num_pid_m = tl.cdiv(M, BLOCK_M)
    num_pid_n = tl.cdiv(N, BLOCK_N)
    num_pid_in_group = GROUP_M * num_pid_n
    group_id = pid // num_pid_in_group
    first_pid_m = group_id * GROUP_M
    group_size_m = min(num_pid_m - first_pid_m, GROUP_M)
    pid_m = first_pid_m + ((pid % num_pid_in_group) % group_size_m)
    pid_n = (pid % num_pid_in_group) // group_size_m

    offs_am = (pid_m * BLOCK_M + tl.arange(0, BLOCK_M)) % M
    offs_bn = (pid_n * BLOCK_N + tl.arange(0, BLOCK_N)) % N
    offs_k = tl.arange(0, BLOCK_K)
    a_ptrs = a_ptr + offs_am[:, None] * stride_am + offs_k[None, :] * stride_ak
    b_ptrs = b_ptr + offs_k[:, None] * stride_bk + offs_bn[None, :] * stride_bn

    acc = tl.zeros((BLOCK_M, BLOCK_N), dtype=tl.float32)
    for kk in range(0, tl.cdiv(K, BLOCK_K)):
        a = tl.load(a_ptrs, mask=offs_k[None, :] < K - kk * BLOCK_K, other=0.0)
        b = tl.load(b_ptrs, mask=offs_k[:, None] < K - kk * BLOCK_K, other=0.0)
        acc = tl.dot(a, b, acc)
        a_ptrs += BLOCK_K * stride_ak
        b_ptrs += BLOCK_K * stride_bk

    c = acc.to(c_ptr.dtype.element_ty)
    offs_cm = pid_m * BLOCK_M + tl.arange(0, BLOCK_M)
    offs_cn = pid_n * BLOCK_N + tl.arange(0, BLOCK_N)
    c_ptrs = c_ptr + offs_cm[:, None] * stride_cm + offs_cn[None, :] * stride_cn
    mask = (offs_cm[:, None] < M) & (offs_cn[None, :] < N)
    tl.store(c_ptrs, c, mask=mask)

# config = {"BLOCK_K": 128, "BLOCK_M": 128, "BLOCK_N": 512, "GROUP_M": 8, "arch": "sm_100", "dtype": "fp32", "num_ctas": 2, "num_stages": 3, "num_warps": 4}
# arch = sm_100


// ===== COMPILED SASS (sm_100a) =====

	.target	sm_100a

	.elftype	@"ET_EXEC"


//--------------------- .note.nv.tkinfo           --------------------------
	.section	.note.nv.tkinfo,"",@"SHT_NOTE"
	.sectionflags	@"SHF_NOTE_NV_TKINFO"
	.tkinfo
        /*0018*/ 	.word	0x00000081
        /*0030*/ 	.string	""
        /*0030*/ 	.string	"ptxas-blackwell"
        /*0030*/ 	.string	"Cuda compilation tools, release 12.9, V12.9.86"
        /*0030*/ 	.string	"Build cuda_12.9.r12.9/compiler.36037853_0"
        /*0030*/ 	.string	"-v  -suppress-debug-info  -lineinfo  -arch sm_100a "



//--------------------- .note.nv.cuver            --------------------------
	.section	.note.nv.cuver,"",@"SHT_NOTE"
	.sectionflags	@"SHF_NOTE_NV_CUVER"
        /*0018*/ 	.short	0x0001
        /*001a*/ 	.short	0x0064
        /*001c*/ 	.short	0x0001
        /*001e*/ 	.short	0x0000
        /*0020*/ 	.short	0x0001
        /*0022*/ 	.short	0x0000


//--------------------- .nv.info                  --------------------------
	.section	.nv.info,"",@"SHT_CUDA_INFO"
	.align	4


	//----- nvinfo : EIATTR_REGCOUNT
	.align		4
        /*0000*/ 	.byte	0x04, 0x2f
        /*0002*/ 	.short	(.L_4 - .L_3)
	.align		4
.L_3:
        /*0004*/ 	.word	index@(matmul_kernel)
        /*0008*/ 	.word	0x000000ff


	//----- nvinfo : EIATTR_FRAME_SIZE
	.align		4
.L_4:
        /*000c*/ 	.byte	0x04, 0x11
        /*000e*/ 	.short	(.L_6 - .L_5)
	.align		4
.L_5:
        /*0010*/ 	.word	index@($__internal_2_$__cuda_sm10x_tcgen05_guardrail_trap_unallocated_columns_being_dealloced)
        /*0014*/ 	.word	0x00001600


	//----- nvinfo : EIATTR_FRAME_SIZE
	.align		4
.L_6:
        /*0018*/ 	.byte	0x04, 0x11
        /*001a*/ 	.short	(.L_8 - .L_7)
	.align		4
.L_7:
        /*001c*/ 	.word	index@($__internal_1_$__cuda_sm10x_tcgen05_guardrail_trap_phase_invalid_during_alloc)
        /*0020*/ 	.word	0x00001600


	//----- nvinfo : EIATTR_FRAME_SIZE
	.align		4
.L_8:
        /*0024*/ 	.byte	0x04, 0x11
        /*0026*/ 	.short	(.L_10 - .L_9)
	.align		4
.L_9:
        /*0028*/ 	.word	index@($__internal_0_$__cuda_sm10x_tcgen05_guardrail_trap_col_being_dealloced_not_returned_by_alloc)
        /*002c*/ 	.word	0x00001600


	//----- nvinfo : EIATTR_FRAME_SIZE
	.align		4
.L_10:
        /*0030*/ 	.byte	0x04, 0x11
        /*0032*/ 	.short	(.L_12 - .L_11)
	.align		4
.L_11:
        /*0034*/ 	.word	index@(matmul_kernel)
        /*0038*/ 	.word	0x00001600


	//----- nvinfo : EIATTR_MIN_STACK_SIZE
	.align		4
.L_12:
        /*003c*/ 	.byte	0x04, 0x12
        /*003e*/ 	.short	(.L_14 - .L_13)
	.align		4
.L_13:
        /*0040*/ 	.word	index@(matmul_kernel)
        /*0044*/ 	.word	0x00001600
.L_14:


//--------------------- .nv.info.matmul_kernel    --------------------------
	.section	.nv.info.matmul_kernel,"",@"SHT_CUDA_INFO"
	.sectionflags	@""
	.align	4


	//----- nvinfo : EIATTR_CUDA_API_VERSION
	.align		4
        /*0000*/ 	.byte	0x04, 0x37
        /*0002*/ 	.short	(.L_16 - .L_15)
.L_15:
        /*0004*/ 	.word	0x00000081


	//----- nvinfo : EIATTR_KPARAM_INFO
	.align		4
.L_16:
        /*0008*/ 	.byte	0x04, 0x17
        /*000a*/ 	.short	(.L_18 - .L_17)
.L_17:
        /*000c*/ 	.word	0x00000000
        /*0010*/ 	.short	0x000d
        /*0012*/ 	.short	0x0048
        /*0014*/ 	.byte	0x00, 0xf4, 0x21, 0x00


	//----- nvinfo : EIATTR_KPARAM_INFO
	.align		4
.L_18:
        /*0018*/ 	.byte	0x04, 0x17
        /*001a*/ 	.short	(.L_20 - .L_19)
.L_19:
        /*001c*/ 	.word	0x00000000
        /*0020*/ 	.short	0x000c
        /*0022*/ 	.short	0x0040
        /*0024*/ 	.byte	0x00, 0xf4, 0x21, 0x00


	//----- nvinfo : EIATTR_KPARAM_INFO
	.align		4
.L_20:
        /*0028*/ 	.byte	0x04, 0x17
        /*002a*/ 	.short	(.L_22 - .L_21)
.L_21:
        /*002c*/ 	.word	0x00000000
        /*0030*/ 	.short	0x000b
        /*0032*/ 	.short	0x0038
        /*0034*/ 	.byte	0x00, 0xf0, 0x11, 0x00


	//----- nvinfo : EIATTR_KPARAM_INFO
	.align		4
.L_22:
        /*0038*/ 	.byte	0x04, 0x17
        /*003a*/ 	.short	(.L_24 - .L_23)
.L_23:
        /*003c*/ 	.word	0x00000000
        /*0040*/ 	.short	0x000a
        /*0042*/ 	.short	0x0034
        /*0044*/ 	.byte	0x00, 0xf0, 0x11, 0x00


	//----- nvinfo : EIATTR_KPARAM_INFO
	.align		4
.L_24:
        /*0048*/ 	.byte	0x04, 0x17
        /*004a*/ 	.short	(.L_26 - .L_25)
.L_25:
        /*004c*/ 	.word	0x00000000
        /*0050*/ 	.short	0x0009
        /*0052*/ 	.short	0x0030
        /*0054*/ 	.byte	0x00, 0xf0, 0x11, 0x00


	//----- nvinfo : EIATTR_KPARAM_INFO
	.align		4
.L_26:
        /*0058*/ 	.byte	0x04, 0x17
        /*005a*/ 	.short	(.L_28 - .L_27)
.L_27:
        /*005c*/ 	.word	0x00000000
        /*0060*/ 	.short	0x0008
        /*0062*/ 	.short	0x002c
        /*0064*/ 	.byte	0x00, 0xf0, 0x11, 0x00


	//----- nvinfo : EIATTR_KPARAM_INFO
	.align		4
.L_28:
        /*0068*/ 	.byte	0x04, 0x17
        /*006a*/ 	.short	(.L_30 - .L_29)
.L_29:
        /*006c*/ 	.word	0x00000000
        /*0070*/ 	.short	0x0007
        /*0072*/ 	.short	0x0028
        /*0074*/ 	.byte	0x00, 0xf0, 0x11, 0x00


	//----- nvinfo : EIATTR_KPARAM_INFO
	.align		4
.L_30:
        /*0078*/ 	.byte	0x04, 0x17
        /*007a*/ 	.short	(.L_32 - .L_31)
.L_31:
        /*007c*/ 	.word	0x00000000
        /*0080*/ 	.short	0x0006
        /*0082*/ 	.short	0x0024
        /*0084*/ 	.byte	0x00, 0xf0, 0x11, 0x00


	//----- nvinfo : EIATTR_KPARAM_INFO
	.align		4
.L_32:
        /*0088*/ 	.byte	0x04, 0x17
        /*008a*/ 	.short	(.L_34 - .L_33)
.L_33:
        /*008c*/ 	.word	0x00000000
        /*0090*/ 	.short	0x0005
        /*0092*/ 	.short	0x0020
        /*0094*/ 	.byte	0x00, 0xf0, 0x11, 0x00


	//----- nvinfo : EIATTR_KPARAM_INFO
	.align		4
.L_34:
        /*0098*/ 	.byte	0x04, 0x17
        /*009a*/ 	.short	(.L_36 - .L_35)
.L_35:
        /*009c*/ 	.word	0x00000000
        /*00a0*/ 	.short	0x0004
        /*00a2*/ 	.short	0x001c
        /*00a4*/ 	.byte	0x00, 0xf0, 0x11, 0x00


	//----- nvinfo : EIATTR_KPARAM_INFO
	.align		4
.L_36:
        /*00a8*/ 	.byte	0x04, 0x17
        /*00aa*/ 	.short	(.L_38 - .L_37)
.L_37:
        /*00ac*/ 	.word	0x00000000
        /*00b0*/ 	.short	0x0003
        /*00b2*/ 	.short	0x0018
        /*00b4*/ 	.byte	0x00, 0xf0, 0x11, 0x00


	//----- nvinfo : EIATTR_KPARAM_INFO
	.align		4
.L_38:
        /*00b8*/ 	.byte	0x04, 0x17
        /*00ba*/ 	.short	(.L_40 - .L_39)
.L_39:
        /*00bc*/ 	.word	0x00000000
        /*00c0*/ 	.short	0x0002
        /*00c2*/ 	.short	0x0010
        /*00c4*/ 	.byte	0x00, 0xf4, 0x21, 0x00


	//----- nvinfo : EIATTR_KPARAM_INFO
	.align		4
.L_40:
        /*00c8*/ 	.byte	0x04, 0x17
        /*00ca*/ 	.short	(.L_42 - .L_41)
.L_41:
        /*00cc*/ 	.word	0x00000000
        /*00d0*/ 	.short	0x0001
        /*00d2*/ 	.short	0x0008
        /*00d4*/ 	.byte	0x00, 0xf4, 0x21, 0x00


	//----- nvinfo : EIATTR_KPARAM_INFO
	.align		4
.L_42:
        /*00d8*/ 	.byte	0x04, 0x17
        /*00da*/ 	.short	(.L_44 - .L_43)
.L_43:
        /*00dc*/ 	.word	0x00000000
        /*00e0*/ 	.short	0x0000
        /*00e2*/ 	.short	0x0000
        /*00e4*/ 	.byte	0x00, 0xf4, 0x21, 0x00


	//----- nvinfo : EIATTR_EXPLICIT_CLUSTER
	.align		4
.L_44:
        /*00e8*/ 	.byte	0x01, 0x3e
	.zero		2


	//----- nvinfo : EIATTR_CTA_PER_CLUSTER
	.align		4
        /*00ec*/ 	.byte	0x04, 0x3d
        /*00ee*/ 	.short	(.L_46 - .L_45)
.L_45:
        /*00f0*/ 	.word	0x00000002
        /*00f4*/ 	.word	0x00000001
        /*00f8*/ 	.word	0x00000001


	//----- nvinfo : EIATTR_AT_ENTRY_FRAGMENTS
	.align		4
.L_46:
        /*00fc*/ 	.byte	0x04, 0x4f
        /*00fe*/ 	.short	(.L_48 - .L_47)


	//   ....[0]....
.L_47:
        /*0100*/ 	.word	0x00000004


	//----- nvinfo : EIATTR_RESERVED_SMEM_USED
	.align		4
.L_48:
        /*0104*/ 	.byte	0x01, 0x41
	.zero		2


	//----- nvinfo : EIATTR_SPARSE_MMA_MASK
	.align		4
        /*0108*/ 	.byte	0x03, 0x50
        /*010a*/ 	.short	0x0000


	//----- nvinfo : EIATTR_TCGEN05_1CTA_USED
	.align		4
        /*010c*/ 	.byte	0x01, 0x51
	.zero		2


	//----- nvinfo : EIATTR_MAXREG_COUNT
	.align		4
        /*0110*/ 	.byte	0x03, 0x1b
        /*0112*/ 	.short	0x00ff


	//----- nvinfo : EIATTR_NUM_BARRIERS
	.align		4
        /*0114*/ 	.byte	0x02, 0x4c
        /*0116*/ 	.byte	0x01
	.zero		1


	//----- nvinfo : EIATTR_ANNOTATIONS
	.align		4
        /*0118*/ 	.byte	0x04, 0x55
        /*011a*/ 	.short	(.L_50 - .L_49)


	//   ....[0]....
.L_49:
        /*011c*/ 	.word	0x00000001
        /*0120*/ 	.byte	0x10, 0x04, 0x00, 0x00, 0x01, 0x00, 0x00, 0x00, 0xb0, 0x0d, 0x00, 0x00, 0x01, 0x00, 0x00, 0x00
        /* <DEDUP_REMOVED lines=2866> */
        /*b450*/ 	.byte	0xc0, 0xa8, 0x04, 0x00


	//----- nvinfo : EIATTR_INT_WARP_WIDE_INSTR_OFFSETS
	.align		4
.L_50:
        /*b454*/ 	.byte	0x04, 0x31
        /*b456*/ 	.short	(.L_52 - .L_51)


	//   ....[0]....
.L_51:
        /*b458*/ 	.word	0x00019270


	//   ....[1]....
        /*b45c*/ 	.word	0x00019280


	//   ....[2]....
        /*b460*/ 	.word	0x00019290


	//   ....[3]....
        /*b464*/ 	.word	0x0004ade0


	//   ....[4]....
        /*b468*/ 	.word	0x0004ae30


	//----- nvinfo : EIATTR_COOP_GROUP_MASK_REGIDS
	.align		4
.L_52:
        /*b46c*/ 	.byte	0x04, 0x29
        /*b46e*/ 	.short	(.L_54 - .L_53)


	//   ....[0]....
.L_53:
        /*b470*/ 	.word	0xffffffff


	//   ....[1]....
        /*b474*/ 	.word	0xffffffff


	//   ....[2]....
        /*b478*/ 	.word	0xffffffff


	//   ....[3]....
        /*b47c*/ 	.word	0xffffffff


	//----- nvinfo : EIATTR_COOP_GROUP_INSTR_OFFSETS
	.align		4
.L_54:
        /*b480*/ 	.byte	0x04, 0x28
        /*b482*/ 	.short	(.L_56 - .L_55)


	//   ....[0]....
.L_55:
        /*b484*/ 	.word	0x00000070


	//   ....[1]....
        /*b488*/ 	.word	0x00000330


	//   ....[2]....
        /*b48c*/ 	.word	0x0004ac70


	//   ....[3]....
        /*b490*/ 	.word	0x0004aee0


	//----- nvinfo : EIATTR_VRC_CTA_INIT_COUNT
	.align		4
.L_56:
        /*b494*/ 	.byte	0x02, 0x4a
        /*b496*/ 	.byte	0x80
	.zero		1


	//----- nvinfo : EIATTR_MBARRIER_INSTR_OFFSETS
	.align		4
        /*b498*/ 	.byte	0x04, 0x39
        /*b49a*/ 	.short	(.L_58 - .L_57)


	//   ....[0]....
.L_57:
        /*b49c*/ 	.word	0x000194d0
        /*b4a0*/ 	.word	0x000000ff
        /*b4a4*/ 	.word	0x00000000
        /*b4a8*/ 	.short	0x0100
        /*b4aa*/ 	.byte	0x04
	.zero		1


	//   ....[1]....
        /*b4ac*/ 	.word	0x00019500
        /*b4b0*/ 	.word	0x000000ff
        /*b4b4*/ 	.word	0x00080008
        /*b4b8*/ 	.short	0x0100
        /*b4ba*/ 	.byte	0x09
	.zero		1


	//   ....[2]....
        /*b4bc*/ 	.word	0x00033a00
        /*b4c0*/ 	.word	0x000000ff
        /*b4c4*/ 	.word	0x00000000
        /*b4c8*/ 	.short	0x010a
        /*b4ca*/ 	.byte	0x04
	.zero		1


	//   ....[3]....
        /*b4cc*/ 	.word	0x000431b0
        /*b4d0*/ 	.word	0x000000ff
        /*b4d4*/ 	.word	0x00000000
        /*b4d8*/ 	.short	0x010a
        /*b4da*/ 	.byte	0x04
	.zero		1


	//   ....[4]....
        /*b4dc*/ 	.word	0x00043320
        /*b4e0*/ 	.word	0x000000ff
        /*b4e4*/ 	.word	0x00080000
        /*b4e8*/ 	.short	0x0108
        /*b4ea*/ 	.byte	0x09
	.zero		1


	//   ....[5]....
        /*b4ec*/ 	.word	0x00043420
        /*b4f0*/ 	.word	0x000000ff
        /*b4f4*/ 	.word	0x00080008
        /*b4f8*/ 	.short	0x0108
        /*b4fa*/ 	.byte	0x09
	.zero		1


	//   ....[6]....
        /*b4fc*/ 	.word	0x0004af00
        /*b500*/ 	.word	0x000000ff
        /*b504*/ 	.word	0x00000000
        /*b508*/ 	.short	0x010a
        /*b50a*/ 	.byte	0x04
	.zero		1


	//   ....[7]....
        /*b50c*/ 	.word	0x0004af30
        /*b510*/ 	.word	0x000000ff
        /*b514*/ 	.word	0x00000000
        /*b518*/ 	.short	0x010a
        /*b51a*/ 	.byte	0x04
	.zero		1


	//----- nvinfo : EIATTR_NUM_MBARRIERS
	.align		4
.L_58:
        /*b51c*/ 	.byte	0x03, 0x38
        /*b51e*/ 	.short	0x0002


	//----- nvinfo : EIATTR_EXIT_INSTR_OFFSETS
	.align		4
        /*b520*/ 	.byte	0x04, 0x1c
        /*b522*/ 	.short	(.L_60 - .L_59)


	//   ....[0]....
.L_59:
        /*b524*/ 	.word	0x0004aef0


	//----- nvinfo : EIATTR_REQNTID
	.align		4
.L_60:
        /*b528*/ 	.byte	0x04, 0x10
        /*b52a*/ 	.short	(.L_62 - .L_61)
.L_61:
        /*b52c*/ 	.word	0x00000080
        /*b530*/ 	.word	0x00000001
        /*b534*/ 	.word	0x00000001


	//----- nvinfo : EIATTR_CRS_STACK_SIZE
	.align		4
.L_62:
        /*b538*/ 	.byte	0x04, 0x1e
        /*b53a*/ 	.short	(.L_64 - .L_63)
.L_63:
        /*b53c*/ 	.word	0x00000000


	//----- nvinfo : EIATTR_CBANK_PARAM_SIZE
	.align		4
.L_64:
        /*b540*/ 	.byte	0x03, 0x19
        /*b542*/ 	.short	0x0050


	//----- nvinfo : EIATTR_PARAM_CBANK
	.align		4
        /*b544*/ 	.byte	0x04, 0x0a
        /*b546*/ 	.short	(.L_66 - .L_65)
	.align		4
.L_65:
        /*b548*/ 	.word	index@(.nv.constant0.matmul_kernel)
        /*b54c*/ 	.short	0x0380
        /*b54e*/ 	.short	0x0050


	//----- nvinfo : EIATTR_SW_WAR
	.align		4
.L_66:
        /*b550*/ 	.byte	0x04, 0x36
        /*b552*/ 	.short	(.L_68 - .L_67)
.L_67:
        /*b554*/ 	.word	0x00000008
.L_68:


//--------------------- .nv.compat                --------------------------
	.section	.nv.compat,"",@"SHT_CUDA_COMPAT_INFO"
	.align	4
        /*0000*/ 	.byte	0x02, 0x02, 0x02, 0x00, 0x02, 0x05, 0x05, 0x00, 0x02, 0x03, 0x00, 0x00, 0x02, 0x06, 0x01, 0x00


//--------------------- .nv.callgraph             --------------------------
	.section	.nv.callgraph,"",@"SHT_CUDA_CALLGRAPH"
	.align	4
	.sectionentsize	8
	.align		4
        /*0000*/ 	.word	0x00000000
	.align		4
        /*0004*/ 	.word	0xffffffff
	.align		4
        /*0008*/ 	.word	0x00000000
	.align		4
        /*000c*/ 	.word	0xfffffffe
	.align		4
        /*0010*/ 	.word	0x00000000
	.align		4
        /*0014*/ 	.word	0xfffffffd
	.align		4
        /*0018*/ 	.word	0x00000000
	.align		4
        /*001c*/ 	.word	0xfffffffc


//--------------------- .text.matmul_kernel       --------------------------
	.section	.text.matmul_kernel,"ax",@progbits
	.align	128
        .global         matmul_kernel
        .type           matmul_kernel,@function
        .size           matmul_kernel,(.L_x_21 - matmul_kernel)
        .other          matmul_kernel,@"STO_CUDA_ENTRY STV_DEFAULT"
matmul_kernel:
.text.matmul_kernel:
[----:B------:R-:W1:Y:S01]  /*0000*/  LDC R1, c[0x0][0x37c] ;  /* 0x0000df00ff017b82 */ /* 0x000e620000000800 */
[----:B------:R-:W2:Y:S01]  /*0010*/  S2R R0, SR_TID.X ;  /* 0x0000000000007919 */ /* 0x000ea20000002100 */
[----:B-1----:R-:W-:Y:S01]  /*0020*/  VIADD R1, R1, 0xffffea00 ;  /* 0xffffea0001017836 */ /* 0x002fe20000000000 */
[----:B--2---:R-:W-:-:S13]  /*0030*/  ISETP.GE.U32.AND P0, PT, R0, 0x20, PT ;  /* 0x000000200000780c */ /* 0x004fda0003f06070 */
[----:B------:R-:W-:Y:S02]  /*0040*/  VOTEU.ANY UP0, P0 ;  /* 0x0000000000ff7886 */ /* 0x000fe40000000100 */
[----:B------:R-:W-:Y:S05]  /*0050*/  BRA.U UP0, `(.L_x_0) ;  /* 0x0000000100b87547 */ /* 0x000fea000b800000 */
[----:B------:R-:W1:Y:S01]  /*0060*/  S2UR UR6, SR_CgaCtaId ;  /* 0x00000000000679c3 */ /* 0x000e620000008800 */
[----:B------:R-:W-:Y:S01]  /*0070*/  NOP ;  /* 0x0000000000007918 */ /* 0x000fe20000000000 */
[----:B------:R-:W-:Y:S02]  /*0080*/  UMOV UR4, 0x40 ;  /* 0x0000004000047882 */ /* 0x000fe40000000000 */
[----:B-1----:R-:W-:-:S09]  /*0090*/  ULEA UR4, UR6, UR4, 0x18 ;  /* 0x0000000406047291 */ /* 0x002fd2000f8ec0ff */
[----:B------:R-:W1:Y:S01]  /*00a0*/  LDS.U8 R0, [UR4] ;  /* 0x00000004ff007984 */ /* 0x000e620008000000 */
[----:B------:R-:W-:Y:S02]  /*00b0*/  UMOV UR4, 0x400 ;  /* 0x0000040000047882 */ /* 0x000fe40000000000 */
[----:B------:R-:W-:Y:S01]  /*00c0*/  ULEA UR4, UR6, UR4, 0x18 ;  /* 0x0000000406047291 */ /* 0x000fe2000f8ec0ff */
[----:B-1----:R-:W-:-:S13]  /*00d0*/  ISETP.NE.AND P0, PT, R0, RZ, PT ;  /* 0x000000ff0000720c */ /* 0x002fda0003f05270 */
[----:B------:R-:W-:Y:S05]  /*00e0*/  @P0 BRA `(.L_x_1) ;  /* 0x00000000007c0947 */ /* 0x000fea0003800000 */
[----:B------:R-:W-:-:S13]  /*00f0*/  ELECT P0, URZ, PT ;  /* 0x0000000000ff782f */ /* 0x000fda0003800000 */
[----:B------:R-:W-:Y:S05]  /*0100*/  @!P0 BRA `(.L_x_2) ;  /* 0x0000000000848947 */ /* 0x000fea0003800000 */
[----:B------:R-:W-:Y:S01]  /*0110*/  UMOV UR5, 0x10 ;  /* 0x0000001000057882 */ /* 0x000fe20000000000 */
[----:B------:R-:W-:Y:S02]  /*0120*/  IMAD.MOV.U32 R4, RZ, RZ, 0x1 ;  /* 0x00000001ff047424 */ /* 0x000fe400078e00ff */
[----:B------:R-:W-:Y:S02]  /*0130*/  IMAD.MOV.U32 R5, RZ, RZ, 0xffff ;  /* 0x0000ffffff057424 */ /* 0x000fe400078e00ff */
[----:B------:R-:W-:Y:S04]  /*0140*/  DEPBAR.LE SB1, 0x36 ;  /* 0x00009d800000791a */ /* 0x000fe80000000000 */
[----:B------:R-:W1:Y:S02]  /*0150*/  UTCATOMSWS.FIND_AND_SET.ALIGN UP1, UR5, UR5 ;  /* 0x00000005000575e3 */ /* 0x000e640008020800 */
[----:B-1----:R-:W-:-:S04]  /*0160*/  PLOP3.LUT P0, PT, PT, PT, UP1, 0x80, 0x8 ;  /* 0x000000000008781c */ /* 0x002fc80003f0f018 */
[----:B------:R-:W-:-:S04]  /*0170*/  SEL R0, RZ, 0xffffffff, !P0 ;  /* 0xffffffffff007807 */ /* 0x000fc80004000000 */
[----:B------:R-:W-:Y:S01]  /*0180*/  ISETP.NE.AND P0, PT, R0, RZ, PT ;  /* 0x000000ff0000720c */ /* 0x000fe20003f05270 */
[----:B------:R-:W-:-:S12]  /*0190*/  IMAD.U32 R0, RZ, RZ, UR5 ;  /* 0x00000005ff007e24 */ /* 0x000fd8000f8e00ff */
[----:B------:R-:W-:Y:S05]  /*01a0*/  @P0 BRA `(.L_x_3) ;  /* 0x0000000000240947 */ /* 0x000fea0003800000 */
.L_x_4:
[----:B------:R-:W-:Y:S05]  /*01b0*/  NANOSLEEP 0x64 ;  /* 0x000000640000795d */ /* 0x000fea0003800000 */
[----:B------:R-:W-:-:S05]  /*01c0*/  UMOV UR5, 0x10 ;  /* 0x0000001000057882 */ /* 0x000fca0000000000 */
[----:B------:R-:W-:Y:S04]  /*01d0*/  DEPBAR.LE SB1, 0x36 ;  /* 0x00009d800000791a */ /* 0x000fe80000000000 */
[----:B------:R-:W1:Y:S02]  /*01e0*/  UTCATOMSWS.FIND_AND_SET.ALIGN UP1, UR5, UR5 ;  /* 0x00000005000575e3 */ /* 0x000e640008020800 */
[----:B-1----:R-:W-:-:S04]  /*01f0*/  PLOP3.LUT P0, PT, PT, PT, UP1, 0x80, 0x8 ;  /* 0x000000000008781c */ /* 0x002fc80003f0f018 */
[----:B------:R-:W-:-:S04]  /*0200*/  SEL R0, RZ, 0xffffffff, !P0 ;  /* 0xffffffffff007807 */ /* 0x000fc80004000000 */
[----:B------:R-:W-:Y:S01]  /*0210*/  ISETP.NE.AND P0, PT, R0, RZ, PT ;  /* 0x000000ff0000720c */ /* 0x000fe20003f05270 */
[----:B------:R-:W-:-:S12]  /*0220*/  IMAD.U32 R0, RZ, RZ, UR5 ;  /* 0x00000005ff007e24 */ /* 0x000fd8000f8e00ff */
[----:B------:R-:W-:Y:S05]  /*0230*/  @!P0 BRA `(.L_x_4) ;  /* 0xfffffffc00dc8947 */ /* 0x000fea000383ffff */
.L_x_3:
[C---:B------:R-:W-:Y:S01]  /*0240*/  VIADD R3, R0.reuse, 0x10 ;  /* 0x0000001000037836 */ /* 0x040fe20000000000 */
[----:B------:R-:W-:Y:S01]  /*0250*/  UMOV UR5, 0x50 ;  /* 0x0000005000057882 */ /* 0x000fe20000000000 */
[----:B------:R-:W-:Y:S01]  /*0260*/  SHF.L.U32 R2, R5, R0, RZ ;  /* 0x0000000005027219 */ /* 0x000fe200000006ff */
[----:B------:R-:W-:Y:S01]  /*0270*/  ULEA UR5, UR6, UR5, 0x18 ;  /* 0x0000000506057291 */ /* 0x000fe2000f8ec0ff */
[----:B------:R-:W-:Y:S02]  /*0280*/  SHF.L.U32 R0, R0, 0x5, RZ ;  /* 0x0000000500007819 */ /* 0x000fe400000006ff */
[----:B------:R-:W-:-:S04]  /*0290*/  SHF.L.U32 R3, R4, R3, RZ ;  /* 0x0000000304037219 */ /* 0x000fc800000006ff */
[----:B------:R-:W-:-:S05]  /*02a0*/  LOP3.LUT R2, R3, R2, RZ, 0xfc, !PT ;  /* 0x0000000203027212 */ /* 0x000fca00078efcff */
[----:B------:R1:W-:Y:S04]  /*02b0*/  ATOMS.OR RZ, [UR5], R2 ;  /* 0x00000002ffff798c */ /* 0x0003e8000b000005 */
[----:B------:R1:W-:Y:S01]  /*02c0*/  STS [UR4], R0 ;  /* 0x00000000ff007988 */ /* 0x0003e20008000804 */
[----:B------:R-:W-:Y:S05]  /*02d0*/  BRA `(.L_x_2) ;  /* 0x0000000000107947 */ /* 0x000fea0003800000 */
.L_x_1:
[----:B------:R-:W-:Y:S01]  /*02e0*/  IMAD.MOV.U32 R0, RZ, RZ, -0x1 ;  /* 0xffffffffff007424 */ /* 0x000fe200078e00ff */
[----:B------:R-:W-:-:S04]  /*02f0*/  MOV R2, 0x320 ;  /* 0x0000032000027802 */ /* 0x000fc80000000f00 */
[----:B------:R1:W-:Y:S03]  /*0300*/  STS [UR4], R0 ;  /* 0x00000000ff007988 */ /* 0x0003e60008000804 */
[----:B-1----:R-:W-:Y:S05]  /*0310*/  CALL.REL.NOINC `($__internal_1_$__cuda_sm10x_tcgen05_guardrail_trap_phase_invalid_during_alloc) ;  /* 0x000004ac001c7944 */ /* 0x002fea0003c00000 */
.L_x_2:
[----:B------:R-:W-:Y:S05]  /*0320*/  WARPSYNC.ALL ;  /* 0x0000000000007948 */ /* 0x000fea0003800000 */
[----:B------:R-:W-:Y:S01]  /*0330*/  NOP ;  /* 0x0000000000007918 */ /* 0x000fe20000000000 */
.L_x_0:
[----:B-1----:R-:W1:Y:S08]  /*0340*/  LDC.64 R2, c[0x0][0x398] ;  /* 0x0000e600ff027b82 */ /* 0x002e700000000a00 */
[----:B------:R-:W2:Y:S02]  /*0350*/  S2UR UR5, SR_CgaSize ;  /* 0x00000000000579c3 */ /* 0x000ea40000008a00 */
[----:B--2---:R-:W-:-:S12]  /*0360*/  UIMAD UR5, UR5, -0xa0, URZ ;  /* 0xffffff60050578a4 */ /* 0x004fd8000f8e02ff */
[----:B------:R-:W2:Y:S01]  /*0370*/  LDCU UR5, c[0x0][UR5+0x2b0] ;  /* 0x00005600050577ac */ /* 0x000ea20008000800 */
[----:B------:R-:W-:Y:S01]  /*0380*/  UMOV UR9, 0x400 ;  /* 0x0000040000097882 */ /* 0x000fe20000000000 */
[----:B------:R-:W3:Y:S01]  /*0390*/  LDCU UR24, c[0x0][0x3a4] ;  /* 0x00007480ff1877ac */ /* 0x000ee20008000800 */
[----:B------:R-:W4:Y:S01]  /*03a0*/  S2UR UR4, SR_CTAID.X ;  /* 0x00000000000479c3 */ /* 0x000f220000002500 */
[----:B------:R-:W2:Y:S01]  /*03b0*/  LDCU UR73, c[0x0][0x3b0] ;  /* 0x00007600ff4977ac */ /* 0x000ea20008000800 */
[----:B------:R-:W2:Y:S06]  /*03c0*/  LDCU UR72, c[0x0][0x3b0] ;  /* 0x00007600ff4877ac */ /* 0x000eac0008000800 */
[----:B------:R-:W3:Y:S01]  /*03d0*/  S2UR UR6, SR_CgaCtaId ;  /* 0x00000000000679c3 */ /* 0x000ee20000008800 */
[----:B------:R-:W2:Y:S01]  /*03e0*/  LDCU UR71, c[0x0][0x3b0] ;  /* 0x00007600ff4777ac */ /* 0x000ea20008000800 */
[----:B------:R-:W2:Y:S01]  /*03f0*/  LDCU UR70, c[0x0][0x3b0] ;  /* 0x00007600ff4677ac */ /* 0x000ea20008000800 */
[----:B-1----:R-:W-:Y:S01]  /*0400*/  IMAD.MOV.U32 R13, RZ, RZ, R3 ;  /* 0x000000ffff0d7224 */ /* 0x002fe200078e0003 */
[----:B------:R1:W-:Y:S01]  /*0410*/  STL.64 [R1+0x28], R2 ;  /* 0x0000280201007387 */ /* 0x0003e20000100a00 */
[----:B------:R-:W-:Y:S01]  /*0420*/  IMAD.MOV.U32 R8, RZ, RZ, R2 ;  /* 0x000000ffff087224 */ /* 0x000fe200078e0002 */
[----:B------:R-:W3:Y:S01]  /*0430*/  LDCU UR69, c[0x0][0x3b0] ;  /* 0x00007600ff4577ac */ /* 0x000ee20008000800 */
[----:B------:R-:W-:Y:S01]  /*0440*/  VIADD R0, R13, 0x1ff ;  /* 0x000001ff0d007836 */ /* 0x000fe20000000000 */
[----:B------:R-:W-:Y:S01]  /*0450*/  IABS R252, R13 ;  /* 0x0000000d00fc7213 */ /* 0x000fe20000000000 */
[----:B------:R-:W3:Y:S01]  /*0460*/  LDCU UR68, c[0x0][0x3b0] ;  /* 0x00007600ff4477ac */ /* 0x000ee20008000800 */
[----:B----4-:R-:W-:Y:S01]  /*0470*/  I2FP.F32.U32 R5, UR4 ;  /* 0x0000000400057c45 */ /* 0x010fe20008201000 */
[----:B------:R-:W4:Y:S01]  /*0480*/  LDCU UR67, c[0x0][0x3b0] ;  /* 0x00007600ff4377ac */ /* 0x000f220008000800 */
[----:B-1----:R-:W-:-:S03]  /*0490*/  SHF.R.S32.HI R3, RZ, 0x1f, R0 ;  /* 0x0000001fff037819 */ /* 0x002fc60000011400 */
[----:B--2---:R-:W-:Y:S01]  /*04a0*/  FMUL R5, R5, UR5 ;  /* 0x0000000505057c20 */ /* 0x004fe20008400000 */
[----:B------:R-:W1:Y:S01]  /*04b0*/  LDCU UR66, c[0x0][0x3b0] ;  /* 0x00007600ff4277ac */ /* 0x000e620008000800 */
[----:B------:R-:W-:Y:S01]  /*04c0*/  LEA.HI R3, R3, R0, RZ, 0x9 ;  /* 0x0000000003037211 */ /* 0x000fe200078f48ff */
[----:B---3--:R-:W-:-:S03]  /*04d0*/  USHF.L.U32 UR4, UR6, 0x8, URZ ;  /* 0x0000000806047899 */ /* 0x008fc600080006ff */
[----:B------:R-:W-:Y:S01]  /*04e0*/  F2I.U32.TRUNC.NTZ R5, R5 ;  /* 0x0000000500057305 */ /* 0x000fe2000020f000 */
[----:B------:R-:W-:Y:S01]  /*04f0*/  SHF.R.S32.HI R3, RZ, 0x9, R3 ;  /* 0x00000009ff037819 */ /* 0x000fe20000011403 */
[----:B------:R-:W2:Y:S04]  /*0500*/  LDCU UR65, c[0x0][0x3b0] ;  /* 0x00007600ff4177ac */ /* 0x000ea80008000800 */
[----:B------:R-:W-:Y:S01]  /*0510*/  IMAD.SHL.U32 R4, R3, 0x8, RZ ;  /* 0x0000000803047824 */ /* 0x000fe200078e00ff */
[----:B------:R-:W-:Y:S01]  /*0520*/  ULOP3.LUT UR4, UR4, 0x100, URZ, 0xc0, !UPT ;  /* 0x0000010004047892 */ /* 0x000fe2000f8ec0ff */
[----:B------:R-:W3:Y:S03]  /*0530*/  LDCU UR64, c[0x0][0x3b0] ;  /* 0x00007600ff4077ac */ /* 0x000ee60008000800 */
[-C--:B------:R-:W-:Y:S01]  /*0540*/  IABS R7, R4.reuse ;  /* 0x0000000400077213 */ /* 0x080fe20000000000 */
[----:B------:R-:W1:Y:S03]  /*0550*/  LDCU UR63, c[0x0][0x3b0] ;  /* 0x00007600ff3f77ac */ /* 0x000e660008000800 */
[----:B------:R-:W1:Y:S01]  /*0560*/  I2F.RP R0, R7 ;  /* 0x0000000700007306 */ /* 0x000e620000209400 */
[----:B------:R-:W2:Y:S01]  /*0570*/  LDCU UR62, c[0x0][0x3b0] ;  /* 0x00007600ff3e77ac */ /* 0x000ea20008000800 */
[----:B------:R-:W2:Y:S01]  /*0580*/  LDCU UR59, c[0x0][0x3b0] ;  /* 0x00007600ff3b77ac */ /* 0x000ea20008000800 */
[----:B------:R-:W2:Y:S01]  /*0590*/  LDCU UR60, c[0x0][0x3b0] ;  /* 0x00007600ff3c77ac */ /* 0x000ea20008000800 */
[----:B------:R-:W2:Y:S04]  /*05a0*/  LDCU UR61, c[0x0][0x3b0] ;  /* 0x00007600ff3d77ac */ /* 0x000ea80008000800 */
[----:B-1----:R-:W1:Y:S01]  /*05b0*/  MUFU.RCP R0, R0 ;  /* 0x0000000000007308 */ /* 0x002e620000001000 */
[----:B------:R-:W2:Y:S01]  /*05c0*/  LDCU UR58, c[0x0][0x3b0] ;  /* 0x00007600ff3a77ac */ /* 0x000ea20008000800 */
[----:B------:R-:W2:Y:S01]  /*05d0*/  LDCU UR55, c[0x0][0x3b0] ;  /* 0x00007600ff3777ac */ /* 0x000ea20008000800 */
[----:B------:R-:W2:Y:S01]  /*05e0*/  LDCU UR53, c[0x0][0x3b0] ;  /* 0x00007600ff3577ac */ /* 0x000ea20008000800 */
[----:B------:R-:W2:Y:S01]  /*05f0*/  LDCU UR52, c[0x0][0x3b0] ;  /* 0x00007600ff3477ac */ /* 0x000ea20008000800 */
[----:B-1----:R-:W-:Y:S01]  /*0600*/  VIADD R2, R0, 0xffffffe ;  /* 0x0ffffffe00027836 */ /* 0x002fe20000000000 */
[----:B------:R-:W-:Y:S01]  /*0610*/  IABS R0, R5 ;  /* 0x0000000500007213 */ /* 0x000fe20000000000 */
[----:B------:R-:W1:Y:S02]  /*0620*/  LDCU UR51, c[0x0][0x3b0] ;  /* 0x00007600ff3377ac */ /* 0x000e640008000800 */
[----:B------:R2:W3:Y:S01]  /*0630*/  F2I.FTZ.U32.TRUNC.NTZ R3, R2 ;  /* 0x0000000200037305 */ /* 0x0004e2000021f000 */
[----:B------:R-:W1:Y:S01]  /*0640*/  LDCU UR49, c[0x0][0x3b0] ;  /* 0x00007600ff3177ac */ /* 0x000e620008000800 */
[----:B------:R-:W1:Y:S01]  /*0650*/  LDCU UR48, c[0x0][0x3b0] ;  /* 0x00007600ff3077ac */ /* 0x000e620008000800 */
[----:B--2---:R-:W-:Y:S01]  /*0660*/  IMAD.MOV.U32 R2, RZ, RZ, RZ ;  /* 0x000000ffff027224 */ /* 0x004fe200078e00ff */
[----:B------:R-:W2:Y:S01]  /*0670*/  LDCU UR50, c[0x0][0x3b0] ;  /* 0x00007600ff3277ac */ /* 0x000ea20008000800 */
[----:B------:R-:W1:Y:S01]  /*0680*/  LDCU UR56, c[0x0][0x3b0] ;  /* 0x00007600ff3877ac */ /* 0x000e620008000800 */
[----:B---3--:R-:W-:Y:S01]  /*0690*/  IADD3 R6, PT, PT, RZ, -R3, RZ ;  /* 0x80000003ff067210 */ /* 0x008fe20007ffe0ff */
[----:B------:R-:W3:Y:S04]  /*06a0*/  LDCU UR38, c[0x0][0x3b0] ;  /* 0x00007600ff2677ac */ /* 0x000ee80008000800 */
[----:B------:R-:W-:Y:S01]  /*06b0*/  IMAD R9, R6, R7, RZ ;  /* 0x0000000706097224 */ /* 0x000fe200078e02ff */
[----:B------:R-:W-:Y:S01]  /*06c0*/  IABS R6, R4 ;  /* 0x0000000400067213 */ /* 0x000fe20000000000 */
[----:B------:R-:W1:Y:S02]  /*06d0*/  LDCU UR37, c[0x0][0x3b0] ;  /* 0x00007600ff2577ac */ /* 0x000e640008000800 */
[----:B------:R-:W-:Y:S01]  /*06e0*/  IMAD.HI.U32 R3, R3, R9, R2 ;  /* 0x0000000903037227 */ /* 0x000fe200078e0002 */
[----:B------:R-:W1:Y:S03]  /*06f0*/  LDCU UR36, c[0x0][0x3b0] ;  /* 0x00007600ff2477ac */ /* 0x000e660008000800 */
[----:B------:R-:W-:-:S02]  /*0700*/  IMAD.MOV R2, RZ, RZ, -R6 ;  /* 0x000000ffff027224 */ /* 0x000fc400078e0a06 */
[----:B------:R-:W-:Y:S01]  /*0710*/  IMAD.HI.U32 R3, R3, R0, RZ ;  /* 0x0000000003037227 */ /* 0x000fe200078e00ff */
[----:B------:R-:W1:Y:S03]  /*0720*/  LDCU UR22, c[0x0][0x3b0] ;  /* 0x00007600ff1677ac */ /* 0x000e660008000800 */
[----:B------:R-:W-:Y:S01]  /*0730*/  IMAD R0, R3, R2, R0 ;  /* 0x0000000203007224 */ /* 0x000fe200078e0200 */
[----:B------:R-:W1:Y:S04]  /*0740*/  LDCU UR57, c[0x0][0x3b0] ;  /* 0x00007600ff3977ac */ /* 0x000e680008000800 */
[----:B------:R-:W-:Y:S01]  /*0750*/  ISETP.GT.U32.AND P1, PT, R7, R0, PT ;  /* 0x000000000700720c */ /* 0x000fe20003f24070 */
[----:B------:R-:W1:Y:S01]  /*0760*/  LDCU UR34, c[0x0][0x3b0] ;  /* 0x00007600ff2277ac */ /* 0x000e620008000800 */
[----:B------:R-:W1:Y:S01]  /*0770*/  LDCU UR33, c[0x0][0x3b0] ;  /* 0x00007600ff2177ac */ /* 0x000e620008000800 */
[----:B------:R-:W1:Y:S10]  /*0780*/  LDCU UR32, c[0x0][0x3b0] ;  /* 0x00007600ff2077ac */ /* 0x000e740008000800 */
[----:B------:R-:W-:Y:S01]  /*0790*/  @!P1 IMAD.IADD R0, R0, 0x1, -R7 ;  /* 0x0000000100009824 */ /* 0x000fe200078e0a07 */
[----:B------:R-:W1:Y:S01]  /*07a0*/  LDCU UR31, c[0x0][0x3b0] ;  /* 0x00007600ff1f77ac */ /* 0x000e620008000800 */
[----:B------:R-:W-:Y:S01]  /*07b0*/  @!P1 VIADD R3, R3, 0x1 ;  /* 0x0000000103039836 */ /* 0x000fe20000000000 */
[----:B------:R-:W-:-:S02]  /*07c0*/  ISETP.NE.AND P1, PT, R4, RZ, PT ;  /* 0x000000ff0400720c */ /* 0x000fc40003f25270 */
[----:B------:R-:W-:Y:S01]  /*07d0*/  ISETP.GE.U32.AND P0, PT, R0, R7, PT ;  /* 0x000000070000720c */ /* 0x000fe20003f06070 */
[----:B------:R-:W1:Y:S01]  /*07e0*/  LDCU UR30, c[0x0][0x3b0] ;  /* 0x00007600ff1e77ac */ /* 0x000e620008000800 */
[-C--:B------:R-:W-:Y:S01]  /*07f0*/  LOP3.LUT R0, R5, R4.reuse, RZ, 0x3c, !PT ;  /* 0x0000000405007212 */ /* 0x080fe200078e3cff */
[----:B------:R-:W1:Y:S03]  /*0800*/  LDCU UR23, c[0x0][0x3b0] ;  /* 0x00007600ff1777ac */ /* 0x000e660008000800 */
[----:B------:R-:W-:Y:S02]  /*0810*/  ISETP.GE.AND P2, PT, R0, RZ, PT ;  /* 0x000000ff0000720c */ /* 0x000fe40003f46270 */
[----:B------:R-:W-:Y:S01]  /*0820*/  IADD3 R0, PT, PT, R8, 0x7f, RZ ;  /* 0x0000007f08007810 */ /* 0x000fe20007ffe0ff */
[----:B------:R-:W1:Y:S04]  /*0830*/  LDCU UR35, c[0x0][0x3b0] ;  /* 0x00007600ff2377ac */ /* 0x000e680008000800 */
[----:B------:R-:W-:Y:S01]  /*0840*/  @P0 VIADD R3, R3, 0x1 ;  /* 0x0000000103030836 */ /* 0x000fe20000000000 */
[----:B------:R-:W1:Y:S03]  /*0850*/  LDCU UR74, c[0x0][0x3b0] ;  /* 0x00007600ff4a77ac */ /* 0x000e660008000800 */
[----:B------:R-:W-:Y:S01]  /*0860*/  IMAD.MOV.U32 R2, RZ, RZ, R3 ;  /* 0x000000ffff027224 */ /* 0x000fe200078e0003 */
[----:B------:R-:W-:Y:S01]  /*0870*/  SHF.R.S32.HI R3, RZ, 0x1f, R0 ;  /* 0x0000001fff037819 */ /* 0x000fe20000011400 */
[----:B------:R-:W1:Y:S02]  /*0880*/  LDCU UR77, c[0x0][0x3b0] ;  /* 0x00007600ff4d77ac */ /* 0x000e640008000800 */
[----:B------:R-:W-:Y:S01]  /*0890*/  @!P2 IMAD.MOV R2, RZ, RZ, -R2 ;  /* 0x000000ffff02a224 */ /* 0x000fe200078e0a02 */
[----:B------:R-:W-:Y:S01]  /*08a0*/  @!P1 LOP3.LUT R2, RZ, R4, RZ, 0x33, !PT ;  /* 0x00000004ff029212 */ /* 0x000fe200078e33ff */
[----:B------:R-:W1:Y:S01]  /*08b0*/  LDCU UR76, c[0x0][0x3b0] ;  /* 0x00007600ff4c77ac */ /* 0x000e620008000800 */
[----:B------:R-:W-:-:S03]  /*08c0*/  LEA.HI R3, R3, R0, RZ, 0x7 ;  /* 0x0000000003037211 */ /* 0x000fc600078f38ff */
[----:B------:R-:W-:Y:S01]  /*08d0*/  IMAD.SHL.U32 R10, R2, 0x8, RZ ;  /* 0x00000008020a7824 */ /* 0x000fe200078e00ff */
[----:B------:R-:W1:Y:S01]  /*08e0*/  LDCU UR28, c[0x0][0x3b0] ;  /* 0x00007600ff1c77ac */ /* 0x000e620008000800 */
[----:B------:R-:W-:-:S03]  /*08f0*/  IMAD.MOV R2, RZ, RZ, -R2 ;  /* 0x000000ffff027224 */ /* 0x000fc600078e0a02 */
[----:B------:R-:W-:Y:S01]  /*0900*/  LEA.HI.SX32 R3, R3, -R10, 0x19 ;  /* 0x8000000a03037211 */ /* 0x000fe200078fcaff */
[----:B------:R-:W-:Y:S01]  /*0910*/  IMAD R12, R4, R2, R5 ;  /* 0x00000002040c7224 */ /* 0x000fe200078e0205 */
[----:B------:R-:W1:Y:S01]  /*0920*/  LDCU UR21, c[0x0][0x3b0] ;  /* 0x00007600ff1577ac */ /* 0x000e620008000800 */
[----:B------:R-:W-:Y:S01]  /*0930*/  IMAD.MOV.U32 R2, RZ, RZ, RZ ;  /* 0x000000ffff027224 */ /* 0x000fe200078e00ff */
[----:B------:R-:W-:Y:S02]  /*0940*/  VIMNMX R11, PT, PT, R3, 0x8, PT ;  /* 0x00000008030b7848 */ /* 0x000fe40003fe0100 */
[----:B------:R-:W-:Y:S01]  /*0950*/  IABS R4, R12 ;  /* 0x0000000c00047213 */ /* 0x000fe20000000000 */
[----:B------:R-:W1:Y:S01]  /*0960*/  LDCU UR20, c[0x0][0x3b0] ;  /* 0x00007600ff1477ac */ /* 0x000e620008000800 */
[----:B------:R-:W-:Y:S01]  /*0970*/  IABS R7, R11 ;  /* 0x0000000b00077213 */ /* 0x000fe20000000000 */
[----:B------:R-:W1:Y:S03]  /*0980*/  LDCU UR19, c[0x0][0x3b0] ;  /* 0x00007600ff1377ac */ /* 0x000e660008000800 */
[----:B------:R-:W1:Y:S01]  /*0990*/  I2F.RP R0, R7 ;  /* 0x0000000700007306 */ /* 0x000e620000209400 */
[----:B------:R-:W2:Y:S01]  /*09a0*/  LDCU UR18, c[0x0][0x3b0] ;  /* 0x00007600ff1277ac */ /* 0x000ea20008000800 */
[----:B------:R-:W2:Y:S01]  /*09b0*/  LDCU UR17, c[0x0][0x3b0] ;  /* 0x00007600ff1177ac */ /* 0x000ea20008000800 */
[----:B------:R-:W2:Y:S05]  /*09c0*/  LDCU UR16, c[0x0][0x3b0] ;  /* 0x00007600ff1077ac */ /* 0x000eaa0008000800 */
[----:B-1----:R-:W1:Y:S01]  /*09d0*/  MUFU.RCP R0, R0 ;  /* 0x0000000000007308 */ /* 0x002e620000001000 */
[----:B------:R-:W2:Y:S01]  /*09e0*/  LDCU UR54, c[0x0][0x3b0] ;  /* 0x00007600ff3677ac */ /* 0x000ea20008000800 */
[----:B------:R-:W2:Y:S01]  /*09f0*/  LDCU UR15, c[0x0][0x3b0] ;  /* 0x00007600ff0f77ac */ /* 0x000ea20008000800 */
[----:B------:R-:W2:Y:S01]  /*0a00*/  LDCU UR13, c[0x0][0x3b0] ;  /* 0x00007600ff0d77ac */ /* 0x000ea20008000800 */
[----:B------:R-:W2:Y:S01]  /*0a10*/  LDCU UR47, c[0x0][0x3b0] ;  /* 0x00007600ff2f77ac */ /* 0x000ea20008000800 */
[----:B-1----:R-:W-:Y:S01]  /*0a20*/  VIADD R3, R0, 0xffffffe ;  /* 0x0ffffffe00037836 */ /* 0x002fe20000000000 */
[----:B------:R-:W1:Y:S01]  /*0a30*/  LDCU UR46, c[0x0][0x3b0] ;  /* 0x00007600ff2e77ac */ /* 0x000e620008000800 */
[----:B------:R-:W1:Y:S04]  /*0a40*/  LDCU UR45, c[0x0][0x3b0] ;  /* 0x00007600ff2d77ac */ /* 0x000e680008000800 */
[----:B------:R-:W1:Y:S01]  /*0a50*/  F2I.FTZ.U32.TRUNC.NTZ R3, R3 ;  /* 0x0000000300037305 */ /* 0x000e62000021f000 */
[----:B------:R-:W2:Y:S01]  /*0a60*/  LDCU UR44, c[0x0][0x3b0] ;  /* 0x00007600ff2c77ac */ /* 0x000ea20008000800 */
[----:B------:R-:W2:Y:S01]  /*0a70*/  LDCU UR29, c[0x0][0x3b0] ;  /* 0x00007600ff1d77ac */ /* 0x000ea20008000800 */
[----:B------:R-:W2:Y:S01]  /*0a80*/  LDCU UR43, c[0x0][0x3b0] ;  /* 0x00007600ff2b77ac */ /* 0x000ea20008000800 */
[--C-:B-1----:R-:W-:Y:S01]  /*0a90*/  IMAD.MOV R6, RZ, RZ, -R3.reuse ;  /* 0x000000ffff067224 */ /* 0x102fe200078e0a03 */
[----:B------:R-:W1:Y:S03]  /*0aa0*/  LDCU UR42, c[0x0][0x3b0] ;  /* 0x00007600ff2a77ac */ /* 0x000e660008000800 */
[----:B------:R-:W-:Y:S01]  /*0ab0*/  IMAD R5, R6, R7, RZ ;  /* 0x0000000706057224 */ /* 0x000fe200078e02ff */
[----:B------:R-:W-:Y:S01]  /*0ac0*/  IABS R6, R11 ;  /* 0x0000000b00067213 */ /* 0x000fe20000000000 */
[----:B------:R-:W1:Y:S02]  /*0ad0*/  LDCU UR41, c[0x0][0x3b0] ;  /* 0x00007600ff2977ac */ /* 0x000e640008000800 */
[----:B------:R-:W-:Y:S01]  /*0ae0*/  IMAD.HI.U32 R2, R3, R5, R2 ;  /* 0x0000000503027227 */ /* 0x000fe200078e0002 */
[----:B------:R-:W-:Y:S01]  /*0af0*/  MOV R3, R4 ;  /* 0x0000000400037202 */ /* 0x000fe20000000f00 */
[----:B------:R-:W1:Y:S01]  /*0b00*/  LDCU UR40, c[0x0][0x3b0] ;  /* 0x00007600ff2877ac */ /* 0x000e620008000800 */
[----:B------:R-:W1:Y:S01]  /*0b10*/  I2F.RP R4, R252 ;  /* 0x000000fc00047306 */ /* 0x000e620000209400 */
[----:B------:R-:W-:Y:S01]  /*0b20*/  IMAD.MOV R0, RZ, RZ, -R6 ;  /* 0x000000ffff007224 */ /* 0x000fe200078e0a06 */
[----:B------:R-:W-:Y:S01]  /*0b30*/  IABS R6, R8 ;  /* 0x0000000800067213 */ /* 0x000fe20000000000 */
[----:B------:R-:W-:Y:S01]  /*0b40*/  IMAD.HI.U32 R2, R2, R3, RZ ;  /* 0x0000000302027227 */ /* 0x000fe200078e00ff */
[----:B------:R-:W2:Y:S03]  /*0b50*/  LDCU UR39, c[0x0][0x3b0] ;  /* 0x00007600ff2777ac */ /* 0x000ea60008000800 */
[----:B------:R-:W-:Y:S01]  /*0b60*/  IMAD R0, R2, R0, R3 ;  /* 0x0000000002007224 */ /* 0x000fe200078e0203 */
[----:B------:R-:W2:Y:S01]  /*0b70*/  LDCU UR14, c[0x0][0x3b0] ;  /* 0x00007600ff0e77ac */ /* 0x000ea20008000800 */
[----:B------:R-:W2:Y:S03]  /*0b80*/  I2F.RP R3, R6 ;  /* 0x0000000600037306 */ /* 0x000ea60000209400 */
[----:B------:R-:W-:Y:S01]  /*0b90*/  ISETP.GT.U32.AND P1, PT, R7, R0, PT ;  /* 0x000000000700720c */ /* 0x000fe20003f24070 */
[----:B------:R-:W3:Y:S04]  /*0ba0*/  LDCU UR12, c[0x0][0x3b0] ;  /* 0x00007600ff0c77ac */ /* 0x000ee80008000800 */
[----:B-1----:R-:W1:Y:S01]  /*0bb0*/  MUFU.RCP R4, R4 ;  /* 0x0000000400047308 */ /* 0x002e620000001000 */
[----:B------:R-:W3:Y:S01]  /*0bc0*/  LDCU UR11, c[0x0][0x3b0] ;  /* 0x00007600ff0b77ac */ /* 0x000ee20008000800 */
[----:B------:R-:W3:Y:S06]  /*0bd0*/  LDCU UR8, c[0x0][0x3b0] ;  /* 0x00007600ff0877ac */ /* 0x000eec0008000800 */
[----:B------:R-:W-:Y:S01]  /*0be0*/  @!P1 IMAD.IADD R0, R0, 0x1, -R7 ;  /* 0x0000000100009824 */ /* 0x000fe200078e0a07 */
[----:B--2---:R-:W2:Y:S01]  /*0bf0*/  MUFU.RCP R3, R3 ;  /* 0x0000000300037308 */ /* 0x004ea20000001000 */
[----:B------:R-:W-:Y:S01]  /*0c00*/  @!P1 VIADD R2, R2, 0x1 ;  /* 0x0000000102029836 */ /* 0x000fe20000000000 */
[----:B------:R-:W-:Y:S01]  /*0c10*/  BAR.SYNC.DEFER_BLOCKING 0x0 ;  /* 0x0000000000007b1d */ /* 0x000fe20000010000 */
[----:B------:R-:W-:-:S02]  /*0c20*/  ISETP.NE.AND P1, PT, R11, RZ, PT ;  /* 0x000000ff0b00720c */ /* 0x000fc40003f25270 */
[----:B------:R-:W-:Y:S02]  /*0c30*/  ISETP.GE.U32.AND P0, PT, R0, R7, PT ;  /* 0x000000070000720c */ /* 0x000fe40003f06070 */
[----:B------:R-:W-:Y:S01]  /*0c40*/  LOP3.LUT R0, R12, R11, RZ, 0x3c, !PT ;  /* 0x0000000b0c007212 */ /* 0x000fe200078e3cff */
[----:B-1----:R-:W-:Y:S01]  /*0c50*/  VIADD R8, R4, 0xffffffe ;  /* 0x0ffffffe04087836 */ /* 0x002fe20000000000 */
[----:B------:R-:W1:Y:S02]  /*0c60*/  LDCU UR7, c[0x0][0x3b0] ;  /* 0x00007600ff0777ac */ /* 0x000e640008000800 */
[----:B------:R-:W-:Y:S01]  /*0c70*/  ISETP.GE.AND P2, PT, R0, RZ, PT ;  /* 0x000000ff0000720c */ /* 0x000fe20003f46270 */
[----:B------:R3:W1:Y:S01]  /*0c80*/  F2I.FTZ.U32.TRUNC.NTZ R9, R8 ;  /* 0x0000000800097305 */ /* 0x000662000021f000 */
[----:B------:R-:W4:Y:S01]  /*0c90*/  LDCU UR75, c[0x0][0x3b0] ;  /* 0x00007600ff4b77ac */ /* 0x000f220008000800 */
[----:B--2---:R-:W-:-:S04]  /*0ca0*/  VIADD R4, R3, 0xffffffe ;  /* 0x0ffffffe03047836 */ /* 0x004fc80000000000 */
[----:B------:R-:W-:Y:S02]  /*0cb0*/  @P0 VIADD R2, R2, 0x1 ;  /* 0x0000000102020836 */ /* 0x000fe40000000000 */
[----:B------:R-:W2:Y:S01]  /*0cc0*/  F2I.FTZ.U32.TRUNC.NTZ R5, R4 ;  /* 0x0000000400057305 */ /* 0x000ea2000021f000 */
[----:B---3--:R-:W-:-:S03]  /*0cd0*/  IMAD.MOV.U32 R8, RZ, RZ, RZ ;  /* 0x000000ffff087224 */ /* 0x008fc600078e00ff */
[----:B------:R-:W-:Y:S02]  /*0ce0*/  @!P2 IADD3 R2, PT, PT, -R2, RZ, RZ ;  /* 0x000000ff0202a210 */ /* 0x000fe40007ffe1ff */
[----:B------:R-:W-:Y:S01]  /*0cf0*/  @!P1 LOP3.LUT R2, RZ, R11, RZ, 0x33, !PT ;  /* 0x0000000bff029212 */ /* 0x000fe200078e33ff */
[----:B-1----:R-:W-:-:S03]  /*0d00*/  IMAD.MOV R7, RZ, RZ, -R9 ;  /* 0x000000ffff077224 */ /* 0x002fc600078e0a09 */
[----:B------:R-:W-:Y:S01]  /*0d10*/  LEA R3, R2, UR4, 0x9 ;  /* 0x0000000402037c11 */ /* 0x000fe2000f8e48ff */
[----:B------:R-:W-:Y:S01]  /*0d20*/  IMAD R7, R7, R252, RZ ;  /* 0x000000fc07077224 */ /* 0x000fe200078e02ff */
[----:B------:R-:W-:Y:S01]  /*0d30*/  ULEA UR9, UR6, UR9, 0x18 ;  /* 0x0000000906097291 */ /* 0x000fe2000f8ec0ff */
[----:B------:R-:W-:Y:S01]  /*0d40*/  IMAD.MOV R248, RZ, RZ, -R2 ;  /* 0x000000fffff87224 */ /* 0x000fe200078e0a02 */
[----:B------:R-:W-:Y:S01]  /*0d50*/  IABS R0, R3 ;  /* 0x0000000300007213 */ /* 0x000fe20000000000 */
[----:B------:R-:W-:Y:S01]  /*0d60*/  VIADD R13, R3, 0xff ;  /* 0x000000ff030d7836 */ /* 0x000fe20000000000 */
[----:B------:R-:W1:Y:S01]  /*0d70*/  LDCU UR4, c[0x0][0x3b0] ;  /* 0x00007600ff0477ac */ /* 0x000e620008000800 */
[----:B------:R-:W-:-:S03]  /*0d80*/  IMAD.HI.U32 R7, R9, R7, R8 ;  /* 0x0000000709077227 */ /* 0x000fc600078e0008 */
[----:B------:R-:W-:Y:S01]  /*0d90*/  IABS R247, R13 ;  /* 0x0000000d00f77213 */ /* 0x000fe20000000000 */
[----:B------:R-:W-:Y:S01]  /*0da0*/  IMAD.MOV.U32 R8, RZ, RZ, R0 ;  /* 0x000000ffff087224 */ /* 0x000fe200078e0000 */
[----:B------:R-:W-:Y:S01]  /*0db0*/  STL [R1+0xff4], R13 ;  /* 0x000ff40d01007387 */ /* 0x000fe20000100800 */
[----:B--2---:R-:W-:Y:S02]  /*0dc0*/  IMAD.MOV R9, RZ, RZ, -R5 ;  /* 0x000000ffff097224 */ /* 0x004fe400078e0a05 */
[----:B------:R-:W-:-:S04]  /*0dd0*/  IMAD.HI.U32 R0, R7, R8, RZ ;  /* 0x0000000807007227 */ /* 0x000fc800078e00ff */
[----:B------:R-:W-:-:S04]  /*0de0*/  IMAD.HI.U32 R2, R7, R247, RZ ;  /* 0x000000f707027227 */ /* 0x000fc800078e00ff */
[----:B------:R-:W-:Y:S01]  /*0df0*/  IMAD R248, R11, R248, R12 ;  /* 0x000000f80bf87224 */ /* 0x000fe200078e020c */
[----:B------:R-:W-:Y:S01]  /*0e00*/  IADD3 R11, PT, PT, -R0, RZ, RZ ;  /* 0x000000ff000b7210 */ /* 0x000fe20007ffe1ff */
[----:B------:R-:W-:Y:S02]  /*0e10*/  IMAD.MOV R2, RZ, RZ, -R2 ;  /* 0x000000ffff027224 */ /* 0x000fe400078e0a02 */
[----:B------:R-:W-:Y:S02]  /*0e20*/  IMAD R9, R9, R6, RZ ;  /* 0x0000000609097224 */ /* 0x000fe400078e02ff */
[----:B------:R-:W-:Y:S02]  /*0e30*/  IMAD.MOV.U32 R4, RZ, RZ, RZ ;  /* 0x000000ffff047224 */ /* 0x000fe400078e00ff */
[----:B------:R-:W-:Y:S02]  /*0e40*/  IMAD R247, R252, R2, R247 ;  /* 0x00000002fcf77224 */ /* 0x000fe400078e02f7 */
[----:B------:R-:W-:Y:S01]  /*0e50*/  IMAD.HI.U32 R133, R5, R9, R4 ;  /* 0x0000000905857227 */ /* 0x000fe200078e0004 */
[----:B------:R-:W-:-:S02]  /*0e60*/  IADD3 R4, PT, PT, R3, 0x4, RZ ;  /* 0x0000000403047810 */ /* 0x000fc40007ffe0ff */
[----:B------:R2:W-:Y:S01]  /*0e70*/  STL [R1+0x14f8], R247 ;  /* 0x0014f8f701007387 */ /* 0x0005e20000100800 */
[----:B------:R-:W-:Y:S01]  /*0e80*/  IMAD R0, R252, R11, R8 ;  /* 0x0000000bfc007224 */ /* 0x000fe200078e0208 */
[----:B------:R-:W-:Y:S01]  /*0e90*/  IABS R14, R4 ;  /* 0x00000004000e7213 */ /* 0x000fe20000000000 */
[C---:B------:R-:W-:Y:S02]  /*0ea0*/  VIADD R9, R3.reuse, 0x1 ;  /* 0x0000000103097836 */ /* 0x040fe40000000000 */
[----:B------:R-:W-:Y:S01]  /*0eb0*/  IMAD.IADD R248, R10, 0x1, R248 ;  /* 0x000000010af87824 */ /* 0x000fe200078e02f8 */
[----:B------:R3:W-:Y:S01]  /*0ec0*/  STL [R1+0x24], R0 ;  /* 0x0000240001007387 */ /* 0x0007e20000100800 */
[C---:B------:R-:W-:Y:S02]  /*0ed0*/  VIADD R10, R3.reuse, 0x2 ;  /* 0x00000002030a7836 */ /* 0x040fe40000000000 */
[C---:B------:R-:W-:Y:S01]  /*0ee0*/  VIADD R5, R3.reuse, 0x3 ;  /* 0x0000000303057836 */ /* 0x040fe20000000000 */
[----:B------:R1:W-:Y:S01]  /*0ef0*/  STL [R1+0x1004], R9 ;  /* 0x0010040901007387 */ /* 0x0003e20000100800 */
[----:B------:R-:W-:-:S02]  /*0f00*/  VIADD R16, R3, 0x10 ;  /* 0x0000001003107836 */ /* 0x000fc40000000000 */
[----:B--2---:R-:W-:Y:S01]  /*0f10*/  IMAD.MOV.U32 R247, RZ, RZ, R133 ;  /* 0x000000fffff77224 */ /* 0x004fe200078e0085 */
[----:B------:R2:W-:Y:S01]  /*0f20*/  STL [R1+0x1000], R10 ;  /* 0x0010000a01007387 */ /* 0x0005e20000100800 */
[----:B------:R-:W-:Y:S01]  /*0f30*/  IABS R12, R5 ;  /* 0x00000005000c7213 */ /* 0x000fe20000000000 */
[----:B---3--:R-:W-:Y:S01]  /*0f40*/  VIADD R0, R3, 0x5 ;  /* 0x0000000503007836 */ /* 0x008fe20000000000 */
[----:B------:R-:W-:Y:S01]  /*0f50*/  IABS R239, R16 ;  /* 0x0000001000ef7213 */ /* 0x000fe20000000000 */
[----:B------:R3:W-:Y:S01]  /*0f60*/  STL [R1+0xffc], R5 ;  /* 0x000ffc0501007387 */ /* 0x0007e20000100800 */
[----:B-1----:R-:W-:-:S03]  /*0f70*/  IABS R9, R9 ;  /* 0x0000000900097213 */ /* 0x002fc60000000000 */
[----:B------:R-:W-:Y:S01]  /*0f80*/  STL [R1+0xff8], R4 ;  /* 0x000ff80401007387 */ /* 0x000fe20000100800 */
[----:B------:R-:W-:Y:S02]  /*0f90*/  IABS R15, R0 ;  /* 0x00000000000f7213 */ /* 0x000fe40000000000 */
[----:B--2---:R-:W-:Y:S01]  /*0fa0*/  IABS R10, R10 ;  /* 0x0000000a000a7213 */ /* 0x004fe20000000000 */
[----:B------:R1:W-:Y:S01]  /*0fb0*/  STL [R1+0x1018], R0 ;  /* 0x0010180001007387 */ /* 0x0003e20000100800 */
[----:B---3--:R-:W-:-:S04]  /*0fc0*/  IMAD.HI.U32 R5, R7, R14, RZ ;  /* 0x0000000e07057227 */ /* 0x008fc800078e00ff */
[----:B------:R-:W-:-:S04]  /*0fd0*/  IMAD.HI.U32 R2, R7, R10, RZ ;  /* 0x0000000a07027227 */ /* 0x000fc800078e00ff */
[----:B-1----:R-:W-:-:S04]  /*0fe0*/  IMAD.HI.U32 R0, R7, R9, RZ ;  /* 0x0000000907007227 */ /* 0x002fc800078e00ff */
[----:B------:R-:W-:Y:S02]  /*0ff0*/  IMAD.MOV R0, RZ, RZ, -R0 ;  /* 0x000000ffff007224 */ /* 0x000fe400078e0a00 */
[----:B------:R-:W-:-:S04]  /*1000*/  IMAD.HI.U32 R4, R7, R12, RZ ;  /* 0x0000000c07047227 */ /* 0x000fc800078e00ff */
[----:B------:R-:W-:Y:S02]  /*1010*/  IMAD.MOV R11, RZ, RZ, -R2 ;  /* 0x000000ffff0b7224 */ /* 0x000fe400078e0a02 */
[----:B------:R-:W-:-:S04]  /*1020*/  IMAD.HI.U32 R8, R7, R15, RZ ;  /* 0x0000000f07087227 */ /* 0x000fc800078e00ff */
[C---:B------:R-:W-:Y:S01]  /*1030*/  IMAD R2, R252.reuse, R0, R9 ;  /* 0x00000000fc027224 */ /* 0x040fe200078e0209 */
[----:B------:R-:W-:Y:S01]  /*1040*/  IADD3 R9, PT, PT, R3, 0x6, RZ ;  /* 0x0000000603097810 */ /* 0x000fe20007ffe0ff */
[----:B------:R-:W-:Y:S02]  /*1050*/  IMAD.MOV R13, RZ, RZ, -R4 ;  /* 0x000000ffff0d7224 */ /* 0x000fe400078e0a04 */
[----:B------:R-:W-:Y:S01]  /*1060*/  IMAD.MOV R5, RZ, RZ, -R5 ;  /* 0x000000ffff057224 */ /* 0x000fe200078e0a05 */
[----:B------:R1:W-:Y:S01]  /*1070*/  STL [R1+0x20], R2 ;  /* 0x0000200201007387 */ /* 0x0003e20000100800 */
[C---:B------:R-:W-:Y:S02]  /*1080*/  IMAD R0, R252.reuse, R11, R10 ;  /* 0x0000000bfc007224 */ /* 0x040fe400078e020a */
[----:B------:R-:W-:Y:S02]  /*1090*/  IMAD.MOV R8, RZ, RZ, -R8 ;  /* 0x000000ffff087224 */ /* 0x000fe400078e0a08 */
[C---:B------:R-:W-:Y:S01]  /*10a0*/  IMAD R4, R252.reuse, R13, R12 ;  /* 0x0000000dfc047224 */ /* 0x040fe200078e020c */
[----:B------:R2:W-:Y:S01]  /*10b0*/  STL [R1+0x1c], R0 ;  /* 0x00001c0001007387 */ /* 0x0005e20000100800 */
[----:B-1----:R-:W-:-:S03]  /*10c0*/  IMAD R2, R252, R5, R14 ;  /* 0x00000005fc027224 */ /* 0x002fc600078e020e */
[----:B------:R1:W-:Y:S01]  /*10d0*/  STL [R1+0x18], R4 ;  /* 0x0000180401007387 */ /* 0x0003e20000100800 */
[C---:B------:R-:W-:Y:S02]  /*10e0*/  VIADD R5, R3.reuse, 0x7 ;  /* 0x0000000703057836 */ /* 0x040fe40000000000 */
[C---:B------:R-:W-:Y:S01]  /*10f0*/  VIADD R14, R3.reuse, 0x12 ;  /* 0x00000012030e7836 */ /* 0x040fe20000000000 */
[----:B------:R3:W-:Y:S01]  /*1100*/  STL [R1+0x14], R2 ;  /* 0x0000140201007387 */ /* 0x0007e20000100800 */
[----:B--2---:R-:W-:Y:S01]  /*1110*/  IMAD R0, R252, R8, R15 ;  /* 0x00000008fc007224 */ /* 0x004fe200078e020f */
[----:B------:R-:W-:Y:S02]  /*1120*/  IABS R10, R5 ;  /* 0x00000005000a7213 */ /* 0x000fe40000000000 */
[C---:B------:R-:W-:Y:S01]  /*1130*/  IADD3 R15, PT, PT, R3.reuse, 0x11, RZ ;  /* 0x00000011030f7810 */ /* 0x040fe20007ffe0ff */
[C---:B-1----:R-:W-:Y:S01]  /*1140*/  VIADD R4, R3.reuse, 0x8 ;  /* 0x0000000803047836 */ /* 0x042fe20000000000 */
[----:B------:R1:W-:Y:S01]  /*1150*/  STL [R1+0x10], R0 ;  /* 0x0000100001007387 */ /* 0x0003e20000100800 */
[----:B------:R-:W-:Y:S01]  /*1160*/  IABS R237, R14 ;  /* 0x0000000e00ed7213 */ /* 0x000fe20000000000 */
[----:B---3--:R-:W-:-:S02]  /*1170*/  VIADD R2, R3, 0x9 ;  /* 0x0000000903027836 */ /* 0x008fc40000000000 */
[----:B------:R2:W-:Y:S01]  /*1180*/  STL [R1+0x101c], R9 ;  /* 0x00101c0901007387 */ /* 0x0005e20000100800 */
[----:B------:R-:W-:Y:S02]  /*1190*/  IABS R12, R4 ;  /* 0x00000004000c7213 */ /* 0x000fe40000000000 */
[----:B------:R-:W-:Y:S01]  /*11a0*/  IABS R238, R15 ;  /* 0x0000000f00ee7213 */ /* 0x000fe20000000000 */
[----:B------:R3:W-:Y:S01]  /*11b0*/  STL [R1+0x102c], R5 ;  /* 0x00102c0501007387 */ /* 0x0007e20000100800 */
[----:B------:R-:W-:Y:S01]  /*11c0*/  IABS R246, R2 ;  /* 0x0000000200f67213 */ /* 0x000fe20000000000 */
[----:B-1----:R-:W-:Y:S02]  /*11d0*/  VIADD R0, R3, 0xa ;  /* 0x0000000a03007836 */ /* 0x002fe40000000000 */
[----:B------:R1:W-:Y:S01]  /*11e0*/  STL [R1+0x1040], R4 ;  /* 0x0010400401007387 */ /* 0x0003e20000100800 */
[----:B--2---:R-:W-:-:S03]  /*11f0*/  IABS R9, R9 ;  /* 0x0000000900097213 */ /* 0x004fc60000000000 */
[----:B------:R2:W-:Y:S01]  /*1200*/  STL [R1+0x1044], R2 ;  /* 0x0010440201007387 */ /* 0x0005e20000100800 */
[----:B------:R-:W-:Y:S01]  /*1210*/  IABS R245, R0 ;  /* 0x0000000000f57213 */ /* 0x000fe20000000000 */
[C---:B---3--:R-:W-:Y:S02]  /*1220*/  IMAD.HI.U32 R5, R7.reuse, R246, RZ ;  /* 0x000000f607057227 */ /* 0x048fe400078e00ff */
[----:B------:R3:W-:Y:S02]  /*1230*/  STL [R1+0x1058], R0 ;  /* 0x0010580001007387 */ /* 0x0007e40000100800 */
[----:B-1----:R-:W-:-:S04]  /*1240*/  IMAD.HI.U32 R4, R7, R12, RZ ;  /* 0x0000000c07047227 */ /* 0x002fc800078e00ff */
[----:B--2---:R-:W-:Y:S01]  /*1250*/  IMAD.HI.U32 R2, R7, R10, RZ ;  /* 0x0000000a07027227 */ /* 0x004fe200078e00ff */
[----:B------:R-:W-:-:S03]  /*1260*/  IADD3 R13, PT, PT, -R4, RZ, RZ ;  /* 0x000000ff040d7210 */ /* 0x000fc60007ffe1ff */
[----:B---3--:R-:W-:-:S04]  /*1270*/  IMAD.HI.U32 R0, R7, R9, RZ ;  /* 0x0000000907007227 */ /* 0x008fc800078e00ff */
[----:B------:R-:W-:-:S04]  /*1280*/  IMAD.HI.U32 R8, R7, R245, RZ ;  /* 0x000000f507087227 */ /* 0x000fc800078e00ff */
[----:B------:R-:W-:Y:S02]  /*1290*/  IMAD.MOV R0, RZ, RZ, -R0 ;  /* 0x000000ffff007224 */ /* 0x000fe400078e0a00 */
[----:B------:R-:W-:Y:S02]  /*12a0*/  IMAD.MOV R11, RZ, RZ, -R2 ;  /* 0x000000ffff0b7224 */ /* 0x000fe400078e0a02 */
[----:B------:R-:W-:Y:S02]  /*12b0*/  IMAD.MOV R5, RZ, RZ, -R5 ;  /* 0x000000ffff057224 */ /* 0x000fe400078e0a05 */
[----:B------:R-:W-:Y:S02]  /*12c0*/  IMAD.MOV R8, RZ, RZ, -R8 ;  /* 0x000000ffff087224 */ /* 0x000fe400078e0a08 */
[C---:B------:R-:W-:Y:S02]  /*12d0*/  IMAD R4, R252.reuse, R0, R9 ;  /* 0x00000000fc047224 */ /* 0x040fe400078e0209 */
[----:B------:R-:W-:-:S02]  /*12e0*/  IMAD R2, R252, R11, R10 ;  /* 0x0000000bfc027224 */ /* 0x000fc400078e020a */
[C---:B------:R-:W-:Y:S01]  /*12f0*/  IMAD R246, R252.reuse, R5, R246 ;  /* 0x00000005fcf67224 */ /* 0x040fe200078e02f6 */
[----:B------:R1:W-:Y:S01]  /*1300*/  STL [R1+0xc], R4 ;  /* 0x00000c0401007387 */ /* 0x0003e20000100800 */
[C---:B------:R-:W-:Y:S02]  /*1310*/  IMAD R0, R252.reuse, R13, R12 ;  /* 0x0000000dfc007224 */ /* 0x040fe400078e020c */
[----:B------:R-:W-:Y:S01]  /*1320*/  IMAD R245, R252, R8, R245 ;  /* 0x00000008fcf57224 */ /* 0x000fe200078e02f5 */
[----:B------:R2:W-:Y:S01]  /*1330*/  STL [R1+0x8], R2 ;  /* 0x0000080201007387 */ /* 0x0005e20000100800 */
[C---:B------:R-:W-:Y:S02]  /*1340*/  VIADD R10, R3.reuse, 0xb ;  /* 0x0000000b030a7836 */ /* 0x040fe40000000000 */
[C---:B------:R-:W-:Y:S01]  /*1350*/  VIADD R9, R3.reuse, 0xc ;  /* 0x0000000c03097836 */ /* 0x040fe20000000000 */
[----:B------:R-:W-:Y:S01]  /*1360*/  STL [R1+0x14f4], R246 ;  /* 0x0014f4f601007387 */ /* 0x000fe20000100800 */
[C---:B------:R-:W-:Y:S01]  /*1370*/  VIADD R12, R3.reuse, 0x13 ;  /* 0x00000013030c7836 */ /* 0x040fe20000000000 */
[----:B------:R-:W-:Y:S01]  /*1380*/  IABS R244, R10 ;  /* 0x0000000a00f47213 */ /* 0x000fe20000000000 */
[C---:B-1----:R-:W-:Y:S01]  /*1390*/  VIADD R4, R3.reuse, 0xd ;  /* 0x0000000d03047836 */ /* 0x042fe20000000000 */
[----:B------:R1:W-:Y:S01]  /*13a0*/  STL [R1+0x4], R0 ;  /* 0x0000040001007387 */ /* 0x0003e20000100800 */
[----:B------:R-:W-:Y:S01]  /*13b0*/  IABS R243, R9 ;  /* 0x0000000900f37213 */ /* 0x000fe20000000000 */
[----:B--2---:R-:W-:Y:S01]  /*13c0*/  VIADD R2, R3, 0xe ;  /* 0x0000000e03027836 */ /* 0x004fe20000000000 */
[----:B------:R-:W-:Y:S01]  /*13d0*/  IABS R236, R12 ;  /* 0x0000000c00ec7213 */ /* 0x000fe20000000000 */
[----:B------:R-:W-:Y:S01]  /*13e0*/  STL [R1+0x14fc], R245 ;  /* 0x0014fcf501007387 */ /* 0x000fe20000100800 */
[----:B------:R-:W-:-:S02]  /*13f0*/  IABS R242, R4 ;  /* 0x0000000400f27213 */ /* 0x000fc40000000000 */
[----:B------:R-:W-:Y:S01]  /*1400*/  IABS R241, R2 ;  /* 0x0000000200f17213 */ /* 0x000fe20000000000 */
[----:B------:R-:W-:Y:S01]  /*1410*/  STL [R1+0x105c], R10 ;  /* 0x00105c0a01007387 */ /* 0x000fe20000100800 */
[----:B-1----:R-:W-:-:S03]  /*1420*/  IADD3 R0, PT, PT, R3, 0xf, RZ ;  /* 0x0000000f03007810 */ /* 0x002fc60007ffe0ff */
[----:B------:R-:W-:Y:S01]  /*1430*/  STL [R1+0x1070], R9 ;  /* 0x0010700901007387 */ /* 0x000fe20000100800 */
[C---:B------:R-:W-:Y:S01]  /*1440*/  IMAD.HI.U32 R5, R7.reuse, R241, RZ ;  /* 0x000000f107057227 */ /* 0x040fe200078e00ff */
[----:B------:R-:W-:Y:S02]  /*1450*/  IABS R240, R0 ;  /* 0x0000000000f07213 */ /* 0x000fe40000000000 */
[----:B------:R1:W-:Y:S01]  /*1460*/  STL [R1+0x1088], R4 ;  /* 0x0010880401007387 */ /* 0x0003e20000100800 */
[----:B------:R-:W-:Y:S02]  /*1470*/  IMAD.MOV R5, RZ, RZ, -R5 ;  /* 0x000000ffff057224 */ /* 0x000fe400078e0a05 */
[----:B------:R-:W-:Y:S01]  /*1480*/  IMAD.HI.U32 R8, R7, R240, RZ ;  /* 0x000000f007087227 */ /* 0x000fe200078e00ff */
[----:B------:R2:W-:Y:S03]  /*1490*/  STL [R1+0x108c], R2 ;  /* 0x00108c0201007387 */ /* 0x0005e60000100800 */
[----:B------:R-:W-:Y:S01]  /*14a0*/  IMAD.MOV R13, RZ, RZ, -R8 ;  /* 0x000000ffff0d7224 */ /* 0x000fe200078e0a08 */
[----:B------:R3:W-:Y:S01]  /*14b0*/  STL [R1+0x1090], R0 ;  /* 0x0010900001007387 */ /* 0x0007e20000100800 */
[----:B------:R-:W-:-:S02]  /*14c0*/  IMAD R241, R252, R5, R241 ;  /* 0x00000005fcf17224 */ /* 0x000fc400078e02f1 */
[----:B-1----:R-:W-:-:S04]  /*14d0*/  IMAD.HI.U32 R4, R7, R242, RZ ;  /* 0x000000f207047227 */ /* 0x002fc800078e00ff */
[----:B--2---:R-:W-:-:S04]  /*14e0*/  IMAD.HI.U32 R2, R7, R243, RZ ;  /* 0x000000f307027227 */ /* 0x004fc800078e00ff */
[----:B---3--:R-:W-:-:S04]  /*14f0*/  IMAD.HI.U32 R0, R7, R244, RZ ;  /* 0x000000f407007227 */ /* 0x008fc800078e00ff */
[----:B------:R-:W-:Y:S02]  /*1500*/  IMAD.MOV R9, RZ, RZ, -R0 ;  /* 0x000000ffff097224 */ /* 0x000fe400078e0a00 */
[----:B------:R-:W-:Y:S02]  /*1510*/  IMAD.MOV R2, RZ, RZ, -R2 ;  /* 0x000000ffff027224 */ /* 0x000fe400078e0a02 */
[----:B------:R-:W-:Y:S02]  /*1520*/  IMAD.MOV R11, RZ, RZ, -R4 ;  /* 0x000000ffff0b7224 */ /* 0x000fe400078e0a04 */
[C---:B------:R-:W-:Y:S02]  /*1530*/  IMAD R244, R252.reuse, R9, R244 ;  /* 0x00000009fcf47224 */ /* 0x040fe400078e02f4 */
[C---:B------:R-:W-:Y:S02]  /*1540*/  IMAD R243, R252.reuse, R2, R243 ;  /* 0x00000002fcf37224 */ /* 0x040fe400078e02f3 */
[C---:B------:R-:W-:Y:S01]  /*1550*/  IMAD R242, R252.reuse, R11, R242 ;  /* 0x0000000bfcf27224 */ /* 0x040fe200078e02f2 */
[----:B------:R-:W-:Y:S01]  /*1560*/  STL [R1+0x14ec], R244 ;  /* 0x0014ecf401007387 */ /* 0x000fe20000100800 */
[----:B------:R-:W-:-:S02]  /*1570*/  IMAD R240, R252, R13, R240 ;  /* 0x0000000dfcf07224 */ /* 0x000fc400078e02f0 */
[----:B------:R-:W-:Y:S01]  /*1580*/  VIADD R10, R3, 0x14 ;  /* 0x00000014030a7836 */ /* 0x000fe20000000000 */
[----:B------:R-:W-:Y:S01]  /*1590*/  STL [R1+0x14e8], R243 ;  /* 0x0014e8f301007387 */ /* 0x000fe20000100800 */
[----:B------:R-:W-:-:S03]  /*15a0*/  IMAD.HI.U32 R0, R7, R239, RZ ;  /* 0x000000ef07007227 */ /* 0x000fc600078e00ff */
[----:B------:R-:W-:Y:S01]  /*15b0*/  STL [R1+0x14f0], R242 ;  /* 0x0014f0f201007387 */ /* 0x000fe20000100800 */
[----:B------:R-:W-:Y:S01]  /*15c0*/  IABS R235, R10 ;  /* 0x0000000a00eb7213 */ /* 0x000fe20000000000 */
[----:B------:R-:W-:Y:S02]  /*15d0*/  IMAD.MOV R0, RZ, RZ, -R0 ;  /* 0x000000ffff007224 */ /* 0x000fe400078e0a00 */
[----:B------:R-:W-:Y:S01]  /*15e0*/  STL [R1+0x1500], R241 ;  /* 0x001500f101007387 */ /* 0x000fe20000100800 */
[----:B------:R-:W-:-:S03]  /*15f0*/  IMAD.HI.U32 R4, R7, R237, RZ ;  /* 0x000000ed07047227 */ /* 0x000fc600078e00ff */
[----:B------:R-:W-:Y:S01]  /*1600*/  STL [R1+0x14e0], R240 ;  /* 0x0014e0f001007387 */ /* 0x000fe20000100800 */
[----:B------:R-:W-:-:S03]  /*1610*/  IMAD.HI.U32 R8, R7, R235, RZ ;  /* 0x000000eb07087227 */ /* 0x000fc600078e00ff */
[----:B------:R1:W-:Y:S01]  /*1620*/  STL [R1+0x1094], R16 ;  /* 0x0010941001007387 */ /* 0x0003e20000100800 */
[----:B------:R-:W-:Y:S02]  /*1630*/  IMAD R239, R252, R0, R239 ;  /* 0x00000000fcef7224 */ /* 0x000fe400078e02ef */
[C---:B------:R-:W-:Y:S01]  /*1640*/  VIADD R13, R3.reuse, 0x16 ;  /* 0x00000016030d7836 */ /* 0x040fe20000000000 */
[----:B------:R-:W-:Y:S01]  /*1650*/  STL [R1+0x10ac], R15 ;  /* 0x0010ac0f01007387 */ /* 0x000fe20000100800 */
[----:B------:R-:W-:Y:S02]  /*1660*/  IMAD.MOV R8, RZ, RZ, -R8 ;  /* 0x000000ffff087224 */ /* 0x000fe400078e0a08 */
[----:B------:R-:W-:Y:S01]  /*1670*/  VIADD R11, R3, 0x18 ;  /* 0x00000018030b7836 */ /* 0x000fe20000000000 */
[----:B------:R2:W-:Y:S01]  /*1680*/  STL [R1+0x10b0], R14 ;  /* 0x0010b00e01007387 */ /* 0x0005e20000100800 */
[----:B------:R-:W-:Y:S01]  /*1690*/  IMAD.MOV R4, RZ, RZ, -R4 ;  /* 0x000000ffff047224 */ /* 0x000fe200078e0a04 */
[----:B------:R-:W-:Y:S01]  /*16a0*/  IABS R233, R13 ;  /* 0x0000000d00e97213 */ /* 0x000fe20000000000 */
[----:B------:R-:W-:Y:S01]  /*16b0*/  IMAD.HI.U32 R5, R7, R236, RZ ;  /* 0x000000ec07057227 */ /* 0x000fe200078e00ff */
[----:B------:R3:W-:Y:S01]  /*16c0*/  STL [R1+0x11cc], R12 ;  /* 0x0011cc0c01007387 */ /* 0x0007e20000100800 */
[----:B------:R-:W-:-:S02]  /*16d0*/  IABS R231, R11 ;  /* 0x0000000b00e77213 */ /* 0x000fc40000000000 */
[C---:B------:R-:W-:Y:S01]  /*16e0*/  IMAD R235, R252.reuse, R8, R235 ;  /* 0x00000008fceb7224 */ /* 0x040fe200078e02eb */
[----:B------:R4:W-:Y:S01]  /*16f0*/  STL [R1+0x11c8], R10 ;  /* 0x0011c80a01007387 */ /* 0x0009e20000100800 */
[----:B-1----:R-:W-:Y:S01]  /*1700*/  VIADD R16, R3, 0x1a ;  /* 0x0000001a03107836 */ /* 0x002fe20000000000 */
[----:B------:R-:W-:Y:S01]  /*1710*/  IADD3 R5, PT, PT, -R5, RZ, RZ ;  /* 0x000000ff05057210 */ /* 0x000fe20007ffe1ff */
[C---:B--2---:R-:W-:Y:S01]  /*1720*/  VIADD R14, R3.reuse, 0x15 ;  /* 0x00000015030e7836 */ /* 0x044fe20000000000 */
[----:B------:R-:W-:Y:S01]  /*1730*/  STL [R1+0x14e4], R239 ;  /* 0x0014e4ef01007387 */ /* 0x000fe20000100800 */
[----:B------:R-:W-:Y:S01]  /*1740*/  IMAD R237, R252, R4, R237 ;  /* 0x00000004fced7224 */ /* 0x000fe200078e02ed */
[----:B------:R-:W-:Y:S01]  /*1750*/  IABS R229, R16 ;  /* 0x0000001000e57213 */ /* 0x000fe20000000000 */
[C---:B---3--:R-:W-:Y:S01]  /*1760*/  VIADD R12, R3.reuse, 0x17 ;  /* 0x00000017030c7836 */ /* 0x048fe20000000000 */
[----:B------:R1:W-:Y:S01]  /*1770*/  STL [R1+0x11c4], R14 ;  /* 0x0011c40e01007387 */ /* 0x0003e20000100800 */
[----:B------:R-:W-:Y:S01]  /*1780*/  IABS R234, R14 ;  /* 0x0000000e00ea7213 */ /* 0x000fe20000000000 */
[----:B----4-:R-:W-:-:S02]  /*1790*/  VIADD R10, R3, 0x19 ;  /* 0x00000019030a7836 */ /* 0x010fc40000000000 */
[----:B------:R-:W-:Y:S01]  /*17a0*/  IABS R232, R12 ;  /* 0x0000000c00e87213 */ /* 0x000fe20000000000 */
[----:B------:R2:W-:Y:S01]  /*17b0*/  STL [R1+0x11c0], R13 ;  /* 0x0011c00d01007387 */ /* 0x0005e20000100800 */
[----:B------:R-:W-:Y:S01]  /*17c0*/  VIADD R15, R3, 0x1b ;  /* 0x0000001b030f7836 */ /* 0x000fe20000000000 */
[----:B------:R-:W-:Y:S01]  /*17d0*/  IABS R230, R10 ;  /* 0x0000000a00e67213 */ /* 0x000fe20000000000 */
[----:B------:R-:W-:Y:S01]  /*17e0*/  IMAD R236, R252, R5, R236 ;  /* 0x00000005fcec7224 */ /* 0x000fe200078e02ec */
[----:B------:R3:W-:Y:S01]  /*17f0*/  STL [R1+0x11bc], R12 ;  /* 0x0011bc0c01007387 */ /* 0x0007e20000100800 */
[----:B------:R-:W-:Y:S01]  /*1800*/  IMAD.HI.U32 R4, R7, R232, RZ ;  /* 0x000000e807047227 */ /* 0x000fe200078e00ff */
[----:B-1----:R-:W-:Y:S02]  /*1810*/  IADD3 R14, PT, PT, R3, 0x1c, RZ ;  /* 0x0000001c030e7810 */ /* 0x002fe40007ffe0ff */
[----:B------:R1:W-:Y:S01]  /*1820*/  STL [R1+0x11ac], R11 ;  /* 0x0011ac0b01007387 */ /* 0x0003e20000100800 */
[----:B------:R-:W-:Y:S01]  /*1830*/  IMAD.HI.U32 R8, R7, R230, RZ ;  /* 0x000000e607087227 */ /* 0x000fe200078e00ff */
[----:B------:R-:W-:-:S02]  /*1840*/  IABS R227, R14 ;  /* 0x0000000e00e37213 */ /* 0x000fc40000000000 */
[----:B------:R4:W-:Y:S01]  /*1850*/  STL [R1+0x11a8], R10 ;  /* 0x0011a80a01007387 */ /* 0x0009e20000100800 */
[----:B--2---:R-:W-:Y:S01]  /*1860*/  IMAD.MOV R13, RZ, RZ, -R8 ;  /* 0x000000ffff0d7224 */ /* 0x004fe200078e0a08 */
[----:B------:R-:W-:Y:S01]  /*1870*/  IABS R228, R15 ;  /* 0x0000000f00e47213 */ /* 0x000fe20000000000 */
[----:B---3--:R-:W-:Y:S01]  /*1880*/  VIADD R12, R3, 0x1d ;  /* 0x0000001d030c7836 */ /* 0x008fe20000000000 */
[----:B------:R-:W-:Y:S01]  /*1890*/  STL [R1+0x11a4], R16 ;  /* 0x0011a41001007387 */ /* 0x000fe20000100800 */
[----:B------:R-:W-:Y:S02]  /*18a0*/  IMAD R230, R252, R13, R230 ;  /* 0x0000000dfce67224 */ /* 0x000fe400078e02e6 */
[----:B-1----:R-:W-:Y:S01]  /*18b0*/  IMAD.MOV R11, RZ, RZ, -R4 ;  /* 0x000000ffff0b7224 */ /* 0x002fe200078e0a04 */
[----:B------:R-:W-:Y:S01]  /*18c0*/  STL [R1+0x11a0], R15 ;  /* 0x0011a00f01007387 */ /* 0x000fe20000100800 */
[----:B------:R-:W-:Y:S01]  /*18d0*/  IMAD.HI.U32 R5, R7, R231, RZ ;  /* 0x000000e707057227 */ /* 0x000fe200078e00ff */
[----:B------:R-:W-:-:S02]  /*18e0*/  IABS R226, R12 ;  /* 0x0000000c00e27213 */ /* 0x000fc40000000000 */
[----:B------:R1:W-:Y:S01]  /*18f0*/  STL [R1+0x119c], R14 ;  /* 0x00119c0e01007387 */ /* 0x0003e20000100800 */
[C---:B----4-:R-:W-:Y:S02]  /*1900*/  VIADD R10, R3.reuse, 0x1e ;  /* 0x0000001e030a7836 */ /* 0x050fe40000000000 */
[C---:B------:R-:W-:Y:S01]  /*1910*/  VIADD R13, R3.reuse, 0x20 ;  /* 0x00000020030d7836 */ /* 0x040fe20000000000 */
[----:B------:R2:W-:Y:S01]  /*1920*/  STL [R1+0x1194], R12 ;  /* 0x0011940c01007387 */ /* 0x0005e20000100800 */
[----:B------:R-:W-:Y:S01]  /*1930*/  IMAD R232, R252, R11, R232 ;  /* 0x0000000bfce87224 */ /* 0x000fe200078e02e8 */
[----:B------:R-:W-:Y:S01]  /*1940*/  IABS R225, R10 ;  /* 0x0000000a00e17213 */ /* 0x000fe20000000000 */
[C---:B------:R-:W-:Y:S01]  /*1950*/  VIADD R11, R3.reuse, 0x22 ;  /* 0x00000022030b7836 */ /* 0x040fe20000000000 */
[----:B------:R3:W-:Y:S01]  /*1960*/  STL [R1+0x1190], R10 ;  /* 0x0011900a01007387 */ /* 0x0007e20000100800 */
[----:B------:R-:W-:Y:S01]  /*1970*/  IMAD.MOV R5, RZ, RZ, -R5 ;  /* 0x000000ffff057224 */ /* 0x000fe200078e0a05 */
[----:B------:R-:W-:Y:S01]  /*1980*/  IABS R223, R13 ;  /* 0x0000000d00df7213 */ /* 0x000fe20000000000 */
[----:B-1----:R-:W-:Y:S01]  /*1990*/  VIADD R14, R3, 0x1f ;  /* 0x0000001f030e7836 */ /* 0x002fe20000000000 */
[----:B------:R-:W-:Y:S01]  /*19a0*/  IABS R221, R11 ;  /* 0x0000000b00dd7213 */ /* 0x000fe20000000000 */
[----:B------:R-:W-:Y:S01]  /*19b0*/  IMAD.HI.U32 R8, R7, R225, RZ ;  /* 0x000000e107087227 */ /* 0x000fe200078e00ff */
[----:B------:R-:W1:Y:S02]  /*19c0*/  S2R R240, SR_TID.X ;  /* 0x0000000000f07919 */ /* 0x000e640000002100 */
[----:B------:R-:W-:Y:S01]  /*19d0*/  IABS R224, R14 ;  /* 0x0000000e00e07213 */ /* 0x000fe20000000000 */
[C---:B--2---:R-:W-:Y:S01]  /*19e0*/  VIADD R12, R3.reuse, 0x21 ;  /* 0x00000021030c7836 */ /* 0x044fe20000000000 */
[----:B------:R-:W-:Y:S01]  /*19f0*/  STL [R1+0x118c], R14 ;  /* 0x00118c0e01007387 */ /* 0x000fe20000100800 */
[----:B---3--:R-:W-:Y:S01]  /*1a00*/  VIADD R10, R3, 0x23 ;  /* 0x00000023030a7836 */ /* 0x008fe20000000000 */
[----:B------:R-:W-:Y:S01]  /*1a10*/  IADD3 R8, PT, PT, -R8, RZ, RZ ;  /* 0x000000ff08087210 */ /* 0x000fe20007ffe1ff */
[----:B------:R-:W-:Y:S01]  /*1a20*/  IMAD.HI.U32 R4, R7, R227, RZ ;  /* 0x000000e307047227 */ /* 0x000fe200078e00ff */
[----:B------:R-:W-:Y:S01]  /*1a30*/  STL [R1+0x1188], R13 ;  /* 0x0011880d01007387 */ /* 0x000fe20000100800 */
[----:B------:R-:W-:-:S02]  /*1a40*/  IABS R222, R12 ;  /* 0x0000000c00de7213 */ /* 0x000fc40000000000 */
[C---:B------:R-:W-:Y:S01]  /*1a50*/  IMAD R231, R252.reuse, R5, R231 ;  /* 0x00000005fce77224 */ /* 0x040fe200078e02e7 */
[----:B------:R2:W-:Y:S01]  /*1a60*/  STL [R1+0x1184], R12 ;  /* 0x0011840c01007387 */ /* 0x0005e20000100800 */
[----:B------:R-:W-:Y:S01]  /*1a70*/  IABS R220, R10 ;  /* 0x0000000a00dc7213 */ /* 0x000fe20000000000 */
[----:B------:R-:W-:Y:S02]  /*1a80*/  VIADD R16, R3, 0x24 ;  /* 0x0000002403107836 */ /* 0x000fe40000000000 */
[----:B------:R-:W-:Y:S01]  /*1a90*/  STL [R1+0x1170], R11 ;  /* 0x0011700b01007387 */ /* 0x000fe20000100800 */
[----:B------:R-:W-:Y:S02]  /*1aa0*/  IMAD.HI.U32 R5, R7, R226, RZ ;  /* 0x000000e207057227 */ /* 0x000fe400078e00ff */
[----:B------:R-:W-:Y:S01]  /*1ab0*/  IABS R219, R16 ;  /* 0x0000001000db7213 */ /* 0x000fe20000000000 */
[----:B------:R3:W-:Y:S01]  /*1ac0*/  STL [R1+0x116c], R10 ;  /* 0x00116c0a01007387 */ /* 0x0007e20000100800 */
[----:B------:R-:W-:Y:S01]  /*1ad0*/  IMAD.MOV R4, RZ, RZ, -R4 ;  /* 0x000000ffff047224 */ /* 0x000fe200078e0a04 */
[C---:B--2---:R-:W-:Y:S01]  /*1ae0*/  IADD3 R12, PT, PT, R3.reuse, 0x27, RZ ;  /* 0x00000027030c7810 */ /* 0x044fe20007ffe0ff */
[C---:B------:R-:W-:Y:S01]  /*1af0*/  VIADD R15, R3.reuse, 0x25 ;  /* 0x00000025030f7836 */ /* 0x040fe20000000000 */
[----:B------:R-:W-:Y:S01]  /*1b00*/  STL [R1+0x1168], R16 ;  /* 0x0011681001007387 */ /* 0x000fe20000100800 */
[C---:B------:R-:W-:Y:S01]  /*1b10*/  VIADD R14, R3.reuse, 0x26 ;  /* 0x00000026030e7836 */ /* 0x040fe20000000000 */
[----:B------:R-:W-:Y:S01]  /*1b20*/  IABS R216, R12 ;  /* 0x0000000c00d87213 */ /* 0x000fe20000000000 */
[----:B------:R-:W-:Y:S01]  /*1b30*/  IMAD.MOV R5, RZ, RZ, -R5 ;  /* 0x000000ffff057224 */ /* 0x000fe200078e0a05 */
[----:B------:R-:W-:Y:S01]  /*1b40*/  STL [R1+0x1164], R15 ;  /* 0x0011640f01007387 */ /* 0x000fe20000100800 */
[C---:B------:R-:W-:Y:S01]  /*1b50*/  IMAD R227, R252.reuse, R4, R227 ;  /* 0x00000004fce37224 */ /* 0x040fe200078e02e3 */
[----:B------:R-:W-:Y:S01]  /*1b60*/  IABS R217, R14 ;  /* 0x0000000e00d97213 */ /* 0x000fe20000000000 */
[----:B---3--:R-:W-:Y:S01]  /*1b70*/  VIADD R10, R3, 0x28 ;  /* 0x00000028030a7836 */ /* 0x008fe20000000000 */
[----:B------:R2:W-:Y:S01]  /*1b80*/  STL [R1+0x1160], R14 ;  /* 0x0011600e01007387 */ /* 0x0005e20000100800 */
[----:B------:R-:W-:Y:S01]  /*1b90*/  IMAD R225, R252, R8, R225 ;  /* 0x00000008fce17224 */ /* 0x000fe200078e02e1 */
[----:B------:R-:W-:Y:S01]  /*1ba0*/  IABS R218, R15 ;  /* 0x0000000f00da7213 */ /* 0x000fe20000000000 */
[C---:B------:R-:W-:Y:S01]  /*1bb0*/  IMAD.HI.U32 R4, R7.reuse, R222, RZ ;  /* 0x000000de07047227 */ /* 0x040fe200078e00ff */
[----:B------:R-:W-:Y:S01]  /*1bc0*/  IABS R215, R10 ;  /* 0x0000000a00d77213 */ /* 0x000fe20000000000 */
[----:B------:R3:W-:Y:S02]  /*1bd0*/  STL [R1+0x1158], R12 ;  /* 0x0011580c01007387 */ /* 0x0007e40000100800 */
[----:B------:R-:W-:-:S02]  /*1be0*/  IMAD.HI.U32 R8, R7, R220, RZ ;  /* 0x000000dc07087227 */ /* 0x000fc400078e00ff */
[----:B------:R4:W-:Y:S01]  /*1bf0*/  STL [R1+0x1154], R10 ;  /* 0x0011540a01007387 */ /* 0x0009e20000100800 */
[----:B--2---:R-:W-:Y:S01]  /*1c00*/  IADD3 R14, PT, PT, R3, 0x29, RZ ;  /* 0x00000029030e7810 */ /* 0x004fe20007ffe0ff */
[----:B------:R-:W-:Y:S02]  /*1c10*/  IMAD R226, R252, R5, R226 ;  /* 0x00000005fce27224 */ /* 0x000fe400078e02e2 */
[----:B------:R-:W-:Y:S01]  /*1c20*/  IMAD.HI.U32 R5, R7, R221, RZ ;  /* 0x000000dd07057227 */ /* 0x000fe200078e00ff */
[----:B------:R-:W-:Y:S01]  /*1c30*/  IABS R214, R14 ;  /* 0x0000000e00d67213 */ /* 0x000fe20000000000 */
[----:B------:R-:W-:Y:S02]  /*1c40*/  STL [R1+0x1150], R14 ;  /* 0x0011500e01007387 */ /* 0x000fe40000100800 */
[----:B------:R-:W-:Y:S02]  /*1c50*/  IMAD.MOV R11, RZ, RZ, -R4 ;  /* 0x000000ffff0b7224 */ /* 0x000fe400078e0a04 */
[----:B------:R-:W-:-:S02]  /*1c60*/  IMAD.MOV R13, RZ, RZ, -R8 ;  /* 0x000000ffff0d7224 */ /* 0x000fc400078e0a08 */
[C---:B---3--:R-:W-:Y:S02]  /*1c70*/  VIADD R12, R3.reuse, 0x2b ;  /* 0x0000002b030c7836 */ /* 0x048fe40000000000 */
[----:B----4-:R-:W-:Y:S02]  /*1c80*/  VIADD R10, R3, 0x2d ;  /* 0x0000002d030a7836 */ /* 0x010fe40000000000 */
[C---:B------:R-:W-:Y:S01]  /*1c90*/  IMAD.HI.U32 R4, R7.reuse, R217, RZ ;  /* 0x000000d907047227 */ /* 0x040fe200078e00ff */
[----:B------:R-:W-:Y:S02]  /*1ca0*/  IABS R212, R12 ;  /* 0x0000000c00d47213 */ /* 0x000fe40000000000 */
[----:B------:R-:W-:Y:S01]  /*1cb0*/  IABS R210, R10 ;  /* 0x0000000a00d27213 */ /* 0x000fe20000000000 */
[----:B------:R-:W-:-:S04]  /*1cc0*/  IMAD.HI.U32 R8, R7, R215, RZ ;  /* 0x000000d707087227 */ /* 0x000fc800078e00ff */
[----:B------:R-:W-:Y:S02]  /*1cd0*/  IMAD.MOV R5, RZ, RZ, -R5 ;  /* 0x000000ffff057224 */ /* 0x000fe400078e0a05 */
[C---:B------:R-:W-:Y:S02]  /*1ce0*/  IMAD R220, R252.reuse, R13, R220 ;  /* 0x0000000dfcdc7224 */ /* 0x040fe400078e02dc */
[----:B------:R-:W-:Y:S02]  /*1cf0*/  IMAD.MOV R4, RZ, RZ, -R4 ;  /* 0x000000ffff047224 */ /* 0x000fe400078e0a04 */
[----:B------:R-:W-:Y:S02]  /*1d00*/  IMAD.MOV R8, RZ, RZ, -R8 ;  /* 0x000000ffff087224 */ /* 0x000fe400078e0a08 */
[----:B------:R-:W-:Y:S02]  /*1d10*/  VIADD R13, R3, 0x2a ;  /* 0x0000002a030d7836 */ /* 0x000fe40000000000 */
[----:B------:R-:W-:-:S02]  /*1d20*/  IMAD R222, R252, R11, R222 ;  /* 0x0000000bfcde7224 */ /* 0x000fc400078e02de */
[----:B------:R-:W-:Y:S01]  /*1d30*/  IMAD.HI.U32 R2, R7, R238, RZ ;  /* 0x000000ee07027227 */ /* 0x000fe200078e00ff */
[----:B------:R-:W-:Y:S01]  /*1d40*/  STL [R1+0x114c], R13 ;  /* 0x00114c0d01007387 */ /* 0x000fe20000100800 */
[----:B------:R-:W-:Y:S02]  /*1d50*/  IABS R213, R13 ;  /* 0x0000000d00d57213 */ /* 0x000fe40000000000 */
[----:B------:R-:W-:Y:S01]  /*1d60*/  IMAD R221, R252, R5, R221 ;  /* 0x00000005fcdd7224 */ /* 0x000fe200078e02dd */
[----:B------:R-:W-:Y:S01]  /*1d70*/  STL [R1+0x1148], R12 ;  /* 0x0011480c01007387 */ /* 0x000fe20000100800 */
[----:B------:R-:W-:Y:S02]  /*1d80*/  VIADD R11, R3, 0x2c ;  /* 0x0000002c030b7836 */ /* 0x000fe40000000000 */
[----:B------:R-:W-:-:S03]  /*1d90*/  IMAD.HI.U32 R5, R7, R216, RZ ;  /* 0x000000d807057227 */ /* 0x000fc600078e00ff */
[----:B------:R2:W-:Y:S01]  /*1da0*/  STL [R1+0x1134], R11 ;  /* 0x0011340b01007387 */ /* 0x0005e20000100800 */
[C---:B------:R-:W-:Y:S01]  /*1db0*/  IMAD R217, R252.reuse, R4, R217 ;  /* 0x00000004fcd97224 */ /* 0x040fe200078e02d9 */
[----:B------:R-:W-:Y:S01]  /*1dc0*/  IABS R211, R11 ;  /* 0x0000000b00d37213 */ /* 0x000fe20000000000 */
[----:B------:R-:W-:Y:S01]  /*1dd0*/  IMAD R215, R252, R8, R215 ;  /* 0x00000008fcd77224 */ /* 0x000fe200078e02d7 */
[----:B------:R3:W-:Y:S01]  /*1de0*/  STL [R1+0x1130], R10 ;  /* 0x0011300a01007387 */ /* 0x0007e20000100800 */
[----:B------:R-:W-:-:S04]  /*1df0*/  IMAD.HI.U32 R4, R7, R212, RZ ;  /* 0x000000d407047227 */ /* 0x000fc800078e00ff */
[----:B------:R-:W-:Y:S01]  /*1e00*/  IMAD.HI.U32 R8, R7, R210, RZ ;  /* 0x000000d207087227 */ /* 0x000fe200078e00ff */
[----:B--2---:R-:W-:-:S03]  /*1e10*/  IADD3 R11, PT, PT, -R4, RZ, RZ ;  /* 0x000000ff040b7210 */ /* 0x004fc60007ffe1ff */
[C---:B------:R-:W-:Y:S01]  /*1e20*/  VIADD R16, R3.reuse, 0x2e ;  /* 0x0000002e03107836 */ /* 0x040fe20000000000 */
[C---:B---3--:R-:W-:Y:S01]  /*1e30*/  IADD3 R10, PT, PT, R3.reuse, 0x32, RZ ;  /* 0x00000032030a7810 */ /* 0x048fe20007ffe0ff */
[C---:B------:R-:W-:Y:S02]  /*1e40*/  VIADD R15, R3.reuse, 0x2f ;  /* 0x0000002f030f7836 */ /* 0x040fe40000000000 */
[----:B------:R-:W-:Y:S01]  /*1e50*/  IMAD.MOV R9, RZ, RZ, -R2 ;  /* 0x000000ffff097224 */ /* 0x000fe200078e0a02 */
[----:B------:R-:W-:Y:S01]  /*1e60*/  STL [R1+0x112c], R16 ;  /* 0x00112c1001007387 */ /* 0x000fe20000100800 */
[----:B------:R-:W-:Y:S01]  /*1e70*/  VIADD R14, R3, 0x30 ;  /* 0x00000030030e7836 */ /* 0x000fe20000000000 */
[----:B------:R-:W-:Y:S01]  /*1e80*/  IABS R205, R10 ;  /* 0x0000000a00cd7213 */ /* 0x000fe20000000000 */
[----:B------:R-:W-:Y:S01]  /*1e90*/  IMAD.HI.U32 R2, R7, R233, RZ ;  /* 0x000000e907027227 */ /* 0x000fe200078e00ff */
[----:B------:R-:W-:Y:S01]  /*1ea0*/  STL [R1+0x1128], R15 ;  /* 0x0011280f01007387 */ /* 0x000fe20000100800 */
[----:B------:R-:W-:-:S02]  /*1eb0*/  IABS R209, R16 ;  /* 0x0000001000d17213 */ /* 0x000fc40000000000 */
[----:B------:R-:W-:Y:S01]  /*1ec0*/  IMAD.MOV R5, RZ, RZ, -R5 ;  /* 0x000000ffff057224 */ /* 0x000fe200078e0a05 */
[----:B------:R2:W-:Y:S01]  /*1ed0*/  STL [R1+0x1124], R14 ;  /* 0x0011240e01007387 */ /* 0x0005e20000100800 */
[----:B------:R-:W-:Y:S01]  /*1ee0*/  IMAD.MOV R13, RZ, RZ, -R8 ;  /* 0x000000ffff0d7224 */ /* 0x000fe200078e0a08 */
[----:B------:R-:W-:Y:S01]  /*1ef0*/  IABS R207, R14 ;  /* 0x0000000e00cf7213 */ /* 0x000fe20000000000 */
[----:B------:R-:W-:Y:S01]  /*1f00*/  VIADD R12, R3, 0x31 ;  /* 0x00000031030c7836 */ /* 0x000fe20000000000 */
[----:B------:R-:W-:Y:S01]  /*1f10*/  IABS R208, R15 ;  /* 0x0000000f00d07213 */ /* 0x000fe20000000000 */
[----:B------:R-:W-:-:S03]  /*1f20*/  IMAD.HI.U32 R0, R7, R234, RZ ;  /* 0x000000ea07007227 */ /* 0x000fc600078e00ff */
[----:B------:R3:W-:Y:S01]  /*1f30*/  STL [R1+0x111c], R12 ;  /* 0x00111c0c01007387 */ /* 0x0007e20000100800 */
[----:B------:R-:W-:Y:S01]  /*1f40*/  IMAD.MOV R2, RZ, RZ, -R2 ;  /* 0x000000ffff027224 */ /* 0x000fe200078e0a02 */
[----:B------:R-:W-:Y:S01]  /*1f50*/  IABS R206, R12 ;  /* 0x0000000c00ce7213 */ /* 0x000fe20000000000 */
[----:B------:R-:W-:Y:S01]  /*1f60*/  IMAD R216, R252, R5, R216 ;  /* 0x00000005fcd87224 */ /* 0x000fe200078e02d8 */
[----:B------:R4:W-:Y:S01]  /*1f70*/  STL [R1+0x1118], R10 ;  /* 0x0011180a01007387 */ /* 0x0009e20000100800 */
[----:B------:R-:W-:-:S04]  /*1f80*/  IMAD.HI.U32 R5, R7, R211, RZ ;  /* 0x000000d307057227 */ /* 0x000fc800078e00ff */
[C---:B------:R-:W-:Y:S01]  /*1f90*/  IMAD R210, R252.reuse, R13, R210 ;  /* 0x0000000dfcd27224 */ /* 0x040fe200078e02d2 */
[C---:B------:R-:W-:Y:S01]  /*1fa0*/  IADD3 R13, PT, PT, R3.reuse, 0x34, RZ ;  /* 0x00000034030d7810 */ /* 0x040fe20007ffe0ff */
[C---:B--2---:R-:W-:Y:S02]  /*1fb0*/  VIADD R14, R3.reuse, 0x33 ;  /* 0x00000033030e7836 */ /* 0x044fe40000000000 */
[----:B------:R-:W-:Y:S01]  /*1fc0*/  IMAD R238, R252, R9, R238 ;  /* 0x00000009fcee7224 */ /* 0x000fe200078e02ee */
[----:B------:R-:W-:Y:S01]  /*1fd0*/  IADD3 R9, PT, PT, -R0, RZ, RZ ;  /* 0x000000ff00097210 */ /* 0x000fe20007ffe1ff */
[C---:B------:R-:W-:Y:S01]  /*1fe0*/  IMAD R212, R252.reuse, R11, R212 ;  /* 0x0000000bfcd47224 */ /* 0x040fe200078e02d4 */
[----:B------:R-:W-:Y:S01]  /*1ff0*/  STL [R1+0x1114], R14 ;  /* 0x0011140e01007387 */ /* 0x000fe20000100800 */
[----:B---3--:R-:W-:Y:S01]  /*2000*/  VIADD R12, R3, 0x35 ;  /* 0x00000035030c7836 */ /* 0x008fe20000000000 */
[----:B------:R-:W-:Y:S01]  /*2010*/  IABS R204, R14 ;  /* 0x0000000e00cc7213 */ /* 0x000fe20000000000 */
[----:B------:R-:W-:Y:S01]  /*2020*/  IMAD R233, R252, R2, R233 ;  /* 0x00000002fce97224 */ /* 0x000fe200078e02e9 */
[----:B------:R-:W-:Y:S01]  /*2030*/  STL [R1+0x1110], R13 ;  /* 0x0011100d01007387 */ /* 0x000fe20000100800 */
[----:B------:R-:W-:Y:S01]  /*2040*/  IMAD.HI.U32 R0, R7, R229, RZ ;  /* 0x000000e507007227 */ /* 0x000fe200078e00ff */
[----:B------:R-:W-:-:S02]  /*2050*/  IABS R202, R12 ;  /* 0x0000000c00ca7213 */ /* 0x000fc40000000000 */
[----:B------:R-:W-:Y:S01]  /*2060*/  STL [R1+0x110c], R12 ;  /* 0x00110c0c01007387 */ /* 0x000fe20000100800 */
[----:B------:R-:W-:Y:S01]  /*2070*/  VIADD R11, R3, 0x36 ;  /* 0x00000036030b7836 */ /* 0x000fe20000000000 */
[----:B------:R-:W-:Y:S01]  /*2080*/  IABS R203, R13 ;  /* 0x0000000d00cb7213 */ /* 0x000fe20000000000 */
[----:B------:R-:W-:-:S03]  /*2090*/  IMAD.HI.U32 R2, R7, R228, RZ ;  /* 0x000000e407027227 */ /* 0x000fc600078e00ff */
[----:B------:R-:W-:Y:S01]  /*20a0*/  STL [R1+0x10f8], R11 ;  /* 0x0010f80b01007387 */ /* 0x000fe20000100800 */
[----:B------:R-:W-:Y:S01]  /*20b0*/  IMAD.MOV R5, RZ, RZ, -R5 ;  /* 0x000000ffff057224 */ /* 0x000fe200078e0a05 */
[----:B------:R-:W-:Y:S01]  /*20c0*/  IABS R201, R11 ;  /* 0x0000000b00c97213 */ /* 0x000fe20000000000 */
[----:B----4-:R-:W-:Y:S02]  /*20d0*/  VIADD R10, R3, 0x37 ;  /* 0x00000037030a7836 */ /* 0x010fe40000000000 */
[----:B------:R-:W-:-:S03]  /*20e0*/  IMAD.HI.U32 R8, R7, R205, RZ ;  /* 0x000000cd07087227 */ /* 0x000fc600078e00ff */
[----:B------:R2:W-:Y:S01]  /*20f0*/  STL [R1+0x10f4], R10 ;  /* 0x0010f40a01007387 */ /* 0x0005e20000100800 */
[C---:B------:R-:W-:Y:S01]  /*2100*/  IMAD R234, R252.reuse, R9, R234 ;  /* 0x00000009fcea7224 */ /* 0x040fe200078e02ea */
[----:B------:R-:W-:Y:S01]  /*2110*/  IABS R200, R10 ;  /* 0x0000000a00c87213 */ /* 0x000fe20000000000 */
[----:B------:R-:W-:Y:S02]  /*2120*/  IMAD.MOV R0, RZ, RZ, -R0 ;  /* 0x000000ffff007224 */ /* 0x000fe400078e0a00 */
[----:B------:R-:W-:Y:S02]  /*2130*/  IMAD.MOV R9, RZ, RZ, -R2 ;  /* 0x000000ffff097224 */ /* 0x000fe400078e0a02 */
[----:B------:R-:W-:Y:S02]  /*2140*/  IMAD R211, R252, R5, R211 ;  /* 0x00000005fcd37224 */ /* 0x000fe400078e02d3 */
[----:B------:R-:W-:-:S04]  /*2150*/  IMAD.HI.U32 R4, R7, R207, RZ ;  /* 0x000000cf07047227 */ /* 0x000fc800078e00ff */
[----:B------:R-:W-:-:S04]  /*2160*/  IMAD.HI.U32 R2, R7, R223, RZ ;  /* 0x000000df07027227 */ /* 0x000fc800078e00ff */
[----:B------:R-:W-:Y:S01]  /*2170*/  IMAD.HI.U32 R5, R7, R206, RZ ;  /* 0x000000ce07057227 */ /* 0x000fe200078e00ff */
[----:B------:R-:W-:-:S03]  /*2180*/  IADD3 R2, PT, PT, -R2, RZ, RZ ;  /* 0x000000ff02027210 */ /* 0x000fc60007ffe1ff */
[C---:B------:R-:W-:Y:S02]  /*2190*/  VIADD R16, R3.reuse, 0x38 ;  /* 0x0000003803107836 */ /* 0x040fe40000000000 */
[----:B------:R-:W-:Y:S02]  /*21a0*/  IMAD.MOV R8, RZ, RZ, -R8 ;  /* 0x000000ffff087224 */ /* 0x000fe400078e0a08 */
[C---:B------:R-:W-:Y:S01]  /*21b0*/  VIADD R15, R3.reuse, 0x39 ;  /* 0x00000039030f7836 */ /* 0x040fe20000000000 */
[----:B------:R-:W-:Y:S01]  /*21c0*/  STL [R1+0x10f0], R16 ;  /* 0x0010f01001007387 */ /* 0x000fe20000100800 */
[C---:B--2---:R-:W-:Y:S01]  /*21d0*/  VIADD R10, R3.reuse, 0x3c ;  /* 0x0000003c030a7836 */ /* 0x044fe20000000000 */
[----:B------:R-:W-:Y:S01]  /*21e0*/  IABS R199, R16 ;  /* 0x0000001000c77213 */ /* 0x000fe20000000000 */
[----:B------:R-:W-:Y:S01]  /*21f0*/  IMAD R229, R252, R0, R229 ;  /* 0x00000000fce57224 */ /* 0x000fe200078e02e5 */
[----:B------:R-:W-:Y:S01]  /*2200*/  STL [R1+0x10ec], R15 ;  /* 0x0010ec0f01007387 */ /* 0x000fe20000100800 */
[----:B------:R-:W-:Y:S01]  /*2210*/  VIADD R14, R3, 0x3a ;  /* 0x0000003a030e7836 */ /* 0x000fe20000000000 */
[----:B------:R-:W-:Y:S01]  /*2220*/  IABS R195, R10 ;  /* 0x0000000a00c37213 */ /* 0x000fe20000000000 */
[----:B------:R-:W-:Y:S01]  /*2230*/  IMAD.HI.U32 R0, R7, R224, RZ ;  /* 0x000000e007007227 */ /* 0x000fe200078e00ff */
[----:B------:R-:W-:-:S02]  /*2240*/  IABS R198, R15 ;  /* 0x0000000f00c67213 */ /* 0x000fc40000000000 */
[----:B------:R-:W-:Y:S01]  /*2250*/  STL [R1+0x10e8], R14 ;  /* 0x0010e80e01007387 */ /* 0x000fe20000100800 */
[----:B------:R-:W-:Y:S01]  /*2260*/  IMAD.MOV R4, RZ, RZ, -R4 ;  /* 0x000000ffff047224 */ /* 0x000fe200078e0a04 */
[----:B------:R-:W-:Y:S01]  /*2270*/  IABS R197, R14 ;  /* 0x0000000e00c57213 */ /* 0x000fe20000000000 */
[----:B------:R-:W-:Y:S02]  /*2280*/  VIADD R12, R3, 0x3b ;  /* 0x0000003b030c7836 */ /* 0x000fe40000000000 */
[----:B------:R-:W-:Y:S02]  /*2290*/  IMAD.MOV R5, RZ, RZ, -R5 ;  /* 0x000000ffff057224 */ /* 0x000fe400078e0a05 */
[C---:B------:R-:W-:Y:S01]  /*22a0*/  IMAD R205, R252.reuse, R8, R205 ;  /* 0x00000008fccd7224 */ /* 0x040fe200078e02cd */
[----:B------:R2:W-:Y:S01]  /*22b0*/  STL [R1+0x10e0], R12 ;  /* 0x0010e00c01007387 */ /* 0x0005e20000100800 */
[----:B------:R-:W-:Y:S01]  /*22c0*/  IMAD R228, R252, R9, R228 ;  /* 0x00000009fce47224 */ /* 0x000fe200078e02e4 */
[----:B------:R-:W-:Y:S01]  /*22d0*/  IABS R196, R12 ;  /* 0x0000000c00c47213 */ /* 0x000fe20000000000 */
[----:B------:R-:W-:Y:S01]  /*22e0*/  IMAD.HI.U32 R8, R7, R200, RZ ;  /* 0x000000c807087227 */ /* 0x000fe200078e00ff */
[----:B------:R3:W-:Y:S03]  /*22f0*/  STL [R1+0x10dc], R10 ;  /* 0x0010dc0a01007387 */ /* 0x0007e60000100800 */
[----:B------:R-:W-:-:S02]  /*2300*/  IMAD.MOV R9, RZ, RZ, -R0 ;  /* 0x000000ffff097224 */ /* 0x000fc400078e0a00 */
[----:B------:R-:W-:Y:S01]  /*2310*/  IMAD R207, R252, R4, R207 ;  /* 0x00000004fccf7224 */ /* 0x000fe200078e02cf */
[----:B--2---:R-:W-:Y:S01]  /*2320*/  IADD3 R12, PT, PT, R3, 0x3f, RZ ;  /* 0x0000003f030c7810 */ /* 0x004fe20007ffe0ff */
[----:B------:R-:W-:-:S03]  /*2330*/  IMAD.HI.U32 R0, R7, R219, RZ ;  /* 0x000000db07007227 */ /* 0x000fc600078e00ff */
[----:B------:R-:W-:Y:S01]  /*2340*/  IABS R192, R12 ;  /* 0x0000000c00c07213 */ /* 0x000fe20000000000 */
[----:B------:R-:W-:Y:S02]  /*2350*/  IMAD R206, R252, R5, R206 ;  /* 0x00000005fcce7224 */ /* 0x000fe400078e02ce */
[----:B------:R-:W-:-:S04]  /*2360*/  IMAD.HI.U32 R4, R7, R202, RZ ;  /* 0x000000ca07047227 */ /* 0x000fc800078e00ff */
[----:B------:R-:W-:-:S04]  /*2370*/  IMAD.HI.U32 R5, R7, R201, RZ ;  /* 0x000000c907057227 */ /* 0x000fc800078e00ff */
[----:B------:R-:W-:Y:S01]  /*2380*/  IMAD R223, R252, R2, R223 ;  /* 0x00000002fcdf7224 */ /* 0x000fe200078e02df */
[----:B------:R-:W-:Y:S01]  /*2390*/  IADD3 R5, PT, PT, -R5, RZ, RZ ;  /* 0x000000ff05057210 */ /* 0x000fe20007ffe1ff */
[----:B------:R-:W-:Y:S02]  /*23a0*/  IMAD.MOV R13, RZ, RZ, -R8 ;  /* 0x000000ffff0d7224 */ /* 0x000fe400078e0a08 */
[----:B---3--:R-:W-:Y:S02]  /*23b0*/  VIADD R10, R3, 0x41 ;  /* 0x00000041030a7836 */ /* 0x008fe40000000000 */
[----:B------:R-:W-:-:S03]  /*23c0*/  IMAD.HI.U32 R2, R7, R218, RZ ;  /* 0x000000da07027227 */ /* 0x000fc600078e00ff */
[----:B------:R-:W-:Y:S01]  /*23d0*/  IABS R190, R10 ;  /* 0x0000000a00be7213 */ /* 0x000fe20000000000 */
[----:B------:R-:W-:-:S04]  /*23e0*/  IMAD.HI.U32 R8, R7, R195, RZ ;  /* 0x000000c307087227 */ /* 0x000fc800078e00ff */
[----:B------:R-:W-:Y:S02]  /*23f0*/  IMAD.MOV R0, RZ, RZ, -R0 ;  /* 0x000000ffff007224 */ /* 0x000fe400078e0a00 */
[----:B------:R-:W-:Y:S02]  /*2400*/  IMAD.MOV R11, RZ, RZ, -R4 ;  /* 0x000000ffff0b7224 */ /* 0x000fe400078e0a04 */
[C---:B------:R-:W-:Y:S02]  /*2410*/  IMAD R224, R252.reuse, R9, R224 ;  /* 0x00000009fce07224 */ /* 0x040fe400078e02e0 */
[----:B------:R-:W-:Y:S02]  /*2420*/  IMAD R200, R252, R13, R200 ;  /* 0x0000000dfcc87224 */ /* 0x000fe400078e02c8 */
[----:B------:R-:W-:Y:S02]  /*2430*/  VIADD R14, R3, 0x3d ;  /* 0x0000003d030e7836 */ /* 0x000fe40000000000 */
[----:B------:R-:W-:-:S02]  /*2440*/  IMAD.MOV R9, RZ, RZ, -R2 ;  /* 0x000000ffff097224 */ /* 0x000fc400078e0a02 */
[----:B------:R-:W-:Y:S01]  /*2450*/  IMAD.HI.U32 R4, R7, R197, RZ ;  /* 0x000000c507047227 */ /* 0x000fe200078e00ff */
[----:B------:R-:W-:Y:S01]  /*2460*/  STL [R1+0x10d8], R14 ;  /* 0x0010d80e01007387 */ /* 0x000fe20000100800 */
[----:B------:R-:W-:Y:S02]  /*2470*/  IABS R194, R14 ;  /* 0x0000000e00c27213 */ /* 0x000fe40000000000 */
[----:B------:R-:W-:Y:S02]  /*2480*/  IMAD.MOV R8, RZ, RZ, -R8 ;  /* 0x000000ffff087224 */ /* 0x000fe400078e0a08 */
[----:B------:R-:W-:Y:S02]  /*2490*/  VIADD R13, R3, 0x3e ;  /* 0x0000003e030d7836 */ /* 0x000fe40000000000 */
[----:B------:R-:W-:Y:S02]  /*24a0*/  IMAD R219, R252, R0, R219 ;  /* 0x00000000fcdb7224 */ /* 0x000fe400078e02db */
[----:B------:R-:W-:Y:S01]  /*24b0*/  IMAD.HI.U32 R2, R7, R213, RZ ;  /* 0x000000d507027227 */ /* 0x000fe200078e00ff */
[----:B------:R2:W-:Y:S01]  /*24c0*/  STL [R1+0x10d4], R13 ;  /* 0x0010d40d01007387 */ /* 0x0005e20000100800 */
[----:B------:R-:W-:-:S02]  /*24d0*/  IABS R193, R13 ;  /* 0x0000000d00c17213 */ /* 0x000fc40000000000 */
[----:B------:R-:W-:Y:S01]  /*24e0*/  IMAD R202, R252, R11, R202 ;  /* 0x0000000bfcca7224 */ /* 0x000fe200078e02ca */
[----:B------:R-:W-:Y:S01]  /*24f0*/  STL [R1+0x10d0], R12 ;  /* 0x0010d00c01007387 */ /* 0x000fe20000100800 */
[----:B------:R-:W-:-:S04]  /*2500*/  IMAD.HI.U32 R0, R7, R214, RZ ;  /* 0x000000d607007227 */ /* 0x000fc800078e00ff */
[----:B------:R-:W-:Y:S02]  /*2510*/  VIADD R11, R3, 0x40 ;  /* 0x00000040030b7836 */ /* 0x000fe40000000000 */
[C---:B------:R-:W-:Y:S02]  /*2520*/  IMAD R201, R252.reuse, R5, R201 ;  /* 0x00000005fcc97224 */ /* 0x040fe400078e02c9 */
[----:B------:R-:W-:Y:S01]  /*2530*/  IMAD.MOV R4, RZ, RZ, -R4 ;  /* 0x000000ffff047224 */ /* 0x000fe200078e0a04 */
[----:B------:R-:W-:Y:S01]  /*2540*/  STL [R1+0x10bc], R11 ;  /* 0x0010bc0b01007387 */ /* 0x000fe20000100800 */
[C---:B------:R-:W-:Y:S01]  /*2550*/  IMAD R195, R252.reuse, R8, R195 ;  /* 0x00000008fcc37224 */ /* 0x040fe200078e02c3 */
[----:B------:R-:W-:Y:S01]  /*2560*/  IABS R191, R11 ;  /* 0x0000000b00bf7213 */ /* 0x000fe20000000000 */
[----:B------:R-:W-:Y:S01]  /*2570*/  IMAD R218, R252, R9, R218 ;  /* 0x00000009fcda7224 */ /* 0x000fe200078e02da */
[----:B------:R-:W-:Y:S01]  /*2580*/  STL [R1+0x10b8], R10 ;  /* 0x0010b80a01007387 */ /* 0x000fe20000100800 */
[----:B------:R-:W-:-:S02]  /*2590*/  IMAD.MOV R2, RZ, RZ, -R2 ;  /* 0x000000ffff027224 */ /* 0x000fc400078e0a02 */
[----:B------:R-:W-:-:S04]  /*25a0*/  IMAD.HI.U32 R5, R7, R196, RZ ;  /* 0x000000c407057227 */ /* 0x000fc800078e00ff */
[----:B------:R-:W-:-:S04]  /*25b0*/  IMAD.HI.U32 R8, R7, R190, RZ ;  /* 0x000000be07087227 */ /* 0x000fc800078e00ff */
[----:B------:R-:W-:Y:S01]  /*25c0*/  IMAD.MOV R9, RZ, RZ, -R0 ;  /* 0x000000ffff097224 */ /* 0x000fe200078e0a00 */
[----:B--2---:R-:W-:Y:S01]  /*25d0*/  IADD3 R13, PT, PT, -R8, RZ, RZ ;  /* 0x000000ff080d7210 */ /* 0x004fe20007ffe1ff */
[----:B------:R-:W-:-:S04]  /*25e0*/  IMAD.HI.U32 R0, R7, R209, RZ ;  /* 0x000000d107007227 */ /* 0x000fc800078e00ff */
[C---:B------:R-:W-:Y:S02]  /*25f0*/  VIADD R16, R3.reuse, 0x42 ;  /* 0x0000004203107836 */ /* 0x040fe40000000000 */
[C---:B------:R-:W-:Y:S02]  /*2600*/  IMAD R197, R252.reuse, R4, R197 ;  /* 0x00000004fcc57224 */ /* 0x040fe400078e02c5 */
[----:B------:R-:W-:Y:S01]  /*2610*/  VIADD R15, R3, 0x43 ;  /* 0x00000043030f7836 */ /* 0x000fe20000000000 */
[----:B------:R2:W-:Y:S01]  /*2620*/  STL [R1+0x10b4], R16 ;  /* 0x0010b41001007387 */ /* 0x0005e20000100800 */
[----:B------:R-:W-:Y:S01]  /*2630*/  IMAD R213, R252, R2, R213 ;  /* 0x00000002fcd57224 */ /* 0x000fe200078e02d5 */
[----:B------:R-:W-:Y:S01]  /*2640*/  IABS R189, R16 ;  /* 0x0000001000bd7213 */ /* 0x000fe20000000000 */
[----:B------:R-:W-:Y:S01]  /*2650*/  IMAD.MOV R5, RZ, RZ, -R5 ;  /* 0x000000ffff057224 */ /* 0x000fe200078e0a05 */
[----:B------:R-:W-:Y:S01]  /*2660*/  STL [R1+0x11d8], R15 ;  /* 0x0011d80f01007387 */ /* 0x000fe20000100800 */
[----:B------:R-:W-:Y:S01]  /*2670*/  IMAD.HI.U32 R4, R7, R192, RZ ;  /* 0x000000c007047227 */ /* 0x000fe200078e00ff */
[----:B------:R-:W-:-:S03]  /*2680*/  IABS R188, R15 ;  /* 0x0000000f00bc7213 */ /* 0x000fc60000000000 */
[C---:B------:R-:W-:Y:S01]  /*2690*/  VIADD R14, R3.reuse, 0x44 ;  /* 0x00000044030e7836 */ /* 0x040fe20000000000 */
[C---:B--2---:R-:W-:Y:S01]  /*26a0*/  IADD3 R16, PT, PT, R3.reuse, 0x4c, RZ ;  /* 0x0000004c03107810 */ /* 0x044fe20007ffe0ff */
[----:B------:R-:W-:Y:S02]  /*26b0*/  VIADD R10, R3, 0x46 ;  /* 0x00000046030a7836 */ /* 0x000fe40000000000 */
[----:B------:R-:W-:Y:S01]  /*26c0*/  IMAD.HI.U32 R2, R7, R208, RZ ;  /* 0x000000d007027227 */ /* 0x000fe200078e00ff */
[----:B------:R2:W-:Y:S01]  /*26d0*/  STL [R1+0x11dc], R14 ;  /* 0x0011dc0e01007387 */ /* 0x0005e20000100800 */
[----:B------:R-:W-:Y:S02]  /*26e0*/  IABS R187, R14 ;  /* 0x0000000e00bb7213 */ /* 0x000fe40000000000 */
[----:B------:R-:W-:Y:S01]  /*26f0*/  IMAD.MOV R0, RZ, RZ, -R0 ;  /* 0x000000ffff007224 */ /* 0x000fe200078e0a00 */
[----:B------:R-:W-:Y:S01]  /*2700*/  IABS R185, R10 ;  /* 0x0000000a00b97213 */ /* 0x000fe20000000000 */
[----:B------:R-:W-:Y:S01]  /*2710*/  VIADD R12, R3, 0x45 ;  /* 0x00000045030c7836 */ /* 0x000fe20000000000 */
[----:B------:R-:W-:Y:S01]  /*2720*/  IABS R179, R16 ;  /* 0x0000001000b37213 */ /* 0x000fe20000000000 */
[----:B------:R-:W-:-:S02]  /*2730*/  IMAD R214, R252, R9, R214 ;  /* 0x00000009fcd67224 */ /* 0x000fc400078e02d6 */
[----:B------:R-:W-:Y:S01]  /*2740*/  IMAD R196, R252, R5, R196 ;  /* 0x00000005fcc47224 */ /* 0x000fe200078e02c4 */
[----:B------:R3:W-:Y:S01]  /*2750*/  STL [R1+0x11e0], R12 ;  /* 0x0011e00c01007387 */ /* 0x0007e20000100800 */
[----:B------:R-:W-:Y:S01]  /*2760*/  IMAD.MOV R11, RZ, RZ, -R4 ;  /* 0x000000ffff0b7224 */ /* 0x000fe200078e0a04 */
[----:B------:R-:W-:Y:S01]  /*2770*/  IABS R186, R12 ;  /* 0x0000000c00ba7213 */ /* 0x000fe20000000000 */
[----:B------:R-:W-:Y:S01]  /*2780*/  IMAD.MOV R9, RZ, RZ, -R2 ;  /* 0x000000ffff097224 */ /* 0x000fe200078e0a02 */
[----:B------:R4:W-:Y:S01]  /*2790*/  STL [R1+0x11e8], R10 ;  /* 0x0011e80a01007387 */ /* 0x0009e20000100800 */
[----:B------:R-:W-:-:S04]  /*27a0*/  IMAD.HI.U32 R5, R7, R191, RZ ;  /* 0x000000bf07057227 */ /* 0x000fc800078e00ff */
[----:B------:R-:W-:Y:S02]  /*27b0*/  IMAD R209, R252, R0, R209 ;  /* 0x00000000fcd17224 */ /* 0x000fe400078e02d1 */
[----:B------:R-:W-:-:S04]  /*27c0*/  IMAD.HI.U32 R2, R7, R203, RZ ;  /* 0x000000cb07027227 */ /* 0x000fc800078e00ff */
[----:B------:R-:W-:Y:S02]  /*27d0*/  IMAD R190, R252, R13, R190 ;  /* 0x0000000dfcbe7224 */ /* 0x000fe400078e02be */
[----:B--2---:R-:W-:Y:S02]  /*27e0*/  VIADD R14, R3, 0x47 ;  /* 0x00000047030e7836 */ /* 0x004fe40000000000 */
[----:B------:R-:W-:-:S03]  /*27f0*/  IMAD.HI.U32 R0, R7, R204, RZ ;  /* 0x000000cc07007227 */ /* 0x000fc600078e00ff */
[----:B------:R2:W-:Y:S01]  /*2800*/  STL [R1+0x11ec], R14 ;  /* 0x0011ec0e01007387 */ /* 0x0005e20000100800 */
[C---:B------:R-:W-:Y:S01]  /*2810*/  VIADD R13, R3.reuse, 0x48 ;  /* 0x00000048030d7836 */ /* 0x040fe20000000000 */
[----:B------:R-:W-:Y:S01]  /*2820*/  IABS R184, R14 ;  /* 0x0000000e00b87213 */ /* 0x000fe20000000000 */
[C---:B------:R-:W-:Y:S01]  /*2830*/  IMAD R192, R252.reuse, R11, R192 ;  /* 0x0000000bfcc07224 */ /* 0x040fe200078e02c0 */
[C---:B------:R-:W-:Y:S01]  /*2840*/  IADD3 R11, PT, PT, R3.reuse, 0x4a, RZ ;  /* 0x0000004a030b7810 */ /* 0x040fe20007ffe0ff */
[C---:B---3--:R-:W-:Y:S01]  /*2850*/  VIADD R12, R3.reuse, 0x49 ;  /* 0x00000049030c7836 */ /* 0x048fe20000000000 */
[----:B------:R-:W-:Y:S01]  /*2860*/  STL [R1+0x1200], R13 ;  /* 0x0012000d01007387 */ /* 0x000fe20000100800 */
[----:B------:R-:W-:Y:S01]  /*2870*/  IMAD.MOV R5, RZ, RZ, -R5 ;  /* 0x000000ffff057224 */ /* 0x000fe200078e0a05 */
[----:B------:R-:W-:Y:S01]  /*2880*/  IABS R181, R11 ;  /* 0x0000000b00b57213 */ /* 0x000fe20000000000 */
[----:B----4-:R-:W-:Y:S01]  /*2890*/  VIADD R10, R3, 0x4b ;  /* 0x0000004b030a7836 */ /* 0x010fe20000000000 */
[----:B------:R-:W-:Y:S01]  /*28a0*/  STL [R1+0x1204], R12 ;  /* 0x0012040c01007387 */ /* 0x000fe20000100800 */
[----:B------:R-:W-:Y:S01]  /*28b0*/  IMAD R208, R252, R9, R208 ;  /* 0x00000009fcd07224 */ /* 0x000fe200078e02d0 */
[----:B------:R-:W-:Y:S01]  /*28c0*/  IABS R182, R12 ;  /* 0x0000000c00b67213 */ /* 0x000fe20000000000 */
[----:B------:R-:W-:Y:S01]  /*28d0*/  IMAD.MOV R2, RZ, RZ, -R2 ;  /* 0x000000ffff027224 */ /* 0x000fe200078e0a02 */
[----:B------:R-:W-:Y:S01]  /*28e0*/  STL [R1+0x1208], R11 ;  /* 0x0012080b01007387 */ /* 0x000fe20000100800 */
[----:B------:R-:W-:Y:S01]  /*28f0*/  IMAD.HI.U32 R8, R7, R185, RZ ;  /* 0x000000b907087227 */ /* 0x000fe200078e00ff */
[----:B------:R-:W-:-:S02]  /*2900*/  IABS R180, R10 ;  /* 0x0000000a00b47213 */ /* 0x000fc40000000000 */
[----:B------:R3:W-:Y:S01]  /*2910*/  STL [R1+0x120c], R10 ;  /* 0x00120c0a01007387 */ /* 0x0007e20000100800 */
[----:B------:R-:W-:Y:S01]  /*2920*/  IMAD.MOV R9, RZ, RZ, -R0 ;  /* 0x000000ffff097224 */ /* 0x000fe200078e0a00 */
[----:B------:R-:W-:Y:S01]  /*2930*/  IABS R183, R13 ;  /* 0x0000000d00b77213 */ /* 0x000fe20000000000 */
[C---:B------:R-:W-:Y:S01]  /*2940*/  IMAD.HI.U32 R0, R7.reuse, R199, RZ ;  /* 0x000000c707007227 */ /* 0x040fe200078e00ff */
[----:B------:R-:W-:Y:S03]  /*2950*/  STL [R1+0x1210], R16 ;  /* 0x0012101001007387 */ /* 0x000fe60000100800 */
[----:B------:R-:W-:Y:S01]  /*2960*/  IMAD.HI.U32 R4, R7, R187, RZ ;  /* 0x000000bb07047227 */ /* 0x000fe200078e00ff */
[----:B------:R-:W-:-:S03]  /*2970*/  IADD3 R0, PT, PT, -R0, RZ, RZ ;  /* 0x000000ff00007210 */ /* 0x000fc60007ffe1ff */
[C---:B------:R-:W-:Y:S02]  /*2980*/  IMAD R191, R252.reuse, R5, R191 ;  /* 0x00000005fcbf7224 */ /* 0x040fe400078e02bf */
[----:B------:R-:W-:Y:S02]  /*2990*/  IMAD R203, R252, R2, R203 ;  /* 0x00000002fccb7224 */ /* 0x000fe400078e02cb */
[----:B------:R-:W-:-:S04]  /*29a0*/  IMAD.HI.U32 R5, R7, R186, RZ ;  /* 0x000000ba07057227 */ /* 0x000fc800078e00ff */
[----:B------:R-:W-:Y:S02]  /*29b0*/  IMAD.MOV R8, RZ, RZ, -R8 ;  /* 0x000000ffff087224 */ /* 0x000fe400078e0a08 */
[----:B------:R-:W-:-:S04]  /*29c0*/  IMAD.HI.U32 R2, R7, R198, RZ ;  /* 0x000000c607027227 */ /* 0x000fc800078e00ff */
[----:B------:R-:W-:Y:S02]  /*29d0*/  IMAD.MOV R4, RZ, RZ, -R4 ;  /* 0x000000ffff047224 */ /* 0x000fe400078e0a04 */
[C---:B--2---:R-:W-:Y:S02]  /*29e0*/  VIADD R14, R3.reuse, 0x4e ;  /* 0x0000004e030e7836 */ /* 0x044fe40000000000 */
[C---:B---3--:R-:W-:Y:S02]  /*29f0*/  VIADD R10, R3.reuse, 0x50 ;  /* 0x00000050030a7836 */ /* 0x048fe40000000000 */
[----:B------:R-:W-:Y:S01]  /*2a00*/  VIADD R15, R3, 0x4d ;  /* 0x0000004d030f7836 */ /* 0x000fe20000000000 */
[----:B------:R-:W-:Y:S01]  /*2a10*/  IABS R177, R14 ;  /* 0x0000000e00b17213 */ /* 0x000fe20000000000 */
[C---:B------:R-:W-:Y:S01]  /*2a20*/  IMAD R204, R252.reuse, R9, R204 ;  /* 0x00000009fccc7224 */ /* 0x040fe200078e02cc */
[----:B------:R-:W-:Y:S01]  /*2a30*/  IABS R175, R10 ;  /* 0x0000000a00af7213 */ /* 0x000fe20000000000 */
[----:B------:R-:W-:Y:S01]  /*2a40*/  IMAD.MOV R5, RZ, RZ, -R5 ;  /* 0x000000ffff057224 */ /* 0x000fe200078e0a05 */
[----:B------:R2:W-:Y:S01]  /*2a50*/  STL [R1+0x1224], R15 ;  /* 0x0012240f01007387 */ /* 0x0005e20000100800 */
[----:B------:R-:W-:Y:S01]  /*2a60*/  IMAD R185, R252, R8, R185 ;  /* 0x00000008fcb97224 */ /* 0x000fe200078e02b9 */
[----:B------:R-:W-:Y:S01]  /*2a70*/  IABS R178, R15 ;  /* 0x0000000f00b27213 */ /* 0x000fe20000000000 */
[----:B------:R-:W-:Y:S01]  /*2a80*/  IMAD.MOV R9, RZ, RZ, -R2 ;  /* 0x000000ffff097224 */ /* 0x000fe200078e0a02 */
[----:B------:R-:W-:Y:S01]  /*2a90*/  STL [R1+0x1228], R14 ;  /* 0x0012280e01007387 */ /* 0x000fe20000100800 */
[----:B------:R-:W-:-:S04]  /*2aa0*/  IMAD.HI.U32 R8, R7, R180, RZ ;  /* 0x000000b407087227 */ /* 0x000fc800078e00ff */
[C---:B------:R-:W-:Y:S01]  /*2ab0*/  VIADD R12, R3.reuse, 0x4f ;  /* 0x0000004f030c7836 */ /* 0x040fe20000000000 */
[----:B--2---:R-:W-:Y:S01]  /*2ac0*/  IADD3 R15, PT, PT, R3, 0x57, RZ ;  /* 0x00000057030f7810 */ /* 0x004fe20007ffe0ff */
[----:B------:R-:W-:-:S03]  /*2ad0*/  IMAD.HI.U32 R2, R7, R193, RZ ;  /* 0x000000c107027227 */ /* 0x000fc600078e00ff */
[----:B------:R-:W-:Y:S01]  /*2ae0*/  STL [R1+0x1230], R12 ;  /* 0x0012300c01007387 */ /* 0x000fe20000100800 */
[C---:B------:R-:W-:Y:S01]  /*2af0*/  IMAD R187, R252.reuse, R4, R187 ;  /* 0x00000004fcbb7224 */ /* 0x040fe200078e02bb */
[----:B------:R-:W-:Y:S01]  /*2b00*/  IABS R176, R12 ;  /* 0x0000000c00b07213 */ /* 0x000fe20000000000 */
[C---:B------:R-:W-:Y:S01]  /*2b10*/  IMAD.HI.U32 R4, R7.reuse, R182, RZ ;  /* 0x000000b607047227 */ /* 0x040fe200078e00ff */
[----:B------:R2:W-:Y:S01]  /*2b20*/  STL [R1+0x1234], R10 ;  /* 0x0012340a01007387 */ /* 0x0005e20000100800 */
[----:B------:R-:W-:Y:S02]  /*2b30*/  IABS R168, R15 ;  /* 0x0000000f00a87213 */ /* 0x000fe40000000000 */
[C---:B------:R-:W-:Y:S02]  /*2b40*/  IMAD R199, R252.reuse, R0, R199 ;  /* 0x00000000fcc77224 */ /* 0x040fe400078e02c7 */
[----:B------:R-:W-:Y:S02]  /*2b50*/  IMAD R186, R252, R5, R186 ;  /* 0x00000005fcba7224 */ /* 0x000fe400078e02ba */
[----:B------:R-:W-:Y:S01]  /*2b60*/  IMAD.HI.U32 R0, R7, R194, RZ ;  /* 0x000000c207007227 */ /* 0x000fe200078e00ff */
[----:B--2---:R-:W-:-:S03]  /*2b70*/  IADD3 R10, PT, PT, R3, 0x55, RZ ;  /* 0x00000055030a7810 */ /* 0x004fc60007ffe0ff */
[----:B------:R-:W-:Y:S01]  /*2b80*/  IMAD.HI.U32 R5, R7, R181, RZ ;  /* 0x000000b507057227 */ /* 0x000fe200078e00ff */
[----:B------:R-:W-:-:S03]  /*2b90*/  IABS R170, R10 ;  /* 0x0000000a00aa7213 */ /* 0x000fc60000000000 */
[----:B------:R-:W-:Y:S02]  /*2ba0*/  IMAD.MOV R13, RZ, RZ, -R8 ;  /* 0x000000ffff0d7224 */ /* 0x000fe400078e0a08 */
[----:B------:R-:W-:Y:S02]  /*2bb0*/  IMAD.MOV R2, RZ, RZ, -R2 ;  /* 0x000000ffff027224 */ /* 0x000fe400078e0a02 */
[----:B------:R-:W-:Y:S02]  /*2bc0*/  IMAD.MOV R11, RZ, RZ, -R4 ;  /* 0x000000ffff0b7224 */ /* 0x000fe400078e0a04 */
[----:B------:R-:W-:Y:S02]  /*2bd0*/  IMAD R198, R252, R9, R198 ;  /* 0x00000009fcc67224 */ /* 0x000fe400078e02c6 */
[----:B------:R-:W-:-:S04]  /*2be0*/  IMAD.HI.U32 R4, R7, R177, RZ ;  /* 0x000000b107047227 */ /* 0x000fc800078e00ff */
[----:B------:R-:W-:Y:S01]  /*2bf0*/  IMAD.HI.U32 R8, R7, R175, RZ ;  /* 0x000000af07087227 */ /* 0x000fe200078e00ff */
[----:B------:R-:W-:-:S03]  /*2c00*/  IADD3 R4, PT, PT, -R4, RZ, RZ ;  /* 0x000000ff04047210 */ /* 0x000fc60007ffe1ff */
[----:B------:R-:W-:Y:S02]  /*2c10*/  IMAD.MOV R9, RZ, RZ, -R0 ;  /* 0x000000ffff097224 */ /* 0x000fe400078e0a00 */
[----:B------:R-:W-:Y:S02]  /*2c20*/  IMAD.MOV R5, RZ, RZ, -R5 ;  /* 0x000000ffff057224 */ /* 0x000fe400078e0a05 */
[C---:B------:R-:W-:Y:S02]  /*2c30*/  IMAD R180, R252.reuse, R13, R180 ;  /* 0x0000000dfcb47224 */ /* 0x040fe400078e02b4 */
[C---:B------:R-:W-:Y:S02]  /*2c40*/  VIADD R14, R3.reuse, 0x51 ;  /* 0x00000051030e7836 */ /* 0x040fe40000000000 */
[----:B------:R-:W-:Y:S02]  /*2c50*/  VIADD R12, R3, 0x53 ;  /* 0x00000053030c7836 */ /* 0x000fe40000000000 */
[----:B------:R-:W-:Y:S01]  /*2c60*/  IMAD R193, R252, R2, R193 ;  /* 0x00000002fcc17224 */ /* 0x000fe200078e02c1 */
[----:B------:R2:W-:Y:S01]  /*2c70*/  STL [R1+0x1238], R14 ;  /* 0x0012380e01007387 */ /* 0x0005e20000100800 */
[----:B------:R-:W-:Y:S01]  /*2c80*/  IMAD.HI.U32 R0, R7, R189, RZ ;  /* 0x000000bd07007227 */ /* 0x000fe200078e00ff */
[----:B------:R-:W-:-:S02]  /*2c90*/  IABS R172, R12 ;  /* 0x0000000c00ac7213 */ /* 0x000fc40000000000 */
[----:B------:R-:W-:Y:S01]  /*2ca0*/  IABS R174, R14 ;  /* 0x0000000e00ae7213 */ /* 0x000fe20000000000 */
[----:B------:R-:W-:Y:S02]  /*2cb0*/  VIADD R13, R3, 0x52 ;  /* 0x00000052030d7836 */ /* 0x000fe40000000000 */
[----:B------:R-:W-:-:S03]  /*2cc0*/  IMAD.HI.U32 R2, R7, R188, RZ ;  /* 0x000000bc07027227 */ /* 0x000fc600078e00ff */
[----:B------:R-:W-:Y:S01]  /*2cd0*/  STL [R1+0x1244], R13 ;  /* 0x0012440d01007387 */ /* 0x000fe20000100800 */
[C---:B------:R-:W-:Y:S01]  /*2ce0*/  IMAD R182, R252.reuse, R11, R182 ;  /* 0x0000000bfcb67224 */ /* 0x040fe200078e02b6 */
[----:B------:R-:W-:Y:S01]  /*2cf0*/  IABS R173, R13 ;  /* 0x0000000d00ad7213 */ /* 0x000fe20000000000 */
[----:B------:R-:W-:Y:S01]  /*2d00*/  IMAD.MOV R8, RZ, RZ, -R8 ;  /* 0x000000ffff087224 */ /* 0x000fe200078e0a08 */
[----:B------:R-:W-:Y:S01]  /*2d10*/  STL [R1+0x1248], R12 ;  /* 0x0012480c01007387 */ /* 0x000fe20000100800 */
[----:B------:R-:W-:Y:S02]  /*2d20*/  VIADD R11, R3, 0x54 ;  /* 0x00000054030b7836 */ /* 0x000fe40000000000 */
[----:B------:R-:W-:Y:S02]  /*2d30*/  IMAD R181, R252, R5, R181 ;  /* 0x00000005fcb57224 */ /* 0x000fe400078e02b5 */
[----:B------:R-:W-:Y:S01]  /*2d40*/  IMAD.MOV R0, RZ, RZ, -R0 ;  /* 0x000000ffff007224 */ /* 0x000fe200078e0a00 */
[----:B------:R-:W-:Y:S01]  /*2d50*/  STL [R1+0x1250], R11 ;  /* 0x0012500b01007387 */ /* 0x000fe20000100800 */
[----:B------:R-:W-:Y:S01]  /*2d60*/  IMAD.HI.U32 R5, R7, R176, RZ ;  /* 0x000000b007057227 */ /* 0x000fe200078e00ff */
[----:B------:R-:W-:-:S02]  /*2d70*/  IABS R171, R11 ;  /* 0x0000000b00ab7213 */ /* 0x000fc40000000000 */
[----:B------:R3:W-:Y:S01]  /*2d80*/  STL [R1+0x1254], R10 ;  /* 0x0012540a01007387 */ /* 0x0007e20000100800 */
[----:B------:R-:W-:Y:S01]  /*2d90*/  IMAD R194, R252, R9, R194 ;  /* 0x00000009fcc27224 */ /* 0x000fe200078e02c2 */
[----:B------:R-:W-:Y:S01]  /*2da0*/  IADD3 R9, PT, PT, -R2, RZ, RZ ;  /* 0x000000ff02097210 */ /* 0x000fe20007ffe1ff */
[----:B------:R-:W-:Y:S02]  /*2db0*/  IMAD R175, R252, R8, R175 ;  /* 0x00000008fcaf7224 */ /* 0x000fe400078e02af */
[----:B------:R-:W-:-:S04]  /*2dc0*/  IMAD.HI.U32 R2, R7, R183, RZ ;  /* 0x000000b707027227 */ /* 0x000fc800078e00ff */
[----:B------:R-:W-:-:S04]  /*2dd0*/  IMAD.HI.U32 R8, R7, R170, RZ ;  /* 0x000000aa07087227 */ /* 0x000fc800078e00ff */
[----:B------:R-:W-:Y:S02]  /*2de0*/  VIADD R16, R3, 0x56 ;  /* 0x0000005603107836 */ /* 0x000fe40000000000 */
[C---:B------:R-:W-:Y:S02]  /*2df0*/  IMAD R189, R252.reuse, R0, R189 ;  /* 0x00000000fcbd7224 */ /* 0x040fe400078e02bd */
[----:B------:R-:W-:Y:S01]  /*2e00*/  IMAD.MOV R5, RZ, RZ, -R5 ;  /* 0x000000ffff057224 */ /* 0x000fe200078e0a05 */
[----:B------:R-:W-:Y:S01]  /*2e10*/  STL [R1+0x125c], R16 ;  /* 0x00125c1001007387 */ /* 0x000fe20000100800 */
[----:B------:R-:W-:Y:S01]  /*2e20*/  IMAD R177, R252, R4, R177 ;  /* 0x00000004fcb17224 */ /* 0x000fe200078e02b1 */
[----:B------:R-:W-:Y:S01]  /*2e30*/  IABS R169, R16 ;  /* 0x0000001000a97213 */ /* 0x000fe20000000000 */
[C---:B------:R-:W-:Y:S01]  /*2e40*/  IMAD.HI.U32 R0, R7.reuse, R184, RZ ;  /* 0x000000b807007227 */ /* 0x040fe200078e00ff */
[----:B------:R-:W-:Y:S03]  /*2e50*/  STL [R1+0x1264], R15 ;  /* 0x0012640f01007387 */ /* 0x000fe60000100800 */
[----:B------:R-:W-:-:S04]  /*2e60*/  IMAD.HI.U32 R4, R7, R172, RZ ;  /* 0x000000ac07047227 */ /* 0x000fc800078e00ff */
[C---:B--2---:R-:W-:Y:S02]  /*2e70*/  VIADD R14, R3.reuse, 0x58 ;  /* 0x00000058030e7836 */ /* 0x044fe40000000000 */
[C---:B---3--:R-:W-:Y:S02]  /*2e80*/  VIADD R10, R3.reuse, 0x5a ;  /* 0x0000005a030a7836 */ /* 0x048fe40000000000 */
[----:B------:R-:W-:Y:S01]  /*2e90*/  IMAD.MOV R2, RZ, RZ, -R2 ;  /* 0x000000ffff027224 */ /* 0x000fe200078e0a02 */
[----:B------:R2:W-:Y:S01]  /*2ea0*/  STL [R1+0x1268], R14 ;  /* 0x0012680e01007387 */ /* 0x0005e20000100800 */
        /* <DEDUP_REMOVED lines=9> */
[C---:B------:R-:W-:Y:S01]  /*2f40*/  IMAD.HI.U32 R5, R7.reuse, R171, RZ ;  /* 0x000000ab07057227 */ /* 0x040fe200078e00ff */
[----:B------:R-:W-:Y:S03]  /*2f50*/  STL [R1+0x1274], R10 ;  /* 0x0012740a01007387 */ /* 0x000fe60000100800 */
[----:B------:R-:W-:Y:S02]  /*2f60*/  IMAD.MOV R11, RZ, RZ, -R4 ;  /* 0x000000ffff0b7224 */ /* 0x000fe400078e0a04 */
[----:B------:R-:W-:-:S04]  /*2f70*/  IMAD.HI.U32 R0, R7, R179, RZ ;  /* 0x000000b307007227 */ /* 0x000fc800078e00ff */
[C---:B------:R-:W-:Y:S02]  /*2f80*/  IMAD R183, R252.reuse, R2, R183 ;  /* 0x00000002fcb77224 */ /* 0x040fe400078e02b7 */
[----:B------:R-:W-:Y:S02]  /*2f90*/  IMAD R170, R252, R13, R170 ;  /* 0x0000000dfcaa7224 */ /* 0x000fe400078e02aa */
[----:B--2---:R-:W-:Y:S02]  /*2fa0*/  VIADD R14, R3, 0x5b ;  /* 0x0000005b030e7836 */ /* 0x004fe40000000000 */
[----:B------:R-:W-:-:S03]  /*2fb0*/  IMAD.HI.U32 R2, R7, R178, RZ ;  /* 0x000000b207027227 */ /* 0x000fc600078e00ff */
[----:B------:R2:W-:Y:S01]  /*2fc0*/  STL [R1+0x1278], R14 ;  /* 0x0012780e01007387 */ /* 0x0005e20000100800 */
[C---:B------:R-:W-:Y:S01]  /*2fd0*/  VIADD R13, R3.reuse, 0x5c ;  /* 0x0000005c030d7836 */ /* 0x040fe20000000000 */
[----:B------:R-:W-:Y:S01]  /*2fe0*/  IABS R164, R14 ;  /* 0x0000000e00a47213 */ /* 0x000fe20000000000 */
[----:B------:R-:W-:Y:S02]  /*2ff0*/  IMAD.MOV R5, RZ, RZ, -R5 ;  /* 0x000000ffff057224 */ /* 0x000fe400078e0a05 */
[C---:B------:R-:W-:Y:S01]  /*3000*/  IMAD R172, R252.reuse, R11, R172 ;  /* 0x0000000bfcac7224 */ /* 0x040fe200078e02ac */
[----:B------:R-:W-:Y:S01]  /*3010*/  STL [R1+0x128c], R13 ;  /* 0x00128c0d01007387 */ /* 0x000fe20000100800 */
[C---:B---3--:R-:W-:Y:S01]  /*3020*/  VIADD R12, R3.reuse, 0x5d ;  /* 0x0000005d030c7836 */ /* 0x048fe20000000000 */
[----:B------:R-:W-:Y:S01]  /*3030*/  IABS R163, R13 ;  /* 0x0000000d00a37213 */ /* 0x000fe20000000000 */
[----:B------:R-:W-:Y:S01]  /*3040*/  IMAD.MOV R0, RZ, RZ, -R0 ;  /* 0x000000ffff007224 */ /* 0x000fe200078e0a00 */
[C---:B--2---:R-:W-:Y:S01]  /*3050*/  IADD3 R14, PT, PT, R3.reuse, 0x62, RZ ;  /* 0x00000062030e7810 */ /* 0x044fe20007ffe0ff */
[C---:B------:R-:W-:Y:S01]  /*3060*/  VIADD R11, R3.reuse, 0x5e ;  /* 0x0000005e030b7836 */ /* 0x040fe20000000000 */
[----:B------:R-:W-:Y:S01]  /*3070*/  STL [R1+0x1290], R12 ;  /* 0x0012900c01007387 */ /* 0x000fe20000100800 */
[----:B------:R-:W-:Y:S01]  /*3080*/  VIADD R10, R3, 0x5f ;  /* 0x0000005f030a7836 */ /* 0x000fe20000000000 */
[----:B------:R-:W-:Y:S01]  /*3090*/  IABS R162, R12 ;  /* 0x0000000c00a27213 */ /* 0x000fe20000000000 */
[----:B------:R-:W-:Y:S01]  /*30a0*/  IMAD R184, R252, R9, R184 ;  /* 0x00000009fcb87224 */ /* 0x000fe200078e02b8 */
[----:B------:R-:W-:Y:S01]  /*30b0*/  STL [R1+0x1294], R11 ;  /* 0x0012940b01007387 */ /* 0x000fe20000100800 */
[----:B------:R-:W-:Y:S01]  /*30c0*/  IMAD.HI.U32 R8, R7, R165, RZ ;  /* 0x000000a507087227 */ /* 0x000fe200078e00ff */
[----:B------:R-:W-:-:S02]  /*30d0*/  IABS R160, R10 ;  /* 0x0000000a00a07213 */ /* 0x000fc40000000000 */
[----:B------:R2:W-:Y:S01]  /*30e0*/  STL [R1+0x1298], R10 ;  /* 0x0012980a01007387 */ /* 0x0005e20000100800 */
[----:B------:R-:W-:Y:S01]  /*30f0*/  IMAD.MOV R9, RZ, RZ, -R2 ;  /* 0x000000ffff097224 */ /* 0x000fe200078e0a02 */
[----:B------:R-:W-:Y:S01]  /*3100*/  IABS R161, R11 ;  /* 0x0000000b00a17213 */ /* 0x000fe20000000000 */
[----:B------:R-:W-:Y:S01]  /*3110*/  IMAD.HI.U32 R2, R7, R173, RZ ;  /* 0x000000ad07027227 */ /* 0x000fe200078e00ff */
[----:B------:R-:W-:-:S03]  /*3120*/  IABS R157, R14 ;  /* 0x0000000e009d7213 */ /* 0x000fc60000000000 */
[----:B------:R-:W-:Y:S02]  /*3130*/  IMAD R171, R252, R5, R171 ;  /* 0x00000005fcab7224 */ /* 0x000fe400078e02ab */
[----:B------:R-:W-:-:S04]  /*3140*/  IMAD.HI.U32 R4, R7, R167, RZ ;  /* 0x000000a707047227 */ /* 0x000fc800078e00ff */
[----:B------:R-:W-:Y:S02]  /*3150*/  IMAD R179, R252, R0, R179 ;  /* 0x00000000fcb37224 */ /* 0x000fe400078e02b3 */
[----:B------:R-:W-:-:S04]  /*3160*/  IMAD.HI.U32 R5, R7, R166, RZ ;  /* 0x000000a607057227 */ /* 0x000fc800078e00ff */
[----:B------:R-:W-:Y:S01]  /*3170*/  IMAD.HI.U32 R0, R7, R174, RZ ;  /* 0x000000ae07007227 */ /* 0x000fe200078e00ff */
[----:B------:R-:W-:-:S03]  /*3180*/  IADD3 R5, PT, PT, -R5, RZ, RZ ;  /* 0x000000ff05057210 */ /* 0x000fc60007ffe1ff */
[----:B------:R-:W-:Y:S02]  /*3190*/  IMAD.MOV R8, RZ, RZ, -R8 ;  /* 0x000000ffff087224 */ /* 0x000fe400078e0a08 */
[----:B------:R-:W-:Y:S02]  /*31a0*/  IMAD.MOV R2, RZ, RZ, -R2 ;  /* 0x000000ffff027224 */ /* 0x000fe400078e0a02 */
[----:B------:R-:W-:Y:S02]  /*31b0*/  IMAD.MOV R4, RZ, RZ, -R4 ;  /* 0x000000ffff047224 */ /* 0x000fe400078e0a04 */
[C---:B--2---:R-:W-:Y:S02]  /*31c0*/  VIADD R10, R3.reuse, 0x64 ;  /* 0x00000064030a7836 */ /* 0x044fe40000000000 */
[----:B------:R-:W-:Y:S02]  /*31d0*/  IMAD R178, R252, R9, R178 ;  /* 0x00000009fcb27224 */ /* 0x000fe400078e02b2 */
[----:B------:R-:W-:Y:S01]  /*31e0*/  VIADD R16, R3, 0x60 ;  /* 0x0000006003107836 */ /* 0x000fe20000000000 */
[----:B------:R-:W-:Y:S01]  /*31f0*/  IABS R155, R10 ;  /* 0x0000000a009b7213 */ /* 0x000fe20000000000 */
[----:B------:R-:W-:-:S02]  /*3200*/  IMAD.MOV R9, RZ, RZ, -R0 ;  /* 0x000000ffff097224 */ /* 0x000fc400078e0a00 */
[----:B------:R-:W-:Y:S01]  /*3210*/  IMAD R165, R252, R8, R165 ;  /* 0x00000008fca57224 */ /* 0x000fe200078e02a5 */
[----:B------:R-:W-:Y:S01]  /*3220*/  STL [R1+0x129c], R16 ;  /* 0x00129c1001007387 */ /* 0x000fe20000100800 */
[----:B------:R-:W-:Y:S01]  /*3230*/  VIADD R15, R3, 0x61 ;  /* 0x00000061030f7836 */ /* 0x000fe20000000000 */
[----:B------:R-:W-:Y:S01]  /*3240*/  IABS R159, R16 ;  /* 0x00000010009f7213 */ /* 0x000fe20000000000 */
[----:B------:R-:W-:-:S03]  /*3250*/  IMAD.HI.U32 R0, R7, R169, RZ ;  /* 0x000000a907007227 */ /* 0x000fc600078e00ff */
[----:B------:R-:W-:Y:S01]  /*3260*/  STL [R1+0x12b0], R15 ;  /* 0x0012b00f01007387 */ /* 0x000fe20000100800 */
[----:B------:R-:W-:Y:S01]  /*3270*/  IMAD.HI.U32 R8, R7, R160, RZ ;  /* 0x000000a007087227 */ /* 0x000fe200078e00ff */
[----:B------:R-:W-:Y:S02]  /*3280*/  IABS R158, R15 ;  /* 0x0000000f009e7213 */ /* 0x000fe40000000000 */
[----:B------:R2:W-:Y:S01]  /*3290*/  STL [R1+0x12b8], R14 ;  /* 0x0012b80e01007387 */ /* 0x0005e20000100800 */
[C---:B------:R-:W-:Y:S02]  /*32a0*/  IMAD R173, R252.reuse, R2, R173 ;  /* 0x00000002fcad7224 */ /* 0x040fe400078e02ad */
[----:B------:R-:W-:Y:S02]  /*32b0*/  IMAD R167, R252, R4, R167 ;  /* 0x00000004fca77224 */ /* 0x000fe400078e02a7 */
[----:B------:R-:W-:Y:S02]  /*32c0*/  VIADD R12, R3, 0x63 ;  /* 0x00000063030c7836 */ /* 0x000fe40000000000 */
[----:B------:R-:W-:-:S03]  /*32d0*/  IMAD.HI.U32 R2, R7, R168, RZ ;  /* 0x000000a807027227 */ /* 0x000fc600078e00ff */
[----:B------:R-:W-:Y:S01]  /*32e0*/  STL [R1+0x12bc], R12 ;  /* 0x0012bc0c01007387 */ /* 0x000fe20000100800 */
[----:B------:R-:W-:Y:S01]  /*32f0*/  IMAD.HI.U32 R4, R7, R162, RZ ;  /* 0x000000a207047227 */ /* 0x000fe200078e00ff */
[----:B------:R-:W-:Y:S02]  /*3300*/  IABS R156, R12 ;  /* 0x0000000c009c7213 */ /* 0x000fe40000000000 */
[----:B------:R3:W-:Y:S01]  /*3310*/  STL [R1+0x12c0], R10 ;  /* 0x0012c00a01007387 */ /* 0x0007e20000100800 */
[----:B------:R-:W-:Y:S02]  /*3320*/  IMAD.MOV R0, RZ, RZ, -R0 ;  /* 0x000000ffff007224 */ /* 0x000fe400078e0a00 */
[C---:B------:R-:W-:Y:S02]  /*3330*/  IMAD R166, R252.reuse, R5, R166 ;  /* 0x00000005fca67224 */ /* 0x040fe400078e02a6 */
[----:B------:R-:W-:Y:S02]  /*3340*/  IMAD.MOV R13, RZ, RZ, -R8 ;  /* 0x000000ffff0d7224 */ /* 0x000fe400078e0a08 */
[----:B------:R-:W-:-:S02]  /*3350*/  IMAD R174, R252, R9, R174 ;  /* 0x00000009fcae7224 */ /* 0x000fc400078e02ae */
[----:B------:R-:W-:-:S04]  /*3360*/  IMAD.HI.U32 R5, R7, R161, RZ ;  /* 0x000000a107057227 */ /* 0x000fc800078e00ff */
[----:B------:R-:W-:Y:S02]  /*3370*/  IMAD.MOV R9, RZ, RZ, -R2 ;  /* 0x000000ffff097224 */ /* 0x000fe400078e0a02 */
[----:B------:R-:W-:Y:S02]  /*3380*/  IMAD.MOV R11, RZ, RZ, -R4 ;  /* 0x000000ffff0b7224 */ /* 0x000fe400078e0a04 */
[----:B------:R-:W-:-:S04]  /*3390*/  IMAD.HI.U32 R2, R7, R163, RZ ;  /* 0x000000a307027227 */ /* 0x000fc800078e00ff */
[----:B------:R-:W-:-:S04]  /*33a0*/  IMAD.HI.U32 R8, R7, R155, RZ ;  /* 0x0000009b07087227 */ /* 0x000fc800078e00ff */
[----:B------:R-:W-:Y:S01]  /*33b0*/  IMAD R169, R252, R0, R169 ;  /* 0x00000000fca97224 */ /* 0x000fe200078e02a9 */
[----:B------:R-:W-:Y:S01]  /*33c0*/  IADD3 R8, PT, PT, -R8, RZ, RZ ;  /* 0x000000ff08087210 */ /* 0x000fe20007ffe1ff */
[----:B------:R-:W-:Y:S02]  /*33d0*/  IMAD R160, R252, R13, R160 ;  /* 0x0000000dfca07224 */ /* 0x000fe400078e02a0 */
[C---:B--2---:R-:W-:Y:S02]  /*33e0*/  VIADD R14, R3.reuse, 0x65 ;  /* 0x00000065030e7836 */ /* 0x044fe40000000000 */
[----:B---3--:R-:W-:Y:S02]  /*33f0*/  VIADD R10, R3, 0x69 ;  /* 0x00000069030a7836 */ /* 0x008fe40000000000 */
[----:B------:R-:W-:Y:S01]  /*3400*/  IMAD.HI.U32 R0, R7, R164, RZ ;  /* 0x000000a407007227 */ /* 0x000fe200078e00ff */
[----:B------:R-:W-:Y:S01]  /*3410*/  STL [R1+0x12c4], R14 ;  /* 0x0012c40e01007387 */ /* 0x000fe20000100800 */
[----:B------:R-:W-:-:S02]  /*3420*/  IABS R154, R14 ;  /* 0x0000000e009a7213 */ /* 0x000fc40000000000 */
[----:B------:R-:W-:Y:S01]  /*3430*/  IMAD.MOV R5, RZ, RZ, -R5 ;  /* 0x000000ffff057224 */ /* 0x000fe200078e0a05 */
[----:B------:R-:W-:Y:S01]  /*3440*/  IABS R150, R10 ;  /* 0x0000000a00967213 */ /* 0x000fe20000000000 */
[C---:B------:R-:W-:Y:S02]  /*3450*/  VIADD R13, R3.reuse, 0x66 ;  /* 0x00000066030d7836 */ /* 0x040fe40000000000 */
[C---:B------:R-:W-:Y:S02]  /*3460*/  IMAD R162, R252.reuse, R11, R162 ;  /* 0x0000000bfca27224 */ /* 0x040fe400078e02a2 */
[C---:B------:R-:W-:Y:S01]  /*3470*/  VIADD R12, R3.reuse, 0x67 ;  /* 0x00000067030c7836 */ /* 0x040fe20000000000 */
[----:B------:R-:W-:Y:S01]  /*3480*/  STL [R1+0x12e8], R13 ;  /* 0x0012e80d01007387 */ /* 0x000fe20000100800 */
[----:B------:R-:W-:Y:S01]  /*3490*/  IMAD.MOV R2, RZ, RZ, -R2 ;  /* 0x000000ffff027224 */ /* 0x000fe200078e0a02 */
[----:B------:R-:W-:Y:S01]  /*34a0*/  IABS R153, R13 ;  /* 0x0000000d00997213 */ /* 0x000fe20000000000 */
[----:B------:R-:W-:Y:S01]  /*34b0*/  VIADD R11, R3, 0x68 ;  /* 0x00000068030b7836 */ /* 0x000fe20000000000 */
[----:B------:R2:W-:Y:S01]  /*34c0*/  STL [R1+0x12f4], R12 ;  /* 0x0012f40c01007387 */ /* 0x0005e20000100800 */
[----:B------:R-:W-:Y:S01]  /*34d0*/  IMAD R168, R252, R9, R168 ;  /* 0x00000009fca87224 */ /* 0x000fe200078e02a8 */
[----:B------:R-:W-:Y:S01]  /*34e0*/  IADD3 R9, PT, PT, -R0, RZ, RZ ;  /* 0x000000ff00097210 */ /* 0x000fe20007ffe1ff */
[----:B------:R-:W-:Y:S01]  /*34f0*/  IMAD R161, R252, R5, R161 ;  /* 0x00000005fca17224 */ /* 0x000fe200078e02a1 */
[----:B------:R-:W-:Y:S01]  /*3500*/  STL [R1+0x12f8], R11 ;  /* 0x0012f80b01007387 */ /* 0x000fe20000100800 */
[----:B------:R-:W-:Y:S01]  /*3510*/  IMAD.HI.U32 R4, R7, R157, RZ ;  /* 0x0000009d07047227 */ /* 0x000fe200078e00ff */
[----:B------:R-:W-:-:S02]  /*3520*/  IABS R152, R12 ;  /* 0x0000000c00987213 */ /* 0x000fc40000000000 */
[----:B------:R3:W-:Y:S01]  /*3530*/  STL [R1+0x1300], R10 ;  /* 0x0013000a01007387 */ /* 0x0007e20000100800 */
[----:B------:R-:W-:Y:S01]  /*3540*/  IMAD.HI.U32 R5, R7, R156, RZ ;  /* 0x0000009c07057227 */ /* 0x000fe200078e00ff */
[----:B------:R-:W-:Y:S02]  /*3550*/  IABS R151, R11 ;  /* 0x0000000b00977213 */ /* 0x000fe40000000000 */
[----:B--2---:R-:W-:Y:S01]  /*3560*/  IADD3 R12, PT, PT, R3, 0x6d, RZ ;  /* 0x0000006d030c7810 */ /* 0x004fe20007ffe0ff */
[----:B------:R-:W-:Y:S02]  /*3570*/  IMAD R163, R252, R2, R163 ;  /* 0x00000002fca37224 */ /* 0x000fe400078e02a3 */
[----:B------:R-:W-:Y:S01]  /*3580*/  IMAD.HI.U32 R0, R7, R159, RZ ;  /* 0x0000009f07007227 */ /* 0x000fe200078e00ff */
[----:B------:R-:W-:-:S03]  /*3590*/  IABS R146, R12 ;  /* 0x0000000c00927213 */ /* 0x000fc60000000000 */
[----:B------:R-:W-:-:S04]  /*35a0*/  IMAD.HI.U32 R2, R7, R158, RZ ;  /* 0x0000009e07027227 */ /* 0x000fc800078e00ff */
[----:B------:R-:W-:Y:S02]  /*35b0*/  IMAD.MOV R4, RZ, RZ, -R4 ;  /* 0x000000ffff047224 */ /* 0x000fe400078e0a04 */
[----:B------:R-:W-:Y:S02]  /*35c0*/  IMAD R155, R252, R8, R155 ;  /* 0x00000008fc9b7224 */ /* 0x000fe400078e029b */
[----:B------:R-:W-:Y:S02]  /*35d0*/  VIADD R16, R3, 0x6a ;  /* 0x0000006a03107836 */ /* 0x000fe40000000000 */
[----:B------:R-:W-:Y:S02]  /*35e0*/  IMAD.MOV R5, RZ, RZ, -R5 ;  /* 0x000000ffff057224 */ /* 0x000fe400078e0a05 */
[----:B------:R-:W-:Y:S01]  /*35f0*/  IMAD.HI.U32 R8, R7, R150, RZ ;  /* 0x0000009607087227 */ /* 0x000fe200078e00ff */
[----:B------:R-:W-:Y:S01]  /*3600*/  STL [R1+0x130c], R16 ;  /* 0x00130c1001007387 */ /* 0x000fe20000100800 */
[----:B------:R-:W-:-:S02]  /*3610*/  IABS R149, R16 ;  /* 0x0000001000957213 */ /* 0x000fc40000000000 */
[C---:B------:R-:W-:Y:S02]  /*3620*/  VIADD R15, R3.reuse, 0x6b ;  /* 0x0000006b030f7836 */ /* 0x040fe40000000000 */
[C---:B---3--:R-:W-:Y:S02]  /*3630*/  VIADD R10, R3.reuse, 0x6e ;  /* 0x0000006e030a7836 */ /* 0x048fe40000000000 */
[C---:B------:R-:W-:Y:S01]  /*3640*/  IMAD R164, R252.reuse, R9, R164 ;  /* 0x00000009fca47224 */ /* 0x040fe200078e02a4 */
[----:B------:R-:W-:Y:S01]  /*3650*/  STL [R1+0x132c], R15 ;  /* 0x00132c0f01007387 */ /* 0x000fe20000100800 */
[----:B------:R-:W-:Y:S01]  /*3660*/  VIADD R14, R3, 0x6c ;  /* 0x0000006c030e7836 */ /* 0x000fe20000000000 */
[----:B------:R-:W-:Y:S01]  /*3670*/  IABS R145, R10 ;  /* 0x0000000a00917213 */ /* 0x000fe20000000000 */
[----:B------:R-:W-:Y:S01]  /*3680*/  IMAD.MOV R0, RZ, RZ, -R0 ;  /* 0x000000ffff007224 */ /* 0x000fe200078e0a00 */
[----:B------:R-:W-:Y:S01]  /*3690*/  IABS R148, R15 ;  /* 0x0000000f00947213 */ /* 0x000fe20000000000 */
[----:B------:R-:W-:Y:S01]  /*36a0*/  IMAD.MOV R9, RZ, RZ, -R2 ;  /* 0x000000ffff097224 */ /* 0x000fe200078e0a02 */
[----:B------:R2:W-:Y:S01]  /*36b0*/  STL [R1+0x1334], R14 ;  /* 0x0013340e01007387 */ /* 0x0005e20000100800 */
[C---:B------:R-:W-:Y:S01]  /*36c0*/  IMAD R157, R252.reuse, R4, R157 ;  /* 0x00000004fc9d7224 */ /* 0x040fe200078e029d */
[----:B------:R-:W-:Y:S01]  /*36d0*/  IABS R147, R14 ;  /* 0x0000000e00937213 */ /* 0x000fe20000000000 */
[C---:B------:R-:W-:Y:S01]  /*36e0*/  IMAD.HI.U32 R2, R7.reuse, R153, RZ ;  /* 0x0000009907027227 */ /* 0x040fe200078e00ff */
[----:B------:R-:W-:Y:S03]  /*36f0*/  STL [R1+0x133c], R12 ;  /* 0x00133c0c01007387 */ /* 0x000fe60000100800 */
[----:B------:R-:W-:Y:S01]  /*3700*/  IMAD R156, R252, R5, R156 ;  /* 0x00000005fc9c7224 */ /* 0x000fe200078e029c */
[----:B------:R-:W-:Y:S01]  /*3710*/  IADD3 R2, PT, PT, -R2, RZ, RZ ;  /* 0x000000ff02027210 */ /* 0x000fe20007ffe1ff */
[----:B------:R-:W-:Y:S01]  /*3720*/  IMAD.HI.U32 R4, R7, R152, RZ ;  /* 0x0000009807047227 */ /* 0x000fe200078e00ff */
[----:B------:R3:W-:Y:S01]  /*3730*/  STL [R1+0x1344], R10 ;  /* 0x0013440a01007387 */ /* 0x0007e20000100800 */
[----:B--2---:R-:W-:-:S02]  /*3740*/  IADD3 R14, PT, PT, R3, 0x6f, RZ ;  /* 0x0000006f030e7810 */ /* 0x004fc40007ffe0ff */
[----:B------:R-:W-:Y:S02]  /*3750*/  IMAD.MOV R13, RZ, RZ, -R8 ;  /* 0x000000ffff0d7224 */ /* 0x000fe400078e0a08 */
[C---:B------:R-:W-:Y:S01]  /*3760*/  IMAD.HI.U32 R5, R7.reuse, R151, RZ ;  /* 0x0000009707057227 */ /* 0x040fe200078e00ff */
[----:B------:R-:W-:Y:S01]  /*3770*/  STL [R1+0x134c], R14 ;  /* 0x00134c0e01007387 */ /* 0x000fe20000100800 */
[----:B------:R-:W-:Y:S02]  /*3780*/  IABS R144, R14 ;  /* 0x0000000e00907213 */ /* 0x000fe40000000000 */
[----:B------:R-:W-:Y:S02]  /*3790*/  IMAD R159, R252, R0, R159 ;  /* 0x00000000fc9f7224 */ /* 0x000fe400078e029f */
[----:B------:R-:W-:-:S04]  /*37a0*/  IMAD.HI.U32 R0, R7, R154, RZ ;  /* 0x0000009a07007227 */ /* 0x000fc800078e00ff */
[----:B------:R-:W-:Y:S02]  /*37b0*/  IMAD.MOV R11, RZ, RZ, -R4 ;  /* 0x000000ffff0b7224 */ /* 0x000fe400078e0a04 */
[C---:B------:R-:W-:Y:S02]  /*37c0*/  IMAD R150, R252.reuse, R13, R150 ;  /* 0x0000000dfc967224 */ /* 0x040fe400078e0296 */
[----:B------:R-:W-:Y:S02]  /*37d0*/  IMAD.MOV R5, RZ, RZ, -R5 ;  /* 0x000000ffff057224 */ /* 0x000fe400078e0a05 */
[C---:B------:R-:W-:Y:S02]  /*37e0*/  VIADD R13, R3.reuse, 0x70 ;  /* 0x00000070030d7836 */ /* 0x040fe40000000000 */
[----:B---3--:R-:W-:Y:S02]  /*37f0*/  VIADD R10, R3, 0x73 ;  /* 0x00000073030a7836 */ /* 0x008fe40000000000 */
[----:B------:R-:W-:Y:S01]  /*3800*/  IMAD R158, R252, R9, R158 ;  /* 0x00000009fc9e7224 */ /* 0x000fe200078e029e */
[----:B------:R-:W-:Y:S01]  /*3810*/  IABS R143, R13 ;  /* 0x0000000d008f7213 */ /* 0x000fe20000000000 */
[----:B------:R-:W-:Y:S01]  /*3820*/  IMAD.HI.U32 R8, R7, R145, RZ ;  /* 0x0000009107087227 */ /* 0x000fe200078e00ff */
[----:B------:R-:W-:Y:S01]  /*3830*/  IABS R140, R10 ;  /* 0x0000000a008c7213 */ /* 0x000fe20000000000 */
[----:B------:R-:W-:Y:S02]  /*3840*/  STL [R1+0x136c], R13 ;  /* 0x00136c0d01007387 */ /* 0x000fe40000100800 */
[----:B------:R-:W-:-:S02]  /*3850*/  VIADD R12, R3, 0x71 ;  /* 0x00000071030c7836 */ /* 0x000fc40000000000 */
[----:B------:R-:W-:Y:S02]  /*3860*/  IMAD.MOV R9, RZ, RZ, -R0 ;  /* 0x000000ffff097224 */ /* 0x000fe400078e0a00 */
[C---:B------:R-:W-:Y:S01]  /*3870*/  IMAD.HI.U32 R4, R7.reuse, R147, RZ ;  /* 0x0000009307047227 */ /* 0x040fe200078e00ff */
[----:B------:R-:W-:Y:S01]  /*3880*/  IABS R142, R12 ;  /* 0x0000000c008e7213 */ /* 0x000fe20000000000 */
[----:B------:R-:W-:Y:S02]  /*3890*/  STL [R1+0x1378], R12 ;  /* 0x0013780c01007387 */ /* 0x000fe40000100800 */
[----:B------:R-:W-:Y:S02]  /*38a0*/  IMAD R152, R252, R11, R152 ;  /* 0x0000000bfc987224 */ /* 0x000fe400078e0298 */
[----:B------:R-:W-:-:S04]  /*38b0*/  IMAD.HI.U32 R0, R7, R149, RZ ;  /* 0x0000009507007227 */ /* 0x000fc800078e00ff */
[C---:B------:R-:W-:Y:S02]  /*38c0*/  IMAD R153, R252.reuse, R2, R153 ;  /* 0x00000002fc997224 */ /* 0x040fe400078e0299 */
[----:B------:R-:W-:Y:S02]  /*38d0*/  IMAD R151, R252, R5, R151 ;  /* 0x00000005fc977224 */ /* 0x000fe400078e0297 */
[----:B------:R-:W-:Y:S02]  /*38e0*/  VIADD R11, R3, 0x72 ;  /* 0x00000072030b7836 */ /* 0x000fe40000000000 */
[----:B------:R-:W-:-:S03]  /*38f0*/  IMAD.HI.U32 R2, R7, R148, RZ ;  /* 0x0000009407027227 */ /* 0x000fc600078e00ff */
[----:B------:R-:W-:Y:S01]  /*3900*/  IABS R141, R11 ;  /* 0x0000000b008d7213 */ /* 0x000fe20000000000 */
[----:B------:R-:W-:Y:S01]  /*3910*/  IMAD.HI.U32 R5, R7, R146, RZ ;  /* 0x0000009207057227 */ /* 0x000fe200078e00ff */
[----:B------:R-:W-:Y:S03]  /*3920*/  STL [R1+0x1380], R11 ;  /* 0x0013800b01007387 */ /* 0x000fe60000100800 */
[----:B------:R-:W-:Y:S01]  /*3930*/  IMAD.MOV R8, RZ, RZ, -R8 ;  /* 0x000000ffff087224 */ /* 0x000fe200078e0a08 */
[----:B------:R2:W-:Y:S01]  /*3940*/  STL [R1+0x1384], R10 ;  /* 0x0013840a01007387 */ /* 0x0005e20000100800 */
[----:B------:R-:W-:Y:S02]  /*3950*/  IMAD.MOV R4, RZ, RZ, -R4 ;  /* 0x000000ffff047224 */ /* 0x000fe400078e0a04 */
[----:B------:R-:W-:Y:S02]  /*3960*/  IMAD.MOV R0, RZ, RZ, -R0 ;  /* 0x000000ffff007224 */ /* 0x000fe400078e0a00 */
[----:B------:R-:W-:-:S02]  /*3970*/  IMAD R154, R252, R9, R154 ;  /* 0x00000009fc9a7224 */ /* 0x000fc400078e029a */
[C---:B------:R-:W-:Y:S02]  /*3980*/  VIADD R16, R3.reuse, 0x74 ;  /* 0x0000007403107836 */ /* 0x040fe40000000000 */
[----:B------:R-:W-:Y:S01]  /*3990*/  IMAD.MOV R9, RZ, RZ, -R2 ;  /* 0x000000ffff097224 */ /* 0x000fe200078e0a02 */
[C---:B--2---:R-:W-:Y:S01]  /*39a0*/  IADD3 R10, PT, PT, R3.reuse, 0x78, RZ ;  /* 0x00000078030a7810 */ /* 0x044fe20007ffe0ff */
[----:B------:R-:W-:Y:S01]  /*39b0*/  IMAD.MOV R5, RZ, RZ, -R5 ;  /* 0x000000ffff057224 */ /* 0x000fe200078e0a05 */
[----:B------:R-:W-:Y:S01]  /*39c0*/  STL [R1+0x1390], R16 ;  /* 0x0013901001007387 */ /* 0x000fe20000100800 */
[----:B------:R-:W-:Y:S01]  /*39d0*/  IMAD R145, R252, R8, R145 ;  /* 0x00000008fc917224 */ /* 0x000fe200078e0291 */
[----:B------:R-:W-:Y:S01]  /*39e0*/  IABS R139, R16 ;  /* 0x00000010008b7213 */ /* 0x000fe20000000000 */
[C---:B------:R-:W-:Y:S01]  /*39f0*/  VIADD R15, R3.reuse, 0x75 ;  /* 0x00000075030f7836 */ /* 0x040fe20000000000 */
[----:B------:R-:W-:Y:S01]  /*3a00*/  IABS R135, R10 ;  /* 0x0000000a00877213 */ /* 0x000fe20000000000 */
[----:B------:R-:W-:-:S02]  /*3a10*/  VIADD R12, R3, 0x77 ;  /* 0x00000077030c7836 */ /* 0x000fc40000000000 */
[----:B------:R-:W-:Y:S01]  /*3a20*/  IMAD R147, R252, R4, R147 ;  /* 0x00000004fc937224 */ /* 0x000fe200078e0293 */
[----:B------:R-:W-:Y:S01]  /*3a30*/  STL [R1+0x13cc], R15 ;  /* 0x0013cc0f01007387 */ /* 0x000fe20000100800 */
[C---:B------:R-:W-:Y:S01]  /*3a40*/  IMAD.HI.U32 R2, R7.reuse, R143, RZ ;  /* 0x0000008f07027227 */ /* 0x040fe200078e00ff */
[----:B------:R-:W-:Y:S02]  /*3a50*/  IABS R136, R12 ;  /* 0x0000000c00887213 */ /* 0x000fe40000000000 */
[----:B------:R-:W-:Y:S01]  /*3a60*/  IABS R138, R15 ;  /* 0x0000000f008a7213 */ /* 0x000fe20000000000 */
[----:B------:R-:W-:-:S04]  /*3a70*/  IMAD.HI.U32 R8, R7, R140, RZ ;  /* 0x0000008c07087227 */ /* 0x000fc800078e00ff */
[----:B------:R-:W-:Y:S02]  /*3a80*/  VIADD R14, R3, 0x76 ;  /* 0x00000076030e7836 */ /* 0x000fe40000000000 */
[----:B------:R-:W-:Y:S02]  /*3a90*/  IMAD R149, R252, R0, R149 ;  /* 0x00000000fc957224 */ /* 0x000fe400078e0295 */
[C---:B------:R-:W-:Y:S01]  /*3aa0*/  IMAD.HI.U32 R4, R7.reuse, R142, RZ ;  /* 0x0000008e07047227 */ /* 0x040fe200078e00ff */
[----:B------:R-:W-:Y:S01]  /*3ab0*/  STL [R1+0x13d8], R14 ;  /* 0x0013d80e01007387 */ /* 0x000fe20000100800 */
[----:B------:R-:W-:Y:S02]  /*3ac0*/  IABS R137, R14 ;  /* 0x0000000e00897213 */ /* 0x000fe40000000000 */
[----:B------:R-:W-:Y:S01]  /*3ad0*/  IMAD.HI.U32 R0, R7, R144, RZ ;  /* 0x0000009007007227 */ /* 0x000fe200078e00ff */
[----:B------:R-:W-:Y:S01]  /*3ae0*/  IADD3 R11, PT, PT, -R4, RZ, RZ ;  /* 0x000000ff040b7210 */ /* 0x000fe20007ffe1ff */
[----:B------:R2:W-:Y:S02]  /*3af0*/  STL [R1+0x13e4], R12 ;  /* 0x0013e40c01007387 */ /* 0x0005e40000100800 */
[----:B------:R-:W-:-:S02]  /*3b00*/  IMAD R146, R252, R5, R146 ;  /* 0x00000005fc927224 */ /* 0x000fc400078e0292 */
[----:B------:R-:W-:Y:S01]  /*3b10*/  IMAD.HI.U32 R5, R7, R141, RZ ;  /* 0x0000008d07057227 */ /* 0x000fe200078e00ff */
[----:B------:R3:W-:Y:S03]  /*3b20*/  STL [R1+0x13ec], R10 ;  /* 0x0013ec0a01007387 */ /* 0x0007e60000100800 */
[----:B------:R-:W-:Y:S02]  /*3b30*/  IMAD.MOV R2, RZ, RZ, -R2 ;  /* 0x000000ffff027224 */ /* 0x000fe400078e0a02 */
[----:B------:R-:W-:Y:S01]  /*3b40*/  IMAD.MOV R13, RZ, RZ, -R8 ;  /* 0x000000ffff0d7224 */ /* 0x000fe200078e0a08 */
[----:B--2---:R-:W-:Y:S01]  /*3b50*/  IADD3 R12, PT, PT, R3, 0x7a, RZ ;  /* 0x0000007a030c7810 */ /* 0x004fe20007ffe0ff */
[----:B------:R-:W-:Y:S02]  /*3b60*/  IMAD R148, R252, R9, R148 ;  /* 0x00000009fc947224 */ /* 0x000fe400078e0294 */
[----:B------:R-:W-:Y:S01]  /*3b70*/  IMAD.MOV R9, RZ, RZ, -R0 ;  /* 0x000000ffff097224 */ /* 0x000fe200078e0a00 */
[----:B------:R-:W-:Y:S01]  /*3b80*/  IABS R132, R12 ;  /* 0x0000000c00847213 */ /* 0x000fe20000000000 */
[----:B------:R-:W-:-:S02]  /*3b90*/  IMAD.MOV R5, RZ, RZ, -R5 ;  /* 0x000000ffff057224 */ /* 0x000fc400078e0a05 */
[C---:B------:R-:W-:Y:S02]  /*3ba0*/  IMAD R143, R252.reuse, R2, R143 ;  /* 0x00000002fc8f7224 */ /* 0x040fe400078e028f */
[----:B------:R-:W-:Y:S02]  /*3bb0*/  IMAD R140, R252, R13, R140 ;  /* 0x0000000dfc8c7224 */ /* 0x000fe400078e028c */
[----:B---3--:R-:W-:Y:S02]  /*3bc0*/  VIADD R10, R3, 0x7c ;  /* 0x0000007c030a7836 */ /* 0x008fe40000000000 */
[----:B------:R-:W-:-:S03]  /*3bd0*/  IMAD.HI.U32 R2, R7, R136, RZ ;  /* 0x0000008807027227 */ /* 0x000fc600078e00ff */
[----:B------:R-:W-:Y:S01]  /*3be0*/  IABS R130, R10 ;  /* 0x0000000a00827213 */ /* 0x000fe20000000000 */
[----:B------:R-:W-:Y:S02]  /*3bf0*/  VIADD R13, R3, 0x79 ;  /* 0x00000079030d7836 */ /* 0x000fe40000000000 */
[C---:B------:R-:W-:Y:S02]  /*3c00*/  IMAD R144, R252.reuse, R9, R144 ;  /* 0x00000009fc907224 */ /* 0x040fe400078e0290 */
[----:B------:R-:W-:Y:S01]  /*3c10*/  IMAD.HI.U32 R8, R7, R139, RZ ;  /* 0x0000008b07087227 */ /* 0x000fe200078e00ff */
[----:B------:R-:W-:Y:S01]  /*3c20*/  IABS R134, R13 ;  /* 0x0000000d00867213 */ /* 0x000fe20000000000 */
[----:B------:R2:W-:Y:S02]  /*3c30*/  STL [R1+0x13bc], R13 ;  /* 0x0013bc0d01007387 */ /* 0x0005e40000100800 */
[C---:B------:R-:W-:Y:S02]  /*3c40*/  IMAD R142, R252.reuse, R11, R142 ;  /* 0x0000000bfc8e7224 */ /* 0x040fe400078e028e */
[----:B------:R-:W-:Y:S01]  /*3c50*/  VIADD R9, R3, 0x7d ;  /* 0x0000007d03097836 */ /* 0x000fe20000000000 */
[----:B------:R-:W-:Y:S01]  /*3c60*/  STL [R1+0x13c8], R12 ;  /* 0x0013c80c01007387 */ /* 0x000fe20000100800 */
[----:B------:R-:W-:-:S02]  /*3c70*/  IMAD R141, R252, R5, R141 ;  /* 0x00000005fc8d7224 */ /* 0x000fc400078e028d */
[----:B------:R-:W-:Y:S01]  /*3c80*/  IMAD.HI.U32 R0, R7, R135, RZ ;  /* 0x0000008707007227 */ /* 0x000fe200078e00ff */
[----:B------:R-:W-:-:S03]  /*3c90*/  IABS R129, R9 ;  /* 0x0000000900817213 */ /* 0x000fc60000000000 */
[----:B------:R-:W-:Y:S02]  /*3ca0*/  VIADD R11, R3, 0x7b ;  /* 0x0000007b030b7836 */ /* 0x000fe40000000000 */
[----:B------:R-:W-:-:S03]  /*3cb0*/  IMAD.HI.U32 R5, R7, R138, RZ ;  /* 0x0000008a07057227 */ /* 0x000fc600078e00ff */
[----:B------:R-:W-:Y:S01]  /*3cc0*/  STL [R1+0x13d4], R11 ;  /* 0x0013d40b01007387 */ /* 0x000fe20000100800 */
[----:B------:R-:W-:Y:S01]  /*3cd0*/  IMAD.MOV R2, RZ, RZ, -R2 ;  /* 0x000000ffff027224 */ /* 0x000fe200078e0a02 */
[----:B------:R-:W-:Y:S01]  /*3ce0*/  IABS R131, R11 ;  /* 0x0000000b00837213 */ /* 0x000fe20000000000 */
[----:B------:R-:W-:Y:S01]  /*3cf0*/  IMAD.MOV R8, RZ, RZ, -R8 ;  /* 0x000000ffff087224 */ /* 0x000fe200078e0a08 */
[----:B------:R3:W-:Y:S01]  /*3d00*/  STL [R1+0x13e0], R10 ;  /* 0x0013e00a01007387 */ /* 0x0007e20000100800 */
[----:B------:R-:W-:Y:S02]  /*3d10*/  IMAD.MOV R0, RZ, RZ, -R0 ;  /* 0x000000ffff007224 */ /* 0x000fe400078e0a00 */
[----:B------:R-:W-:Y:S01]  /*3d20*/  IMAD.MOV R5, RZ, RZ, -R5 ;  /* 0x000000ffff057224 */ /* 0x000fe200078e0a05 */
[----:B------:R4:W-:Y:S01]  /*3d30*/  STL [R1+0x13e8], R9 ;  /* 0x0013e80901007387 */ /* 0x0009e20000100800 */
[C---:B------:R-:W-:Y:S02]  /*3d40*/  IMAD R136, R252.reuse, R2, R136 ;  /* 0x00000002fc887224 */ /* 0x040fe400078e0288 */
[----:B------:R-:W-:-:S02]  /*3d50*/  IMAD R139, R252, R8, R139 ;  /* 0x00000008fc8b7224 */ /* 0x000fc400078e028b */
[----:B------:R-:W-:-:S04]  /*3d60*/  IMAD.HI.U32 R2, R7, R130, RZ ;  /* 0x0000008207027227 */ /* 0x000fc800078e00ff */
[----:B--2---:R-:W-:Y:S01]  /*3d70*/  VIADD R13, R3, 0x7e ;  /* 0x0000007e030d7836 */ /* 0x004fe20000000000 */
[----:B------:R-:W-:Y:S01]  /*3d80*/  IADD3 R2, PT, PT, -R2, RZ, RZ ;  /* 0x000000ff02027210 */ /* 0x000fe20007ffe1ff */
[----:B------:R-:W-:-:S03]  /*3d90*/  IMAD.HI.U32 R8, R7, R134, RZ ;  /* 0x0000008607087227 */ /* 0x000fc600078e00ff */
[----:B------:R-:W-:Y:S01]  /*3da0*/  IABS R128, R13 ;  /* 0x0000000d00807213 */ /* 0x000fe20000000000 */
[C---:B---3--:R-:W-:Y:S01]  /*3db0*/  VIADD R10, R3.reuse, 0x81 ;  /* 0x00000081030a7836 */ /* 0x048fe20000000000 */
[----:B------:R-:W-:Y:S01]  /*3dc0*/  STL [R1+0x13ac], R13 ;  /* 0x0013ac0d01007387 */ /* 0x000fe20000100800 */
[C---:B------:R-:W-:Y:S02]  /*3dd0*/  IMAD R135, R252.reuse, R0, R135 ;  /* 0x00000000fc877224 */ /* 0x040fe400078e0287 */
[C---:B------:R-:W-:Y:S01]  /*3de0*/  VIADD R12, R3.reuse, 0x7f ;  /* 0x0000007f030c7836 */ /* 0x040fe20000000000 */
[----:B------:R-:W-:Y:S01]  /*3df0*/  IABS R125, R10 ;  /* 0x0000000a007d7213 */ /* 0x000fe20000000000 */
[----:B----4-:R-:W-:Y:S02]  /*3e00*/  VIADD R9, R3, 0x82 ;  /* 0x0000008203097836 */ /* 0x010fe40000000000 */
[----:B------:R-:W-:Y:S01]  /*3e10*/  IMAD R138, R252, R5, R138 ;  /* 0x00000005fc8a7224 */ /* 0x000fe200078e028a */
[----:B------:R-:W-:Y:S01]  /*3e20*/  STL [R1+0x13b4], R12 ;  /* 0x0013b40c01007387 */ /* 0x000fe20000100800 */
[----:B------:R-:W-:Y:S01]  /*3e30*/  IMAD.HI.U32 R0, R7, R129, RZ ;  /* 0x0000008107007227 */ /* 0x000fe200078e00ff */
[----:B------:R-:W-:-:S02]  /*3e40*/  IABS R124, R9 ;  /* 0x00000009007c7213 */ /* 0x000fc40000000000 */
[----:B------:R-:W-:Y:S01]  /*3e50*/  IABS R127, R12 ;  /* 0x0000000c007f7213 */ /* 0x000fe20000000000 */
[----:B------:R-:W-:Y:S02]  /*3e60*/  VIADD R11, R3, 0x80 ;  /* 0x00000080030b7836 */ /* 0x000fe40000000000 */
[----:B------:R-:W-:-:S03]  /*3e70*/  IMAD.HI.U32 R5, R7, R132, RZ ;  /* 0x0000008407057227 */ /* 0x000fc600078e00ff */
[----:B------:R2:W-:Y:S01]  /*3e80*/  STL [R1+0x13c0], R11 ;  /* 0x0013c00b01007387 */ /* 0x0005e20000100800 */
[----:B------:R-:W-:Y:S01]  /*3e90*/  IMAD.MOV R8, RZ, RZ, -R8 ;  /* 0x000000ffff087224 */ /* 0x000fe200078e0a08 */
[----:B------:R-:W-:Y:S01]  /*3ea0*/  IABS R126, R11 ;  /* 0x0000000b007e7213 */ /* 0x000fe20000000000 */
[----:B------:R-:W-:Y:S01]  /*3eb0*/  IMAD.MOV R0, RZ, RZ, -R0 ;  /* 0x000000ffff007224 */ /* 0x000fe200078e0a00 */
[----:B------:R3:W-:Y:S01]  /*3ec0*/  STL [R1+0x13d0], R10 ;  /* 0x0013d00a01007387 */ /* 0x0007e20000100800 */
[----:B------:R-:W-:Y:S02]  /*3ed0*/  IMAD.MOV R5, RZ, RZ, -R5 ;  /* 0x000000ffff057224 */ /* 0x000fe400078e0a05 */
[C---:B------:R-:W-:Y:S01]  /*3ee0*/  IMAD R134, R252.reuse, R8, R134 ;  /* 0x00000008fc867224 */ /* 0x040fe200078e0286 */
[----:B------:R4:W-:Y:S01]  /*3ef0*/  STL [R1+0x13dc], R9 ;  /* 0x0013dc0901007387 */ /* 0x0009e20000100800 */
[----:B------:R-:W-:Y:S01]  /*3f00*/  IMAD R130, R252, R2, R130 ;  /* 0x00000002fc827224 */ /* 0x000fe200078e0282 */
[----:B--2---:R-:W-:Y:S01]  /*3f10*/  IADD3 R11, PT, PT, R3, 0x85, RZ ;  /* 0x00000085030b7810 */ /* 0x004fe20007ffe0ff */
[----:B------:R-:W-:-:S03]  /*3f20*/  IMAD.HI.U32 R8, R7, R128, RZ ;  /* 0x0000008007087227 */ /* 0x000fc600078e00ff */
[----:B------:R-:W-:Y:S01]  /*3f30*/  IABS R121, R11 ;  /* 0x0000000b00797213 */ /* 0x000fe20000000000 */
[C---:B------:R-:W-:Y:S01]  /*3f40*/  VIADD R13, R3.reuse, 0x83 ;  /* 0x00000083030d7836 */ /* 0x040fe20000000000 */
[----:B------:R-:W-:Y:S01]  /*3f50*/  IADD3 R8, PT, PT, -R8, RZ, RZ ;  /* 0x000000ff08087210 */ /* 0x000fe20007ffe1ff */
[----:B---3--:R-:W-:Y:S02]  /*3f60*/  VIADD R10, R3, 0x86 ;  /* 0x00000086030a7836 */ /* 0x008fe40000000000 */
[----:B------:R-:W-:Y:S01]  /*3f70*/  IMAD R129, R252, R0, R129 ;  /* 0x00000000fc817224 */ /* 0x000fe200078e0281 */
[----:B------:R-:W-:Y:S01]  /*3f80*/  STL [R1+0x13a0], R13 ;  /* 0x0013a00d01007387 */ /* 0x000fe20000100800 */
[----:B------:R-:W-:Y:S01]  /*3f90*/  IMAD.HI.U32 R2, R7, R125, RZ ;  /* 0x0000007d07027227 */ /* 0x000fe200078e00ff */
[----:B------:R-:W-:Y:S02]  /*3fa0*/  IABS R120, R10 ;  /* 0x0000000a00787213 */ /* 0x000fe40000000000 */
[----:B------:R-:W-:Y:S01]  /*3fb0*/  IABS R123, R13 ;  /* 0x0000000d007b7213 */ /* 0x000fe20000000000 */
[----:B------:R-:W-:-:S02]  /*3fc0*/  VIADD R12, R3, 0x84 ;  /* 0x00000084030c7836 */ /* 0x000fc40000000000 */
[----:B----4-:R-:W-:Y:S02]  /*3fd0*/  VIADD R9, R3, 0x87 ;  /* 0x0000008703097836 */ /* 0x010fe40000000000 */
[----:B------:R-:W-:Y:S01]  /*3fe0*/  IMAD R132, R252, R5, R132 ;  /* 0x00000005fc847224 */ /* 0x000fe200078e0284 */
[----:B------:R-:W-:Y:S01]  /*3ff0*/  STL [R1+0x13a8], R12 ;  /* 0x0013a80c01007387 */ /* 0x000fe20000100800 */
[C---:B------:R-:W-:Y:S01]  /*4000*/  IMAD.HI.U32 R0, R7.reuse, R124, RZ ;  /* 0x0000007c07007227 */ /* 0x040fe200078e00ff */
[----:B------:R-:W-:Y:S02]  /*4010*/  IABS R119, R9 ;  /* 0x0000000900777213 */ /* 0x000fe40000000000 */
[----:B------:R-:W-:Y:S01]  /*4020*/  STL [R1+0x13b0], R11 ;  /* 0x0013b00b01007387 */ /* 0x000fe20000100800 */
[----:B------:R-:W-:Y:S01]  /*4030*/  IMAD.HI.U32 R5, R7, R127, RZ ;  /* 0x0000007f07057227 */ /* 0x000fe200078e00ff */
[----:B------:R-:W-:Y:S02]  /*4040*/  IABS R122, R12 ;  /* 0x0000000c007a7213 */ /* 0x000fe40000000000 */
[----:B------:R2:W-:Y:S01]  /*4050*/  STL [R1+0x13b8], R10 ;  /* 0x0013b80a01007387 */ /* 0x0005e20000100800 */
[----:B------:R-:W-:-:S02]  /*4060*/  IMAD.MOV R2, RZ, RZ, -R2 ;  /* 0x000000ffff027224 */ /* 0x000fc400078e0a02 */
[----:B------:R-:W-:Y:S01]  /*4070*/  IMAD.MOV R0, RZ, RZ, -R0 ;  /* 0x000000ffff007224 */ /* 0x000fe200078e0a00 */
[----:B------:R3:W-:Y:S01]  /*4080*/  STL [R1+0x13c4], R9 ;  /* 0x0013c40901007387 */ /* 0x0007e20000100800 */
[----:B------:R-:W-:Y:S02]  /*4090*/  IMAD.MOV R5, RZ, RZ, -R5 ;  /* 0x000000ffff057224 */ /* 0x000fe400078e0a05 */
[----:B------:R-:W-:-:S04]  /*40a0*/  IMAD.HI.U32 R4, R7, R137, RZ ;  /* 0x0000008907047227 */ /* 0x000fc800078e00ff */
[C---:B------:R-:W-:Y:S02]  /*40b0*/  IMAD R125, R252.reuse, R2, R125 ;  /* 0x00000002fc7d7224 */ /* 0x040fe400078e027d */
[----:B--2---:R-:W-:Y:S02]  /*40c0*/  VIADD R10, R3, 0x8b ;  /* 0x0000008b030a7836 */ /* 0x004fe40000000000 */
[C---:B------:R-:W-:Y:S02]  /*40d0*/  IMAD R128, R252.reuse, R8, R128 ;  /* 0x00000008fc807224 */ /* 0x040fe400078e0280 */
[----:B------:R-:W-:Y:S01]  /*40e0*/  IMAD R124, R252, R0, R124 ;  /* 0x00000000fc7c7224 */ /* 0x000fe200078e027c */
[----:B------:R-:W-:Y:S01]  /*40f0*/  IABS R115, R10 ;  /* 0x0000000a00737213 */ /* 0x000fe20000000000 */
[----:B------:R-:W-:-:S04]  /*4100*/  IMAD.HI.U32 R2, R7, R120, RZ ;  /* 0x0000007807027227 */ /* 0x000fc800078e00ff */
[----:B------:R-:W-:Y:S02]  /*4110*/  VIADD R13, R3, 0x88 ;  /* 0x00000088030d7836 */ /* 0x000fe40000000000 */
[----:B------:R-:W-:Y:S02]  /*4120*/  IMAD R127, R252, R5, R127 ;  /* 0x00000005fc7f7224 */ /* 0x000fe400078e027f */
[C---:B------:R-:W-:Y:S01]  /*4130*/  IMAD.HI.U32 R8, R7.reuse, R123, RZ ;  /* 0x0000007b07087227 */ /* 0x040fe200078e00ff */
[----:B------:R-:W-:Y:S01]  /*4140*/  STL [R1+0x138c], R13 ;  /* 0x00138c0d01007387 */ /* 0x000fe20000100800 */
[----:B------:R-:W-:Y:S02]  /*4150*/  IABS R118, R13 ;  /* 0x0000000d00767213 */ /* 0x000fe40000000000 */
[----:B------:R-:W-:-:S04]  /*4160*/  IMAD.HI.U32 R0, R7, R119, RZ ;  /* 0x0000007707007227 */ /* 0x000fc800078e00ff */
[----:B------:R-:W-:Y:S01]  /*4170*/  VIADD R12, R3, 0x89 ;  /* 0x00000089030c7836 */ /* 0x000fe20000000000 */
[----:B------:R-:W-:Y:S01]  /*4180*/  IADD3 R0, PT, PT, -R0, RZ, RZ ;  /* 0x000000ff00007210 */ /* 0x000fe20007ffe1ff */
[----:B------:R-:W-:-:S03]  /*4190*/  IMAD.HI.U32 R5, R7, R122, RZ ;  /* 0x0000007a07057227 */ /* 0x000fc600078e00ff */
[----:B------:R-:W-:Y:S01]  /*41a0*/  STL [R1+0x1394], R12 ;  /* 0x0013940c01007387 */ /* 0x000fe20000100800 */
[C---:B------:R-:W-:Y:S01]  /*41b0*/  VIADD R11, R3.reuse, 0x8a ;  /* 0x0000008a030b7836 */ /* 0x040fe20000000000 */
[----:B------:R-:W-:Y:S01]  /*41c0*/  IABS R117, R12 ;  /* 0x0000000c00757213 */ /* 0x000fe20000000000 */
[----:B---3--:R-:W-:Y:S02]  /*41d0*/  VIADD R9, R3, 0x8c ;  /* 0x0000008c03097836 */ /* 0x008fe40000000000 */
[----:B------:R-:W-:Y:S01]  /*41e0*/  IMAD.MOV R4, RZ, RZ, -R4 ;  /* 0x000000ffff047224 */ /* 0x000fe200078e0a04 */
[----:B------:R-:W-:Y:S01]  /*41f0*/  STL [R1+0x1398], R11 ;  /* 0x0013980b01007387 */ /* 0x000fe20000100800 */
[----:B------:R-:W-:Y:S01]  /*4200*/  IMAD.MOV R2, RZ, RZ, -R2 ;  /* 0x000000ffff027224 */ /* 0x000fe200078e0a02 */
[----:B------:R-:W-:Y:S01]  /*4210*/  IABS R114, R9 ;  /* 0x0000000900727213 */ /* 0x000fe20000000000 */
[----:B------:R-:W-:Y:S01]  /*4220*/  IMAD.MOV R8, RZ, RZ, -R8 ;  /* 0x000000ffff087224 */ /* 0x000fe200078e0a08 */
[----:B------:R2:W-:Y:S01]  /*4230*/  STL [R1+0x139c], R10 ;  /* 0x00139c0a01007387 */ /* 0x0005e20000100800 */
[----:B------:R-:W-:Y:S01]  /*4240*/  IMAD.MOV R5, RZ, RZ, -R5 ;  /* 0x000000ffff057224 */ /* 0x000fe200078e0a05 */
[----:B------:R-:W-:Y:S01]  /*4250*/  IABS R116, R11 ;  /* 0x0000000b00747213 */ /* 0x000fe20000000000 */
[----:B------:R-:W-:Y:S01]  /*4260*/  IMAD R137, R252, R4, R137 ;  /* 0x00000004fc897224 */ /* 0x000fe200078e0289 */
[----:B------:R-:W-:Y:S01]  /*4270*/  STL [R1+0x13a4], R9 ;  /* 0x0013a40901007387 */ /* 0x000fe20000100800 */
[----:B------:R-:W-:-:S04]  /*4280*/  IMAD.HI.U32 R4, R7, R131, RZ ;  /* 0x0000008307047227 */ /* 0x000fc800078e00ff */
[C---:B------:R-:W-:Y:S01]  /*4290*/  IMAD R120, R252.reuse, R2, R120 ;  /* 0x00000002fc787224 */ /* 0x040fe200078e0278 */
[C---:B--2---:R-:W-:Y:S01]  /*42a0*/  IADD3 R10, PT, PT, R3.reuse, 0x90, RZ ;  /* 0x00000090030a7810 */ /* 0x044fe20007ffe0ff */
[----:B------:R-:W-:Y:S02]  /*42b0*/  VIADD R13, R3, 0x8d ;  /* 0x0000008d030d7836 */ /* 0x000fe40000000000 */
[----:B------:R-:W-:Y:S01]  /*42c0*/  IMAD R123, R252, R8, R123 ;  /* 0x00000008fc7b7224 */ /* 0x000fe200078e027b */
[----:B------:R-:W-:Y:S01]  /*42d0*/  IABS R110, R10 ;  /* 0x0000000a006e7213 */ /* 0x000fe20000000000 */
[----:B------:R-:W-:Y:S01]  /*42e0*/  IMAD.HI.U32 R2, R7, R115, RZ ;  /* 0x0000007307027227 */ /* 0x000fe200078e00ff */
[----:B------:R2:W-:Y:S01]  /*42f0*/  STL [R1+0x1368], R13 ;  /* 0x0013680d01007387 */ /* 0x0005e20000100800 */
[----:B------:R-:W-:Y:S02]  /*4300*/  IABS R113, R13 ;  /* 0x0000000d00717213 */ /* 0x000fe40000000000 */
[----:B------:R-:W-:-:S02]  /*4310*/  VIADD R12, R3, 0x8e ;  /* 0x0000008e030c7836 */ /* 0x000fc40000000000 */
[C---:B------:R-:W-:Y:S02]  /*4320*/  IMAD R122, R252.reuse, R5, R122 ;  /* 0x00000005fc7a7224 */ /* 0x040fe400078e027a */
[----:B------:R-:W-:Y:S01]  /*4330*/  IMAD.HI.U32 R8, R7, R118, RZ ;  /* 0x0000007607087227 */ /* 0x000fe200078e00ff */
[----:B------:R-:W-:Y:S01]  /*4340*/  STL [R1+0x1370], R12 ;  /* 0x0013700c01007387 */ /* 0x000fe20000100800 */
[----:B------:R-:W-:Y:S02]  /*4350*/  IABS R112, R12 ;  /* 0x0000000c00707213 */ /* 0x000fe40000000000 */
[C---:B------:R-:W-:Y:S01]  /*4360*/  VIADD R11, R3.reuse, 0x8f ;  /* 0x0000008f030b7836 */ /* 0x040fe20000000000 */
[----:B--2---:R-:W-:Y:S01]  /*4370*/  IADD3 R13, PT, PT, R3, 0x92, RZ ;  /* 0x00000092030d7810 */ /* 0x004fe20007ffe0ff */
[----:B------:R-:W-:Y:S02]  /*4380*/  IMAD R119, R252, R0, R119 ;  /* 0x00000000fc777224 */ /* 0x000fe400078e0277 */
[----:B------:R-:W-:Y:S01]  /*4390*/  IMAD.HI.U32 R5, R7, R117, RZ ;  /* 0x0000007507057227 */ /* 0x000fe200078e00ff */
[----:B------:R-:W-:Y:S01]  /*43a0*/  STL [R1+0x1374], R11 ;  /* 0x0013740b01007387 */ /* 0x000fe20000100800 */
[----:B------:R-:W-:-:S02]  /*43b0*/  IABS R111, R11 ;  /* 0x0000000b006f7213 */ /* 0x000fc40000000000 */
[----:B------:R-:W-:Y:S01]  /*43c0*/  VIADD R9, R3, 0x91 ;  /* 0x0000009103097836 */ /* 0x000fe20000000000 */
[----:B------:R-:W-:Y:S01]  /*43d0*/  IADD3 R5, PT, PT, -R5, RZ, RZ ;  /* 0x000000ff05057210 */ /* 0x000fe20007ffe1ff */
[----:B------:R-:W-:Y:S01]  /*43e0*/  IMAD.MOV R4, RZ, RZ, -R4 ;  /* 0x000000ffff047224 */ /* 0x000fe200078e0a04 */
[----:B------:R2:W-:Y:S01]  /*43f0*/  STL [R1+0x137c], R10 ;  /* 0x00137c0a01007387 */ /* 0x0005e20000100800 */
[----:B------:R-:W-:Y:S01]  /*4400*/  IMAD.HI.U32 R0, R7, R114, RZ ;  /* 0x0000007207007227 */ /* 0x000fe200078e00ff */
[----:B------:R-:W-:Y:S02]  /*4410*/  IABS R109, R9 ;  /* 0x00000009006d7213 */ /* 0x000fe40000000000 */
[----:B------:R3:W-:Y:S01]  /*4420*/  STL [R1+0x1388], R9 ;  /* 0x0013880901007387 */ /* 0x0007e20000100800 */
[----:B------:R-:W-:Y:S01]  /*4430*/  IMAD.MOV R2, RZ, RZ, -R2 ;  /* 0x000000ffff027224 */ /* 0x000fe200078e0a02 */
[----:B------:R-:W-:Y:S01]  /*4440*/  IABS R108, R13 ;  /* 0x0000000d006c7213 */ /* 0x000fe20000000000 */
[----:B------:R-:W-:Y:S01]  /*4450*/  IMAD.MOV R8, RZ, RZ, -R8 ;  /* 0x000000ffff087224 */ /* 0x000fe200078e0a08 */
[----:B------:R-:W-:Y:S01]  /*4460*/  STL [R1+0x1354], R13 ;  /* 0x0013540d01007387 */ /* 0x000fe20000100800 */
[----:B------:R-:W-:-:S02]  /*4470*/  IMAD R131, R252, R4, R131 ;  /* 0x00000004fc837224 */ /* 0x000fc400078e0283 */
[----:B------:R-:W-:Y:S02]  /*4480*/  IMAD.MOV R0, RZ, RZ, -R0 ;  /* 0x000000ffff007224 */ /* 0x000fe400078e0a00 */
[----:B------:R-:W-:-:S04]  /*4490*/  IMAD.HI.U32 R4, R7, R126, RZ ;  /* 0x0000007e07047227 */ /* 0x000fc800078e00ff */
[C---:B------:R-:W-:Y:S02]  /*44a0*/  IMAD R115, R252.reuse, R2, R115 ;  /* 0x00000002fc737224 */ /* 0x040fe400078e0273 */
[----:B--2---:R-:W-:Y:S02]  /*44b0*/  VIADD R10, R3, 0x95 ;  /* 0x00000095030a7836 */ /* 0x004fe40000000000 */
[----:B------:R-:W-:Y:S02]  /*44c0*/  IMAD R118, R252, R8, R118 ;  /* 0x00000008fc767224 */ /* 0x000fe400078e0276 */
[----:B------:R-:W-:Y:S01]  /*44d0*/  IMAD.HI.U32 R2, R7, R110, RZ ;  /* 0x0000006e07027227 */ /* 0x000fe200078e00ff */
[----:B------:R-:W-:-:S03]  /*44e0*/  IABS R105, R10 ;  /* 0x0000000a00697213 */ /* 0x000fc60000000000 */
[----:B------:R-:W-:Y:S02]  /*44f0*/  VIADD R12, R3, 0x93 ;  /* 0x00000093030c7836 */ /* 0x000fe40000000000 */
[----:B------:R-:W-:-:S03]  /*4500*/  IMAD.HI.U32 R8, R7, R113, RZ ;  /* 0x0000007107087227 */ /* 0x000fc600078e00ff */
[----:B------:R-:W-:Y:S01]  /*4510*/  STL [R1+0x1358], R12 ;  /* 0x0013580c01007387 */ /* 0x000fe20000100800 */
[C---:B------:R-:W-:Y:S01]  /*4520*/  VIADD R11, R3.reuse, 0x94 ;  /* 0x00000094030b7836 */ /* 0x040fe20000000000 */
[----:B------:R-:W-:Y:S01]  /*4530*/  IABS R107, R12 ;  /* 0x0000000c006b7213 */ /* 0x000fe20000000000 */
[C---:B------:R-:W-:Y:S02]  /*4540*/  IMAD R114, R252.reuse, R0, R114 ;  /* 0x00000000fc727224 */ /* 0x040fe400078e0272 */
[----:B---3--:R-:W-:Y:S01]  /*4550*/  VIADD R9, R3, 0x96 ;  /* 0x0000009603097836 */ /* 0x008fe20000000000 */
[----:B------:R-:W-:Y:S01]  /*4560*/  STL [R1+0x135c], R11 ;  /* 0x00135c0b01007387 */ /* 0x000fe20000100800 */
[----:B------:R-:W-:Y:S01]  /*4570*/  IMAD.MOV R4, RZ, RZ, -R4 ;  /* 0x000000ffff047224 */ /* 0x000fe200078e0a04 */
[----:B------:R-:W-:Y:S01]  /*4580*/  IABS R106, R11 ;  /* 0x0000000b006a7213 */ /* 0x000fe20000000000 */
[----:B------:R-:W-:Y:S01]  /*4590*/  IMAD R117, R252, R5, R117 ;  /* 0x00000005fc757224 */ /* 0x000fe200078e0275 */
[----:B------:R-:W-:Y:S01]  /*45a0*/  STL [R1+0x1360], R10 ;  /* 0x0013600a01007387 */ /* 0x000fe20000100800 */
[----:B------:R-:W-:Y:S01]  /*45b0*/  IMAD.HI.U32 R0, R7, R109, RZ ;  /* 0x0000006d07007227 */ /* 0x000fe200078e00ff */
[----:B------:R-:W-:-:S02]  /*45c0*/  IABS R104, R9 ;  /* 0x0000000900687213 */ /* 0x000fc40000000000 */
[----:B------:R2:W-:Y:S01]  /*45d0*/  STL [R1+0x1364], R9 ;  /* 0x0013640901007387 */ /* 0x0005e20000100800 */
[----:B------:R-:W-:-:S04]  /*45e0*/  IMAD.HI.U32 R5, R7, R112, RZ ;  /* 0x0000007007057227 */ /* 0x000fc800078e00ff */
[----:B------:R-:W-:Y:S02]  /*45f0*/  IMAD.MOV R2, RZ, RZ, -R2 ;  /* 0x000000ffff027224 */ /* 0x000fe400078e0a02 */
[----:B------:R-:W-:Y:S02]  /*4600*/  IMAD.MOV R8, RZ, RZ, -R8 ;  /* 0x000000ffff087224 */ /* 0x000fe400078e0a08 */
[----:B------:R-:W-:Y:S01]  /*4610*/  IMAD R126, R252, R4, R126 ;  /* 0x00000004fc7e7224 */ /* 0x000fe200078e027e */
[----:B--2---:R-:W-:Y:S01]  /*4620*/  IADD3 R9, PT, PT, R3, 0x9b, RZ ;  /* 0x0000009b03097810 */ /* 0x004fe20007ffe0ff */
[----:B------:R-:W-:Y:S02]  /*4630*/  IMAD.MOV R0, RZ, RZ, -R0 ;  /* 0x000000ffff007224 */ /* 0x000fe400078e0a00 */
[----:B------:R-:W-:Y:S01]  /*4640*/  IMAD.HI.U32 R4, R7, R121, RZ ;  /* 0x0000007907047227 */ /* 0x000fe200078e00ff */
[----:B------:R-:W-:-:S03]  /*4650*/  IABS R99, R9 ;  /* 0x0000000900637213 */ /* 0x000fc60000000000 */
[----:B------:R-:W-:Y:S02]  /*4660*/  IMAD.MOV R5, RZ, RZ, -R5 ;  /* 0x000000ffff057224 */ /* 0x000fe400078e0a05 */
[C---:B------:R-:W-:Y:S02]  /*4670*/  IMAD R110, R252.reuse, R2, R110 ;  /* 0x00000002fc6e7224 */ /* 0x040fe400078e026e */
[C---:B------:R-:W-:Y:S02]  /*4680*/  VIADD R13, R3.reuse, 0x97 ;  /* 0x00000097030d7836 */ /* 0x040fe40000000000 */
[----:B------:R-:W-:Y:S02]  /*4690*/  VIADD R10, R3, 0x9a ;  /* 0x0000009a030a7836 */ /* 0x000fe40000000000 */
        /* <DEDUP_REMOVED lines=8> */
[----:B------:R-:W-:Y:S01]  /*4720*/  VIADD R11, R3, 0x99 ;  /* 0x00000099030b7836 */ /* 0x000fe20000000000 */
[----:B------:R-:W-:Y:S01]  /*4730*/  IABS R102, R12 ;  /* 0x0000000c00667213 */ /* 0x000fe20000000000 */
[C---:B------:R-:W-:Y:S02]  /*4740*/  IMAD R109, R252.reuse, R0, R109 ;  /* 0x00000000fc6d7224 */ /* 0x040fe400078e026d */
[----:B------:R-:W-:Y:S01]  /*4750*/  IMAD.MOV R4, RZ, RZ, -R4 ;  /* 0x000000ffff047224 */ /* 0x000fe200078e0a04 */
[----:B------:R-:W-:Y:S01]  /*4760*/  STL [R1+0x1340], R11 ;  /* 0x0013400b01007387 */ /* 0x000fe20000100800 */
[----:B------:R-:W-:Y:S01]  /*4770*/  IMAD R112, R252, R5, R112 ;  /* 0x00000005fc707224 */ /* 0x000fe200078e0270 */
[----:B------:R-:W-:Y:S01]  /*4780*/  IABS R101, R11 ;  /* 0x0000000b00657213 */ /* 0x000fe20000000000 */
[----:B------:R-:W-:Y:S01]  /*4790*/  IMAD.HI.U32 R0, R7, R104, RZ ;  /* 0x0000006807007227 */ /* 0x000fe200078e00ff */
[----:B------:R3:W-:Y:S01]  /*47a0*/  STL [R1+0x1348], R10 ;  /* 0x0013480a01007387 */ /* 0x0007e20000100800 */
[----:B--2---:R-:W-:-:S02]  /*47b0*/  IADD3 R12, PT, PT, R3, 0x9d, RZ ;  /* 0x0000009d030c7810 */ /* 0x004fc40007ffe0ff */
[----:B------:R-:W-:Y:S01]  /*47c0*/  IMAD.HI.U32 R5, R7, R107, RZ ;  /* 0x0000006b07057227 */ /* 0x000fe200078e00ff */
[----:B------:R2:W-:Y:S01]  /*47d0*/  STL [R1+0x1350], R9 ;  /* 0x0013500901007387 */ /* 0x0005e20000100800 */
[----:B------:R-:W-:Y:S02]  /*47e0*/  IABS R97, R12 ;  /* 0x0000000c00617213 */ /* 0x000fe40000000000 */
[----:B------:R-:W-:Y:S02]  /*47f0*/  IMAD.MOV R2, RZ, RZ, -R2 ;  /* 0x000000ffff027224 */ /* 0x000fe400078e0a02 */
[----:B------:R-:W-:Y:S02]  /*4800*/  IMAD.MOV R8, RZ, RZ, -R8 ;  /* 0x000000ffff087224 */ /* 0x000fe400078e0a08 */
[----:B------:R-:W-:Y:S02]  /*4810*/  IMAD R121, R252, R4, R121 ;  /* 0x00000004fc797224 */ /* 0x000fe400078e0279 */
[----:B------:R-:W-:-:S02]  /*4820*/  IMAD.MOV R0, RZ, RZ, -R0 ;  /* 0x000000ffff007224 */ /* 0x000fc400078e0a00 */
[----:B------:R-:W-:-:S04]  /*4830*/  IMAD.HI.U32 R4, R7, R116, RZ ;  /* 0x0000007407047227 */ /* 0x000fc800078e00ff */
[----:B------:R-:W-:Y:S02]  /*4840*/  IMAD.MOV R5, RZ, RZ, -R5 ;  /* 0x000000ffff057224 */ /* 0x000fe400078e0a05 */
[C---:B------:R-:W-:Y:S02]  /*4850*/  IMAD R105, R252.reuse, R2, R105 ;  /* 0x00000002fc697224 */ /* 0x040fe400078e0269 */
[----:B---3--:R-:W-:Y:S02]  /*4860*/  VIADD R10, R3, 0x9f ;  /* 0x0000009f030a7836 */ /* 0x008fe40000000000 */
[----:B------:R-:W-:Y:S02]  /*4870*/  IMAD R108, R252, R8, R108 ;  /* 0x00000008fc6c7224 */ /* 0x000fe400078e026c */
[----:B------:R-:W-:Y:S01]  /*4880*/  IMAD.HI.U32 R2, R7, R100, RZ ;  /* 0x0000006407027227 */ /* 0x000fe200078e00ff */
[----:B------:R-:W-:-:S03]  /*4890*/  IABS R95, R10 ;  /* 0x0000000a005f7213 */ /* 0x000fc60000000000 */
[----:B------:R-:W-:Y:S02]  /*48a0*/  VIADD R13, R3, 0x9c ;  /* 0x0000009c030d7836 */ /* 0x000fe40000000000 */
[----:B------:R-:W-:-:S03]  /*48b0*/  IMAD.HI.U32 R8, R7, R103, RZ ;  /* 0x0000006707087227 */ /* 0x000fc600078e00ff */
[----:B------:R-:W-:Y:S01]  /*48c0*/  IABS R98, R13 ;  /* 0x0000000d00627213 */ /* 0x000fe20000000000 */
[C---:B------:R-:W-:Y:S01]  /*48d0*/  IMAD R104, R252.reuse, R0, R104 ;  /* 0x00000000fc687224 */ /* 0x040fe200078e0268 */
[----:B------:R3:W-:Y:S01]  /*48e0*/  STL [R1+0x1318], R13 ;  /* 0x0013180d01007387 */ /* 0x0007e20000100800 */
[----:B--2---:R-:W-:Y:S02]  /*48f0*/  VIADD R9, R3, 0xa0 ;  /* 0x000000a003097836 */ /* 0x004fe40000000000 */
[----:B------:R-:W-:Y:S01]  /*4900*/  IMAD.MOV R4, RZ, RZ, -R4 ;  /* 0x000000ffff047224 */ /* 0x000fe200078e0a04 */
[----:B------:R-:W-:Y:S01]  /*4910*/  STL [R1+0x131c], R12 ;  /* 0x00131c0c01007387 */ /* 0x000fe20000100800 */
[----:B------:R-:W-:Y:S01]  /*4920*/  IMAD R107, R252, R5, R107 ;  /* 0x00000005fc6b7224 */ /* 0x000fe200078e026b */
[----:B------:R-:W-:Y:S01]  /*4930*/  IABS R94, R9 ;  /* 0x00000009005e7213 */ /* 0x000fe20000000000 */
[----:B------:R-:W-:-:S04]  /*4940*/  IMAD.HI.U32 R0, R7, R99, RZ ;  /* 0x0000006307007227 */ /* 0x000fc800078e00ff */
[----:B------:R-:W-:Y:S02]  /*4950*/  VIADD R11, R3, 0x9e ;  /* 0x0000009e030b7836 */ /* 0x000fe40000000000 */
[----:B------:R-:W-:-:S03]  /*4960*/  IMAD.HI.U32 R5, R7, R102, RZ ;  /* 0x0000006607057227 */ /* 0x000fc600078e00ff */
[----:B------:R-:W-:Y:S01]  /*4970*/  STL [R1+0x1320], R11 ;  /* 0x0013200b01007387 */ /* 0x000fe20000100800 */
[----:B------:R-:W-:Y:S01]  /*4980*/  IMAD.MOV R2, RZ, RZ, -R2 ;  /* 0x000000ffff027224 */ /* 0x000fe200078e0a02 */
[----:B------:R-:W-:Y:S01]  /*4990*/  IABS R96, R11 ;  /* 0x0000000b00607213 */ /* 0x000fe20000000000 */
[----:B------:R-:W-:Y:S01]  /*49a0*/  IMAD.MOV R8, RZ, RZ, -R8 ;  /* 0x000000ffff087224 */ /* 0x000fe200078e0a08 */
[----:B------:R2:W-:Y:S01]  /*49b0*/  STL [R1+0x1324], R10 ;  /* 0x0013240a01007387 */ /* 0x0005e20000100800 */
[----:B------:R-:W-:Y:S02]  /*49c0*/  IMAD R116, R252, R4, R116 ;  /* 0x00000004fc747224 */ /* 0x000fe400078e0274 */
[----:B------:R-:W-:Y:S01]  /*49d0*/  IMAD.MOV R0, RZ, RZ, -R0 ;  /* 0x000000ffff007224 */ /* 0x000fe200078e0a00 */
[----:B------:R4:W-:Y:S01]  /*49e0*/  STL [R1+0x1328], R9 ;  /* 0x0013280901007387 */ /* 0x0009e20000100800 */
[----:B------:R-:W-:-:S04]  /*49f0*/  IMAD.HI.U32 R4, R7, R111, RZ ;  /* 0x0000006f07047227 */ /* 0x000fc800078e00ff */
[----:B------:R-:W-:Y:S02]  /*4a00*/  IMAD.MOV R5, RZ, RZ, -R5 ;  /* 0x000000ffff057224 */ /* 0x000fe400078e0a05 */
[C---:B------:R-:W-:Y:S02]  /*4a10*/  IMAD R100, R252.reuse, R2, R100 ;  /* 0x00000002fc647224 */ /* 0x040fe400078e0264 */
[----:B------:R-:W-:Y:S02]  /*4a20*/  IMAD R103, R252, R8, R103 ;  /* 0x00000008fc677224 */ /* 0x000fe400078e0267 */
[----:B------:R-:W-:-:S04]  /*4a30*/  IMAD.HI.U32 R2, R7, R95, RZ ;  /* 0x0000005f07027227 */ /* 0x000fc800078e00ff */
[----:B---3--:R-:W-:Y:S01]  /*4a40*/  VIADD R13, R3, 0xa1 ;  /* 0x000000a1030d7836 */ /* 0x008fe20000000000 */
[----:B------:R-:W-:Y:S01]  /*4a50*/  IADD3 R2, PT, PT, -R2, RZ, RZ ;  /* 0x000000ff02027210 */ /* 0x000fe20007ffe1ff */
[----:B------:R-:W-:-:S03]  /*4a60*/  IMAD.HI.U32 R8, R7, R98, RZ ;  /* 0x0000006207087227 */ /* 0x000fc600078e00ff */
[----:B------:R-:W-:Y:S01]  /*4a70*/  IABS R93, R13 ;  /* 0x0000000d005d7213 */ /* 0x000fe20000000000 */
[C---:B--2---:R-:W-:Y:S01]  /*4a80*/  VIADD R10, R3.reuse, 0xa4 ;  /* 0x000000a4030a7836 */ /* 0x044fe20000000000 */
[----:B------:R-:W-:Y:S01]  /*4a90*/  STL [R1+0x12fc], R13 ;  /* 0x0012fc0d01007387 */ /* 0x000fe20000100800 */
[C---:B------:R-:W-:Y:S02]  /*4aa0*/  IMAD R99, R252.reuse, R0, R99 ;  /* 0x00000000fc637224 */ /* 0x040fe400078e0263 */
[C---:B------:R-:W-:Y:S01]  /*4ab0*/  VIADD R12, R3.reuse, 0xa2 ;  /* 0x000000a2030c7836 */ /* 0x040fe20000000000 */
[----:B------:R-:W-:Y:S01]  /*4ac0*/  IABS R90, R10 ;  /* 0x0000000a005a7213 */ /* 0x000fe20000000000 */
[----:B----4-:R-:W-:Y:S02]  /*4ad0*/  VIADD R9, R3, 0xa5 ;  /* 0x000000a503097836 */ /* 0x010fe40000000000 */
[----:B------:R-:W-:Y:S01]  /*4ae0*/  IMAD.MOV R4, RZ, RZ, -R4 ;  /* 0x000000ffff047224 */ /* 0x000fe200078e0a04 */
[----:B------:R-:W-:Y:S01]  /*4af0*/  STL [R1+0x1304], R12 ;  /* 0x0013040c01007387 */ /* 0x000fe20000100800 */
[----:B------:R-:W-:Y:S01]  /*4b00*/  IMAD R102, R252, R5, R102 ;  /* 0x00000005fc667224 */ /* 0x000fe200078e0266 */
[----:B------:R-:W-:Y:S01]  /*4b10*/  IABS R89, R9 ;  /* 0x0000000900597213 */ /* 0x000fe20000000000 */
[----:B------:R-:W-:Y:S01]  /*4b20*/  IMAD.HI.U32 R0, R7, R94, RZ ;  /* 0x0000005e07007227 */ /* 0x000fe200078e00ff */
[----:B------:R-:W-:-:S03]  /*4b30*/  IABS R92, R12 ;  /* 0x0000000c005c7213 */ /* 0x000fc60000000000 */
[----:B------:R-:W-:Y:S02]  /*4b40*/  VIADD R11, R3, 0xa3 ;  /* 0x000000a3030b7836 */ /* 0x000fe40000000000 */
[----:B------:R-:W-:-:S03]  /*4b50*/  IMAD.HI.U32 R5, R7, R97, RZ ;  /* 0x0000006107057227 */ /* 0x000fc600078e00ff */
[----:B------:R2:W-:Y:S01]  /*4b60*/  STL [R1+0x1308], R11 ;  /* 0x0013080b01007387 */ /* 0x0005e20000100800 */
[----:B------:R-:W-:Y:S01]  /*4b70*/  IMAD.MOV R8, RZ, RZ, -R8 ;  /* 0x000000ffff087224 */ /* 0x000fe200078e0a08 */
[----:B------:R-:W-:Y:S01]  /*4b80*/  IABS R91, R11 ;  /* 0x0000000b005b7213 */ /* 0x000fe20000000000 */
[----:B------:R-:W-:Y:S01]  /*4b90*/  IMAD R111, R252, R4, R111 ;  /* 0x00000004fc6f7224 */ /* 0x000fe200078e026f */
[----:B------:R3:W-:Y:S01]  /*4ba0*/  STL [R1+0x1310], R10 ;  /* 0x0013100a01007387 */ /* 0x0007e20000100800 */
[----:B------:R-:W-:Y:S02]  /*4bb0*/  IMAD.MOV R0, RZ, RZ, -R0 ;  /* 0x000000ffff007224 */ /* 0x000fe400078e0a00 */
[----:B------:R-:W-:Y:S01]  /*4bc0*/  IMAD.HI.U32 R4, R7, R106, RZ ;  /* 0x0000006a07047227 */ /* 0x000fe200078e00ff */
[----:B------:R4:W-:Y:S01]  /*4bd0*/  STL [R1+0x1314], R9 ;  /* 0x0013140901007387 */ /* 0x0009e20000100800 */
[----:B--2---:R-:W-:Y:S02]  /*4be0*/  IADD3 R11, PT, PT, R3, 0xa8, RZ ;  /* 0x000000a8030b7810 */ /* 0x004fe40007ffe0ff */
[----:B------:R-:W-:Y:S01]  /*4bf0*/  IMAD.MOV R5, RZ, RZ, -R5 ;  /* 0x000000ffff057224 */ /* 0x000fe200078e0a05 */
[----:B------:R-:W-:Y:S01]  /*4c00*/  IADD3 R4, PT, PT, -R4, RZ, RZ ;  /* 0x000000ff04047210 */ /* 0x000fe20007ffe1ff */
[C---:B------:R-:W-:Y:S01]  /*4c10*/  IMAD R98, R252.reuse, R8, R98 ;  /* 0x00000008fc627224 */ /* 0x040fe200078e0262 */
[----:B------:R-:W-:Y:S01]  /*4c20*/  IABS R86, R11 ;  /* 0x0000000b00567213 */ /* 0x000fe20000000000 */
[----:B------:R-:W-:-:S02]  /*4c30*/  IMAD R95, R252, R2, R95 ;  /* 0x00000002fc5f7224 */ /* 0x000fc400078e025f */
[----:B------:R-:W-:-:S04]  /*4c40*/  IMAD.HI.U32 R8, R7, R93, RZ ;  /* 0x0000005d07087227 */ /* 0x000fc800078e00ff */
        /* <DEDUP_REMOVED lines=22> */
[----:B------:R-:W-:Y:S02]  /*4db0*/  IMAD R106, R252, R4, R106 ;  /* 0x00000004fc6a7224 */ /* 0x000fe400078e026a */
        /* <DEDUP_REMOVED lines=342> */
[----:B------:R-:W-:Y:S01]  /*6320*/  STL [R1+0x10a8], R13 ;  /* 0x0010a80d01007387 */ /* 0x000fe20000100800 */
        /* <DEDUP_REMOVED lines=8> */
[----:B------:R2:W-:Y:S01]  /*63b0*/  STL [R1+0x10a0], R11 ;  /* 0x0010a00b01007387 */ /* 0x0005e20000100800 */
[----:B------:R-:W-:Y:S01]  /*63c0*/  IMAD.MOV R2, RZ, RZ, -R2 ;  /* 0x000000ffff027224 */ /* 0x000fe200078e0a02 */
[----:B------:R-:W-:Y:S01]  /*63d0*/  IABS R26, R11 ;  /* 0x0000000b001a7213 */ /* 0x000fe20000000000 */
[----:B------:R-:W-:Y:S01]  /*63e0*/  IMAD.MOV R8, RZ, RZ, -R8 ;  /* 0x000000ffff087224 */ /* 0x000fe200078e0a08 */
[----:B------:R3:W-:Y:S01]  /*63f0*/  STL [R1+0x109c], R10 ;  /* 0x00109c0a01007387 */ /* 0x0007e20000100800 */
[----:B------:R-:W-:Y:S02]  /*6400*/  IMAD R46, R252, R4, R46 ;  /* 0x00000004fc2e7224 */ /* 0x000fe400078e022e */
[----:B------:R-:W-:Y:S01]  /*6410*/  IMAD.MOV R0, RZ, RZ, -R0 ;  /* 0x000000ffff007224 */ /* 0x000fe200078e0a00 */
[----:B------:R-:W-:Y:S01]  /*6420*/  STL [R1+0x1098], R9 ;  /* 0x0010980901007387 */ /* 0x000fe20000100800 */
[----:B------:R-:W-:-:S04]  /*6430*/  IMAD.HI.U32 R4, R7, R41, RZ ;  /* 0x0000002907047227 */ /* 0x000fc800078e00ff */
[----:B------:R-:W-:Y:S02]  /*6440*/  IMAD.MOV R5, RZ, RZ, -R5 ;  /* 0x000000ffff057224 */ /* 0x000fe400078e0a05 */
[C---:B------:R-:W-:Y:S02]  /*6450*/  IMAD R30, R252.reuse, R2, R30 ;  /* 0x00000002fc1e7224 */ /* 0x040fe400078e021e */
[----:B------:R-:W-:Y:S02]  /*6460*/  IMAD R33, R252, R8, R33 ;  /* 0x00000008fc217224 */ /* 0x000fe400078e0221 */
[----:B------:R-:W-:-:S04]  /*6470*/  IMAD.HI.U32 R2, R7, R25, RZ ;  /* 0x0000001907027227 */ /* 0x000fc800078e00ff */
[----:B--2---:R-:W-:Y:S01]  /*6480*/  VIADD R11, R3, 0xe7 ;  /* 0x000000e7030b7836 */ /* 0x004fe20000000000 */
[----:B------:R-:W-:Y:S01]  /*6490*/  IADD3 R2, PT, PT, -R2, RZ, RZ ;  /* 0x000000ff02027210 */ /* 0x000fe20007ffe1ff */
[----:B------:R-:W-:-:S03]  /*64a0*/  IMAD.HI.U32 R8, R7, R28, RZ ;  /* 0x0000001c07087227 */ /* 0x000fc600078e00ff */
[----:B------:R-:W-:Y:S01]  /*64b0*/  IABS R23, R11 ;  /* 0x0000000b00177213 */ /* 0x000fe20000000000 */
[C---:B------:R-:W-:Y:S01]  /*64c0*/  IMAD R29, R252.reuse, R0, R29 ;  /* 0x00000000fc1d7224 */ /* 0x040fe200078e021d */
[----:B------:R-:W-:Y:S01]  /*64d0*/  STL [R1+0x1084], R11 ;  /* 0x0010840b01007387 */ /* 0x000fe20000100800 */
[----:B------:R-:W-:Y:S02]  /*64e0*/  IMAD.MOV R4, RZ, RZ, -R4 ;  /* 0x000000ffff047224 */ /* 0x000fe400078e0a04 */
[----:B------:R-:W-:Y:S02]  /*64f0*/  IMAD R32, R252, R5, R32 ;  /* 0x00000005fc207224 */ /* 0x000fe400078e0220 */
[----:B------:R-:W-:-:S04]  /*6500*/  IMAD.HI.U32 R0, R7, R24, RZ ;  /* 0x0000001807007227 */ /* 0x000fc800078e00ff */
[----:B---3--:R-:W-:Y:S02]  /*6510*/  VIADD R10, R3, 0xe8 ;  /* 0x000000e8030a7836 */ /* 0x008fe40000000000 */
[----:B------:R-:W-:-:S03]  /*6520*/  IMAD.HI.U32 R5, R7, R27, RZ ;  /* 0x0000001b07057227 */ /* 0x000fc600078e00ff */
[----:B------:R-:W-:Y:S01]  /*6530*/  IABS R22, R10 ;  /* 0x0000000a00167213 */ /* 0x000fe20000000000 */
[----:B------:R-:W-:Y:S01]  /*6540*/  IMAD.MOV R8, RZ, RZ, -R8 ;  /* 0x000000ffff087224 */ /* 0x000fe200078e0a08 */
[----:B------:R2:W-:Y:S01]  /*6550*/  STL [R1+0x1080], R10 ;  /* 0x0010800a01007387 */ /* 0x0005e20000100800 */
[----:B------:R-:W-:Y:S02]  /*6560*/  IMAD R41, R252, R4, R41 ;  /* 0x00000004fc297224 */ /* 0x000fe400078e0229 */
[----:B------:R-:W-:Y:S02]  /*6570*/  IMAD.MOV R0, RZ, RZ, -R0 ;  /* 0x000000ffff007224 */ /* 0x000fe400078e0a00 */
[----:B------:R-:W-:-:S04]  /*6580*/  IMAD.HI.U32 R4, R7, R36, RZ ;  /* 0x0000002407047227 */ /* 0x000fc800078e00ff */
[----:B------:R-:W-:Y:S01]  /*6590*/  IMAD.MOV R5, RZ, RZ, -R5 ;  /* 0x000000ffff057224 */ /* 0x000fe200078e0a05 */
[----:B------:R-:W-:Y:S01]  /*65a0*/  IADD3 R4, PT, PT, -R4, RZ, RZ ;  /* 0x000000ff04047210 */ /* 0x000fe20007ffe1ff */
[C---:B------:R-:W-:Y:S01]  /*65b0*/  IMAD R28, R252.reuse, R8, R28 ;  /* 0x00000008fc1c7224 */ /* 0x040fe200078e021c */
[C---:B--2---:R-:W-:Y:S01]  /*65c0*/  IADD3 R10, PT, PT, R3.reuse, 0xee, RZ ;  /* 0x000000ee030a7810 */ /* 0x044fe20007ffe0ff */
[----:B------:R-:W-:Y:S02]  /*65d0*/  IMAD R25, R252, R2, R25 ;  /* 0x00000002fc197224 */ /* 0x000fe400078e0219 */
[----:B------:R-:W-:Y:S01]  /*65e0*/  VIADD R9, R3, 0xe9 ;  /* 0x000000e903097836 */ /* 0x000fe20000000000 */
[----:B------:R-:W-:Y:S01]  /*65f0*/  IABS R16, R10 ;  /* 0x0000000a00107213 */ /* 0x000fe20000000000 */
[----:B------:R-:W-:-:S03]  /*6600*/  IMAD.HI.U32 R8, R7, R23, RZ ;  /* 0x0000001707087227 */ /* 0x000fc600078e00ff */
[----:B------:R2:W-:Y:S01]  /*6610*/  STL [R1+0x107c], R9 ;  /* 0x00107c0901007387 */ /* 0x0005e20000100800 */
[----:B------:R-:W-:Y:S01]  /*6620*/  IMAD R24, R252, R0, R24 ;  /* 0x00000000fc187224 */ /* 0x000fe200078e0218 */
[----:B------:R-:W-:Y:S01]  /*6630*/  IADD3 R8, PT, PT, -R8, RZ, RZ ;  /* 0x000000ff08087210 */ /* 0x000fe20007ffe1ff */
[C---:B------:R-:W-:Y:S01]  /*6640*/  VIADD R2, R3.reuse, 0xea ;  /* 0x000000ea03027836 */ /* 0x040fe20000000000 */
[----:B------:R-:W-:Y:S01]  /*6650*/  IABS R21, R9 ;  /* 0x0000000900157213 */ /* 0x000fe20000000000 */
[----:B------:R-:W-:Y:S02]  /*6660*/  IMAD R27, R252, R5, R27 ;  /* 0x00000005fc1b7224 */ /* 0x000fe400078e021b */
[C---:B------:R-:W-:Y:S01]  /*6670*/  VIADD R0, R3.reuse, 0xeb ;  /* 0x000000eb03007836 */ /* 0x040fe20000000000 */
[----:B------:R-:W-:Y:S01]  /*6680*/  STL [R1+0x1078], R2 ;  /* 0x0010780201007387 */ /* 0x000fe20000100800 */
[----:B------:R-:W-:Y:S01]  /*6690*/  VIADD R12, R3, 0xec ;  /* 0x000000ec030c7836 */ /* 0x000fe20000000000 */
[----:B------:R-:W-:Y:S01]  /*66a0*/  IABS R20, R2 ;  /* 0x0000000200147213 */ /* 0x000fe20000000000 */
[----:B------:R-:W-:Y:S01]  /*66b0*/  IMAD.HI.U32 R5, R7, R22, RZ ;  /* 0x0000001607057227 */ /* 0x000fe200078e00ff */
[----:B------:R-:W-:Y:S01]  /*66c0*/  STL [R1+0x1074], R0 ;  /* 0x0010740001007387 */ /* 0x000fe20000100800 */
[----:B------:R-:W-:-:S02]  /*66d0*/  IABS R19, R0 ;  /* 0x0000000000137213 */ /* 0x000fc40000000000 */
[----:B------:R-:W-:Y:S01]  /*66e0*/  VIADD R11, R3, 0xed ;  /* 0x000000ed030b7836 */ /* 0x000fe20000000000 */
[----:B------:R-:W-:Y:S01]  /*66f0*/  IABS R18, R12 ;  /* 0x0000000c00127213 */ /* 0x000fe20000000000 */
[----:B------:R-:W-:Y:S01]  /*6700*/  IMAD.MOV R5, RZ, RZ, -R5 ;  /* 0x000000ffff057224 */ /* 0x000fe200078e0a05 */
[----:B------:R-:W-:Y:S01]  /*6710*/  STL [R1+0x106c], R12 ;  /* 0x00106c0c01007387 */ /* 0x000fe20000100800 */
[C---:B------:R-:W-:Y:S01]  /*6720*/  IMAD R36, R252.reuse, R4, R36 ;  /* 0x00000004fc247224 */ /* 0x040fe200078e0224 */
[----:B------:R-:W-:Y:S01]  /*6730*/  IABS R17, R11 ;  /* 0x0000000b00117213 */ /* 0x000fe20000000000 */
[----:B------:R-:W-:Y:S01]  /*6740*/  IMAD.HI.U32 R4, R7, R31, RZ ;  /* 0x0000001f07047227 */ /* 0x000fe200078e00ff */
[----:B------:R3:W-:Y:S03]  /*6750*/  STL [R1+0x1068], R11 ;  /* 0x0010680b01007387 */ /* 0x0007e60000100800 */
[----:B--2---:R-:W-:Y:S01]  /*6760*/  VIADD R9, R3, 0xef ;  /* 0x000000ef03097836 */ /* 0x004fe20000000000 */
[----:B------:R2:W-:Y:S01]  /*6770*/  STL [R1+0x1064], R10 ;  /* 0x0010640a01007387 */ /* 0x0005e20000100800 */
[----:B------:R-:W-:-:S02]  /*6780*/  IMAD R23, R252, R8, R23 ;  /* 0x00000008fc177224 */ /* 0x000fc400078e0217 */
[----:B------:R-:W-:Y:S01]  /*6790*/  IMAD R22, R252, R5, R22 ;  /* 0x00000005fc167224 */ /* 0x000fe200078e0216 */
[----:B------:R-:W-:Y:S01]  /*67a0*/  STL [R1+0x1060], R9 ;  /* 0x0010600901007387 */ /* 0x000fe20000100800 */
[C---:B------:R-:W-:Y:S01]  /*67b0*/  VIADD R8, R3.reuse, 0xf3 ;  /* 0x000000f303087836 */ /* 0x040fe20000000000 */
[----:B------:R-:W-:Y:S01]  /*67c0*/  IABS R15, R9 ;  /* 0x00000009000f7213 */ /* 0x000fe20000000000 */
[----:B---3--:R-:W-:Y:S02]  /*67d0*/  VIADD R11, R3, 0xf0 ;  /* 0x000000f0030b7836 */ /* 0x008fe40000000000 */
[----:B------:R-:W-:Y:S01]  /*67e0*/  IMAD.HI.U32 R5, R7, R18, RZ ;  /* 0x0000001207057227 */ /* 0x000fe200078e00ff */
[----:B--2---:R-:W-:Y:S02]  /*67f0*/  IADD3 R10, PT, PT, R3, 0xf1, RZ ;  /* 0x000000f1030a7810 */ /* 0x004fe40007ffe0ff */
[----:B------:R2:W-:Y:S01]  /*6800*/  STL [R1+0x1054], R11 ;  /* 0x0010540b01007387 */ /* 0x0005e20000100800 */
[----:B------:R-:W-:Y:S01]  /*6810*/  IMAD.MOV R4, RZ, RZ, -R4 ;  /* 0x000000ffff047224 */ /* 0x000fe200078e0a04 */
[----:B------:R-:W-:Y:S01]  /*6820*/  IABS R14, R11 ;  /* 0x0000000b000e7213 */ /* 0x000fe20000000000 */
[C---:B------:R-:W-:Y:S01]  /*6830*/  IMAD.HI.U32 R2, R7.reuse, R20, RZ ;  /* 0x0000001407027227 */ /* 0x040fe200078e00ff */
[----:B------:R-:W-:Y:S01]  /*6840*/  IABS R13, R10 ;  /* 0x0000000a000d7213 */ /* 0x000fe20000000000 */
[----:B------:R3:W-:Y:S02]  /*6850*/  STL [R1+0x1050], R10 ;  /* 0x0010500a01007387 */ /* 0x0007e40000100800 */
[----:B------:R-:W-:Y:S01]  /*6860*/  IMAD.HI.U32 R0, R7, R19, RZ ;  /* 0x0000001307007227 */ /* 0x000fe200078e00ff */
[----:B--2---:R-:W-:-:S03]  /*6870*/  IABS R11, R8 ;  /* 0x00000008000b7213 */ /* 0x004fc60000000000 */
[----:B------:R-:W-:Y:S02]  /*6880*/  IMAD.MOV R5, RZ, RZ, -R5 ;  /* 0x000000ffff057224 */ /* 0x000fe400078e0a05 */
[----:B------:R-:W-:Y:S02]  /*6890*/  IMAD R31, R252, R4, R31 ;  /* 0x00000004fc1f7224 */ /* 0x000fe400078e021f */
[----:B------:R-:W-:Y:S01]  /*68a0*/  IMAD.HI.U32 R4, R7, R26, RZ ;  /* 0x0000001a07047227 */ /* 0x000fe200078e00ff */
[----:B---3--:R-:W-:-:S03]  /*68b0*/  IADD3 R10, PT, PT, R3, 0xf4, RZ ;  /* 0x000000f4030a7810 */ /* 0x008fc60007ffe0ff */
[----:B------:R-:W-:Y:S02]  /*68c0*/  IMAD.MOV R2, RZ, RZ, -R2 ;  /* 0x000000ffff027224 */ /* 0x000fe400078e0a02 */
[----:B------:R-:W-:Y:S02]  /*68d0*/  IMAD.MOV R0, RZ, RZ, -R0 ;  /* 0x000000ffff007224 */ /* 0x000fe400078e0a00 */
[----:B------:R-:W-:Y:S02]  /*68e0*/  IMAD R18, R252, R5, R18 ;  /* 0x00000005fc127224 */ /* 0x000fe400078e0212 */
[----:B------:R-:W-:-:S04]  /*68f0*/  IMAD.HI.U32 R5, R7, R11, RZ ;  /* 0x0000000b07057227 */ /* 0x000fc800078e00ff */
[----:B------:R-:W-:Y:S02]  /*6900*/  IMAD.MOV R4, RZ, RZ, -R4 ;  /* 0x000000ffff047224 */ /* 0x000fe400078e0a04 */
[C---:B------:R-:W-:Y:S02]  /*6910*/  IMAD R20, R252.reuse, R2, R20 ;  /* 0x00000002fc147224 */ /* 0x040fe400078e0214 */
[----:B------:R-:W-:Y:S02]  /*6920*/  IMAD R19, R252, R0, R19 ;  /* 0x00000000fc137224 */ /* 0x000fe400078e0213 */
[----:B------:R-:W-:-:S04]  /*6930*/  IMAD.HI.U32 R2, R7, R16, RZ ;  /* 0x0000001007027227 */ /* 0x000fc800078e00ff */
[----:B------:R-:W-:-:S04]  /*6940*/  IMAD.HI.U32 R0, R7, R15, RZ ;  /* 0x0000000f07007227 */ /* 0x000fc800078e00ff */
[C---:B------:R-:W-:Y:S02]  /*6950*/  VIADD R9, R3.reuse, 0xf2 ;  /* 0x000000f203097836 */ /* 0x040fe40000000000 */
[----:B------:R-:W-:Y:S02]  /*6960*/  IMAD.MOV R5, RZ, RZ, -R5 ;  /* 0x000000ffff057224 */ /* 0x000fe400078e0a05 */
[----:B------:R-:W-:Y:S01]  /*6970*/  VIADD R239, R3, 0xf7 ;  /* 0x000000f703ef7836 */ /* 0x000fe20000000000 */
[----:B------:R2:W-:Y:S01]  /*6980*/  STL [R1+0x104c], R9 ;  /* 0x00104c0901007387 */ /* 0x0005e20000100800 */
[----:B------:R-:W-:Y:S01]  /*6990*/  IMAD R26, R252, R4, R26 ;  /* 0x00000004fc1a7224 */ /* 0x000fe200078e021a */
[----:B------:R-:W-:Y:S01]  /*69a0*/  IABS R12, R9 ;  /* 0x00000009000c7213 */ /* 0x000fe20000000000 */
[----:B------:R-:W-:Y:S01]  /*69b0*/  IMAD.HI.U32 R4, R7, R21, RZ ;  /* 0x0000001507047227 */ /* 0x000fe200078e00ff */
[----:B------:R-:W-:Y:S03]  /*69c0*/  STL [R1+0x1048], R8 ;  /* 0x0010480801007387 */ /* 0x000fe60000100800 */
[----:B------:R-:W-:Y:S01]  /*69d0*/  IMAD.MOV R2, RZ, RZ, -R2 ;  /* 0x000000ffff027224 */ /* 0x000fe200078e0a02 */
[----:B------:R3:W-:Y:S01]  /*69e0*/  STL [R1+0x103c], R10 ;  /* 0x00103c0a01007387 */ /* 0x0007e20000100800 */
[----:B------:R-:W-:-:S02]  /*69f0*/  IMAD.MOV R0, RZ, RZ, -R0 ;  /* 0x000000ffff007224 */ /* 0x000fc400078e0a00 */
[C---:B------:R-:W-:Y:S01]  /*6a00*/  IMAD R11, R252.reuse, R5, R11 ;  /* 0x00000005fc0b7224 */ /* 0x040fe200078e020b */
[----:B------:R-:W-:Y:S01]  /*6a10*/  IABS R5, R239 ;  /* 0x000000ef00057213 */ /* 0x000fe20000000000 */
[----:B------:R-:W-:Y:S02]  /*6a20*/  IMAD.MOV R4, RZ, RZ, -R4 ;  /* 0x000000ffff047224 */ /* 0x000fe400078e0a04 */
[----:B--2---:R-:W-:Y:S02]  /*6a30*/  VIADD R9, R3, 0xf5 ;  /* 0x000000f503097836 */ /* 0x004fe40000000000 */
[C---:B------:R-:W-:Y:S01]  /*6a40*/  IMAD R16, R252.reuse, R2, R16 ;  /* 0x00000002fc107224 */ /* 0x040fe200078e0210 */
[----:B---3--:R-:W-:Y:S01]  /*6a50*/  IABS R10, R10 ;  /* 0x0000000a000a7213 */ /* 0x008fe20000000000 */
[----:B------:R-:W-:Y:S01]  /*6a60*/  IMAD R15, R252, R0, R15 ;  /* 0x00000000fc0f7224 */ /* 0x000fe200078e020f */
[----:B------:R2:W-:Y:S01]  /*6a70*/  STL [R1+0x1038], R9 ;  /* 0x0010380901007387 */ /* 0x0005e20000100800 */
[----:B------:R-:W-:-:S04]  /*6a80*/  IMAD.HI.U32 R2, R7, R13, RZ ;  /* 0x0000000d07027227 */ /* 0x000fc800078e00ff */
[----:B------:R-:W-:-:S04]  /*6a90*/  IMAD.HI.U32 R0, R7, R14, RZ ;  /* 0x0000000e07007227 */ /* 0x000fc800078e00ff */
[----:B------:R-:W-:Y:S01]  /*6aa0*/  IMAD R21, R252, R4, R21 ;  /* 0x00000004fc157224 */ /* 0x000fe200078e0215 */
[----:B--2---:R-:W-:Y:S01]  /*6ab0*/  IABS R9, R9 ;  /* 0x0000000900097213 */ /* 0x004fe20000000000 */
[----:B------:R-:W-:-:S04]  /*6ac0*/  IMAD.HI.U32 R133, R7, R5, RZ ;  /* 0x0000000507857227 */ /* 0x000fc800078e00ff */
[----:B------:R-:W-:-:S04]  /*6ad0*/  IMAD.HI.U32 R4, R7, R17, RZ ;  /* 0x0000001107047227 */ /* 0x000fc800078e00ff */
[----:B------:R-:W-:Y:S02]  /*6ae0*/  IMAD.MOV R2, RZ, RZ, -R2 ;  /* 0x000000ffff027224 */ /* 0x000fe400078e0a02 */
[----:B------:R-:W-:Y:S02]  /*6af0*/  IMAD.MOV R0, RZ, RZ, -R0 ;  /* 0x000000ffff007224 */ /* 0x000fe400078e0a00 */
[----:B------:R-:W-:Y:S02]  /*6b00*/  IMAD.MOV R133, RZ, RZ, -R133 ;  /* 0x000000ffff857224 */ /* 0x000fe400078e0a85 */
[----:B------:R-:W-:Y:S02]  /*6b10*/  IMAD.MOV R4, RZ, RZ, -R4 ;  /* 0x000000ffff047224 */ /* 0x000fe400078e0a04 */
[C---:B------:R-:W-:Y:S02]  /*6b20*/  IMAD R13, R252.reuse, R2, R13 ;  /* 0x00000002fc0d7224 */ /* 0x040fe400078e020d */
[----:B------:R-:W-:-:S02]  /*6b30*/  IMAD R14, R252, R0, R14 ;  /* 0x00000000fc0e7224 */ /* 0x000fc400078e020e */
[----:B------:R-:W-:-:S04]  /*6b40*/  IMAD.HI.U32 R2, R7, R9, RZ ;  /* 0x0000000907027227 */ /* 0x000fc800078e00ff */
[----:B------:R-:W-:Y:S02]  /*6b50*/  VIADD R8, R3, 0xf6 ;  /* 0x000000f603087836 */ /* 0x000fe40000000000 */
[----:B------:R-:W-:-:S03]  /*6b60*/  IMAD.HI.U32 R0, R7, R10, RZ ;  /* 0x0000000a07007227 */ /* 0x000fc600078e00ff */
[----:B------:R2:W-:Y:S01]  /*6b70*/  STL [R1+0x1034], R8 ;  /* 0x0010340801007387 */ /* 0x0005e20000100800 */
[----:B------:R-:W-:Y:S01]  /*6b80*/  IMAD R5, R252, R133, R5 ;  /* 0x00000085fc057224 */ /* 0x000fe200078e0205 */
[----:B-1----:R-:W-:Y:S01]  /*6b90*/  LOP3.LUT R133, R240, 0x7f, RZ, 0xc0, !PT ;  /* 0x0000007ff0857812 */ /* 0x002fe200078ec0ff */
[----:B------:R-:W-:Y:S01]  /*6ba0*/  IMAD R17, R252, R4, R17 ;  /* 0x00000004fc117224 */ /* 0x000fe200078e0211 */
[----:B------:R1:W-:Y:S01]  /*6bb0*/  STL [R1+0x1030], R239 ;  /* 0x001030ef01007387 */ /* 0x0003e20000100800 */
[----:B------:R-:W-:-:S04]  /*6bc0*/  IMAD.HI.U32 R4, R7, R12, RZ ;  /* 0x0000000c07047227 */ /* 0x000fc800078e00ff */
[----:B------:R-:W-:Y:S01]  /*6bd0*/  IMAD.MOV R2, RZ, RZ, -R2 ;  /* 0x000000ffff027224 */ /* 0x000fe200078e0a02 */
[----:B--2---:R-:W-:Y:S01]  /*6be0*/  IABS R8, R8 ;  /* 0x0000000800087213 */ /* 0x004fe20000000000 */
[----:B------:R-:W-:Y:S02]  /*6bf0*/  IMAD.MOV R0, RZ, RZ, -R0 ;  /* 0x000000ffff007224 */ /* 0x000fe400078e0a00 */
[----:B------:R-:W-:Y:S02]  /*6c00*/  IMAD.MOV R4, RZ, RZ, -R4 ;  /* 0x000000ffff047224 */ /* 0x000fe400078e0a04 */
[----:B------:R-:W-:Y:S02]  /*6c10*/  IMAD R133, R248, 0x80, R133 ;  /* 0x00000080f8857824 */ /* 0x000fe400078e0285 */
[C---:B------:R-:W-:Y:S02]  /*6c20*/  IMAD R9, R252.reuse, R2, R9 ;  /* 0x00000002fc097224 */ /* 0x040fe400078e0209 */
[----:B-1----:R-:W-:Y:S01]  /*6c30*/  VIADD R239, R3, 0xf8 ;  /* 0x000000f803ef7836 */ /* 0x002fe20000000000 */
[----:B------:R-:W-:Y:S01]  /*6c40*/  IABS R248, R133 ;  /* 0x0000008500f87213 */ /* 0x000fe20000000000 */
[----:B------:R-:W-:-:S02]  /*6c50*/  IMAD R10, R252, R0, R10 ;  /* 0x00000000fc0a7224 */ /* 0x000fc400078e020a */
[C---:B------:R-:W-:Y:S01]  /*6c60*/  VIADD R2, R3.reuse, 0xf9 ;  /* 0x000000f903027836 */ /* 0x040fe20000000000 */
[----:B------:R-:W-:Y:S01]  /*6c70*/  STL [R1+0x1028], R239 ;  /* 0x001028ef01007387 */ /* 0x000fe20000100800 */
[----:B------:R-:W-:Y:S02]  /*6c80*/  VIADD R0, R3, 0xfa ;  /* 0x000000fa03007836 */ /* 0x000fe40000000000 */
[----:B------:R-:W-:Y:S01]  /*6c90*/  IMAD R12, R252, R4, R12 ;  /* 0x00000004fc0c7224 */ /* 0x000fe200078e020c */
[----:B------:R1:W-:Y:S01]  /*6ca0*/  STL [R1+0x1024], R2 ;  /* 0x0010240201007387 */ /* 0x0003e20000100800 */
[----:B------:R-:W-:-:S03]  /*6cb0*/  IMAD.HI.U32 R4, R7, R8, RZ ;  /* 0x0000000807047227 */ /* 0x000fc600078e00ff */
[----:B------:R2:W-:Y:S02]  /*6cc0*/  STL [R1+0x1020], R0 ;  /* 0x0010200001007387 */ /* 0x0005e40000100800 */
[----:B------:R-:W-:Y:S02]  /*6cd0*/  IADD3 R4, PT, PT, -R4, RZ, RZ ;  /* 0x000000ff04047210 */ /* 0x000fe40007ffe1ff */
[----:B------:R3:W-:Y:S01]  /*6ce0*/  STL [R1+0xff0], R133 ;  /* 0x000ff08501007387 */ /* 0x0007e20000100800 */
[----:B-1----:R-:W-:Y:S02]  /*6cf0*/  IABS R2, R2 ;  /* 0x0000000200027213 */ /* 0x002fe40000000000 */
[----:B------:R-:W-:Y:S01]  /*6d00*/  IMAD R8, R252, R4, R8 ;  /* 0x00000004fc087224 */ /* 0x000fe200078e0208 */
[----:B------:R-:W-:Y:S01]  /*6d10*/  IABS R4, R239 ;  /* 0x000000ef00047213 */ /* 0x000fe20000000000 */
[----:B------:R-:W-:Y:S01]  /*6d20*/  VIADD R241, R3, 0xfc ;  /* 0x000000fc03f17836 */ /* 0x000fe20000000000 */
[----:B--2---:R-:W-:Y:S01]  /*6d30*/  IABS R0, R0 ;  /* 0x0000000000007213 */ /* 0x004fe20000000000 */
[----:B------:R-:W-:-:S04]  /*6d40*/  IMAD.HI.U32 R250, R7, R2, RZ ;  /* 0x0000000207fa7227 */ /* 0x000fc800078e00ff */
[----:B---3--:R-:W-:Y:S01]  /*6d50*/  IMAD.HI.U32 R133, R247, R248, RZ ;  /* 0x000000f8f7857227 */ /* 0x008fe200078e00ff */
[----:B------:R-:W-:-:S03]  /*6d60*/  IADD3 R250, PT, PT, -R250, RZ, RZ ;  /* 0x000000fffafa7210 */ /* 0x000fc60007ffe1ff */
[----:B------:R-:W-:Y:S02]  /*6d70*/  IMAD.MOV R133, RZ, RZ, -R133 ;  /* 0x000000ffff857224 */ /* 0x000fe400078e0a85 */
[----:B------:R-:W-:-:S04]  /*6d80*/  IMAD.HI.U32 R249, R7, R4, RZ ;  /* 0x0000000407f97227 */ /* 0x000fc800078e00ff */
[C---:B------:R-:W-:Y:S02]  /*6d90*/  IMAD R246, R6.reuse, R133, R248 ;  /* 0x0000008506f67224 */ /* 0x040fe400078e02f8 */
[C---:B------:R-:W-:Y:S01]  /*6da0*/  VIADD R239, R3.reuse, 0xfb ;  /* 0x000000fb03ef7836 */ /* 0x040fe20000000000 */
[----:B------:R-:W2:Y:S01]  /*6db0*/  LDL.LU R133, [R1+0x24] ;  /* 0x0000240001857983 */ /* 0x000ea20000300800 */
[----:B------:R-:W-:Y:S01]  /*6dc0*/  IMAD.MOV R249, RZ, RZ, -R249 ;  /* 0x000000fffff97224 */ /* 0x000fe200078e0af9 */
[----:B------:R-:W-:Y:S01]  /*6dd0*/  ISETP.GT.U32.AND P0, PT, R6, R246, PT ;  /* 0x000000f60600720c */ /* 0x000fe20003f04070 */
[----:B------:R-:W-:Y:S01]  /*6de0*/  VIADD R240, R3, 0xfd ;  /* 0x000000fd03f07836 */ /* 0x000fe20000000000 */
[----:B------:R-:W-:Y:S01]  /*6df0*/  IABS R248, R239 ;  /* 0x000000ef00f87213 */ /* 0x000fe20000000000 */
[C---:B------:R-:W-:Y:S01]  /*6e00*/  IMAD R4, R252.reuse, R249, R4 ;  /* 0x000000f9fc047224 */ /* 0x040fe200078e0204 */
[----:B------:R-:W-:Y:S01]  /*6e10*/  IABS R249, R241 ;  /* 0x000000f100f97213 */ /* 0x000fe20000000000 */
[----:B------:R-:W-:Y:S01]  /*6e20*/  IMAD R2, R252, R250, R2 ;  /* 0x000000fafc027224 */ /* 0x000fe200078e0202 */
[----:B------:R1:W-:Y:S01]  /*6e30*/  STL [R1+0x1014], R239 ;  /* 0x001014ef01007387 */ /* 0x0003e20000100800 */
[----:B------:R-:W-:Y:S01]  /*6e40*/  IMAD.HI.U32 R251, R7, R0, RZ ;  /* 0x0000000007fb7227 */ /* 0x000fe200078e00ff */
[----:B------:R-:W-:-:S02]  /*6e50*/  IABS R250, R240 ;  /* 0x000000f000fa7213 */ /* 0x000fc40000000000 */
[----:B------:R3:W-:Y:S01]  /*6e60*/  STL [R1+0x1010], R241 ;  /* 0x001010f101007387 */ /* 0x0007e20000100800 */
[----:B------:R-:W-:Y:S02]  /*6e70*/  IMAD.MOV R251, RZ, RZ, -R251 ;  /* 0x000000fffffb7224 */ /* 0x000fe400078e0afb */
[----:B------:R-:W-:Y:S01]  /*6e80*/  IMAD.HI.U32 R245, R7, R249, RZ ;  /* 0x000000f907f57227 */ /* 0x000fe200078e00ff */
[----:B------:R-:W-:Y:S03]  /*6e90*/  STL [R1+0x100c], R240 ;  /* 0x00100cf001007387 */ /* 0x000fe60000100800 */
[----:B-1----:R-:W-:Y:S01]  /*6ea0*/  VIADD R239, R3, 0xfe ;  /* 0x000000fe03ef7836 */ /* 0x002fe20000000000 */
[----:B------:R-:W-:Y:S01]  /*6eb0*/  STL [R1+0x14d8], R3 ;  /* 0x0014d80301007387 */ /* 0x000fe20000100800 */
[----:B------:R-:W-:Y:S01]  /*6ec0*/  IMAD.HI.U32 R247, R7, R250, RZ ;  /* 0x000000fa07f77227 */ /* 0x000fe200078e00ff */
[----:B------:R-:W-:-:S03]  /*6ed0*/  @!P0 IADD3 R246, PT, PT, R246, -R6, RZ ;  /* 0x80000006f6f68210 */ /* 0x000fc60007ffe0ff */
[----:B---3--:R-:W-:Y:S01]  /*6ee0*/  IMAD.HI.U32 R241, R7, R248, RZ ;  /* 0x000000f807f17227 */ /* 0x008fe200078e00ff */
[----:B------:R1:W-:Y:S01]  /*6ef0*/  STL [R1+0x1008], R239 ;  /* 0x001008ef01007387 */ /* 0x0003e20000100800 */
[----:B------:R-:W-:Y:S02]  /*6f00*/  ISETP.GT.U32.AND P0, PT, R6, R246, PT ;  /* 0x000000f60600720c */ /* 0x000fe40003f04070 */
[----:B------:R-:W-:Y:S01]  /*6f10*/  IMAD.MOV R241, RZ, RZ, -R241 ;  /* 0x000000fffff17224 */ /* 0x000fe200078e0af1 */
[----:B------:R-:W3:Y:S01]  /*6f20*/  LDL.LU R242, [R1+0x20] ;  /* 0x0000200001f27983 */ /* 0x000ee20000300800 */
[----:B------:R-:W-:Y:S01]  /*6f30*/  IMAD R0, R252, R251, R0 ;  /* 0x000000fbfc007224 */ /* 0x000fe200078e0200 */
[----:B------:R-:W-:Y:S01]  /*6f40*/  IABS R251, R239 ;  /* 0x000000ef00fb7213 */ /* 0x000fe20000000000 */
[----:B------:R-:W-:Y:S01]  /*6f50*/  IMAD.MOV R245, RZ, RZ, -R245 ;  /* 0x000000fffff57224 */ /* 0x000fe200078e0af5 */
[----:B------:R-:W4:Y:S01]  /*6f60*/  LDL.LU R244, [R1+0x1c] ;  /* 0x00001c0001f47983 */ /* 0x000f220000300800 */
[----:B------:R-:W-:-:S03]  /*6f70*/  IMAD.MOV R247, RZ, RZ, -R247 ;  /* 0x000000fffff77224 */ /* 0x000fc600078e0af7 */
[----:B------:R-:W4:Y:S01]  /*6f80*/  LDL.LU R243, [R1+0x18] ;  /* 0x0000180001f37983 */ /* 0x000f220000300800 */
[----:B------:R-:W-:-:S03]  /*6f90*/  IMAD R248, R252, R241, R248 ;  /* 0x000000f1fcf87224 */ /* 0x000fc600078e02f8 */
[----:B-1----:R-:W4:Y:S01]  /*6fa0*/  LDL.LU R239, [R1+0x14] ;  /* 0x0000140001ef7983 */ /* 0x002f220000300800 */
[----:B------:R-:W-:-:S03]  /*6fb0*/  IMAD R249, R252, R245, R249 ;  /* 0x000000f5fcf97224 */ /* 0x000fc600078e02f9 */
[----:B------:R-:W4:Y:S01]  /*6fc0*/  LDL.LU R240, [R1+0x10] ;  /* 0x0000100001f07983 */ /* 0x000f220000300800 */
[----:B------:R-:W-:-:S03]  /*6fd0*/  IMAD R250, R252, R247, R250 ;  /* 0x000000f7fcfa7224 */ /* 0x000fc600078e02fa */
[----:B------:R-:W4:Y:S01]  /*6fe0*/  LDL.LU R3, [R1+0x4] ;  /* 0x0000040001037983 */ /* 0x000f220000300800 */
[----:B------:R-:W-:-:S03]  /*6ff0*/  IMAD.HI.U32 R7, R7, R251, RZ ;  /* 0x000000fb07077227 */ /* 0x000fc600078e00ff */
[----:B------:R-:W4:Y:S04]  /*7000*/  LDL.LU R241, [R1+0x1500] ;  /* 0x0015000001f17983 */ /* 0x000f280000300800 */
[----:B------:R-:W4:Y:S04]  /*7010*/  LDL.LU R245, [R1+0x14fc] ;  /* 0x0014fc0001f57983 */ /* 0x000f280000300800 */
[----:B------:R-:W4:Y:S01]  /*7020*/  LDL.LU R247, [R1+0x14f8] ;  /* 0x0014f80001f77983 */ /* 0x000f220000300800 */
[----:B------:R-:W-:Y:S02]  /*7030*/  IMAD.MOV R7, RZ, RZ, -R7 ;  /* 0x000000ffff077224 */ /* 0x000fe400078e0a07 */
[----:B------:R-:W-:-:S02]  /*7040*/  @!P0 IMAD.IADD R246, R246, 0x1, -R6 ;  /* 0x00000001f6f68824 */ /* 0x000fc400078e0a06 */
[C---:B------:R-:W-:Y:S02]  /*7050*/  IMAD R251, R252.reuse, R7, R251 ;  /* 0x00000007fcfb7224 */ /* 0x040fe400078e02fb */
[----:B------:R-:W4:Y:S04]  /*7060*/  LDL.LU R7, [R1+0x8] ;  /* 0x0000080001077983 */ /* 0x000f280000300800 */
[----:B------:R1:W-:Y:S04]  /*7070*/  STL [R1], R246 ;  /* 0x000000f601007387 */ /* 0x0003e80000100800 */
[----:B-1----:R-:W4:Y:S04]  /*7080*/  LDL.LU R246, [R1+0x14f4] ;  /* 0x0014f40001f67983 */ /* 0x002f280000300800 */
[----:B------:R-:W4:Y:S01]  /*7090*/  LDL.LU R6, [R1+0xc] ;  /* 0x00000c0001067983 */ /* 0x000f220000300800 */
[----:B--2---:R-:W-:-:S13]  /*70a0*/  ISETP.GT.U32.AND P5, PT, R252, R133, PT ;  /* 0x00000085fc00720c */ /* 0x004fda0003fa4070 */
[----:B------:R-:W-:Y:S02]  /*70b0*/  @!P5 IADD3 R133, PT, PT, R133, -R252, RZ ;  /* 0x800000fc8585d210 */ /* 0x000fe40007ffe0ff */
[C---:B---3--:R-:W-:Y:S02]  /*70c0*/  ISETP.GT.U32.AND P3, PT, R252.reuse, R242, PT ;  /* 0x000000f2fc00720c */ /* 0x048fe40003f64070 */
[C---:B----4-:R-:W-:Y:S02]  /*70d0*/  ISETP.GT.U32.AND P0, PT, R252.reuse, R244, PT ;  /* 0x000000f4fc00720c */ /* 0x050fe40003f04070 */
[C---:B------:R-:W-:Y:S02]  /*70e0*/  ISETP.GT.U32.AND P6, PT, R252.reuse, R243, PT ;  /* 0x000000f3fc00720c */ /* 0x040fe40003fc4070 */
[----:B------:R-:W-:-:S07]  /*70f0*/  ISETP.GT.U32.AND P1, PT, R252, R239, PT ;  /* 0x000000effc00720c */ /* 0x000fce0003f24070 */
[----:B------:R-:W-:Y:S01]  /*7100*/  @!P3 IMAD.IADD R242, R242, 0x1, -R252 ;  /* 0x00000001f2f2b824 */ /* 0x000fe200078e0afc */
[C---:B------:R-:W-:Y:S02]  /*7110*/  ISETP.GT.U32.AND P4, PT, R252.reuse, R247, PT ;  /* 0x000000f7fc00720c */ /* 0x040fe40003f84070 */
[C---:B------:R-:W-:Y:S02]  /*7120*/  ISETP.GT.U32.AND P3, PT, R252.reuse, R3, PT ;  /* 0x00000003fc00720c */ /* 0x040fe40003f64070 */
[----:B------:R-:W-:-:S09]  /*7130*/  ISETP.GT.U32.AND P5, PT, R252, R7, PT ;  /* 0x00000007fc00720c */ /* 0x000fd20003fa4070 */
[--C-:B------:R-:W-:Y:S01]  /*7140*/  @!P4 IMAD.IADD R247, R247, 0x1, -R252.reuse ;  /* 0x00000001f7f7c824 */ /* 0x100fe200078e0afc */
[----:B------:R-:W-:Y:S01]  /*7150*/  ISETP.GT.U32.AND P4, PT, R252, R6, PT ;  /* 0x00000006fc00720c */ /* 0x000fe20003f84070 */
[--C-:B------:R-:W-:Y:S02]  /*7160*/  @!P0 IMAD.IADD R244, R244, 0x1, -R252.reuse ;  /* 0x00000001f4f48824 */ /* 0x100fe400078e0afc */
[--C-:B------:R-:W-:Y:S01]  /*7170*/  @!P1 IMAD.IADD R239, R239, 0x1, -R252.reuse ;  /* 0x00000001efef9824 */ /* 0x100fe200078e0afc */
[C---:B------:R-:W-:Y:S01]  /*7180*/  ISETP.GT.U32.AND P1, PT, R252.reuse, R133, PT ;  /* 0x00000085fc00720c */ /* 0x040fe20003f24070 */
[--C-:B------:R-:W-:Y:S01]  /*7190*/  @!P6 IMAD.IADD R243, R243, 0x1, -R252.reuse ;  /* 0x00000001f3f3e824 */ /* 0x100fe200078e0afc */
[C---:B------:R-:W-:Y:S02]  /*71a0*/  ISETP.GT.U32.AND P2, PT, R252.reuse, R240, PT ;  /* 0x000000f0fc00720c */ /* 0x040fe40003f44070 */
[----:B------:R-:W-:Y:S01]  /*71b0*/  @!P5 IADD3 R7, PT, PT, R7, -R252, RZ ;  /* 0x800000fc0707d210 */ /* 0x000fe20007ffe0ff */
[----:B------:R-:W-:Y:S01]  /*71c0*/  @!P3 IMAD.IADD R3, R3, 0x1, -R252 ;  /* 0x000000010303b824 */ /* 0x000fe200078e0afc */
[----:B------:R-:W-:-:S03]  /*71d0*/  ISETP.GT.U32.AND P0, PT, R252, R246, PT ;  /* 0x000000f6fc00720c */ /* 0x000fc60003f04070 */
[--C-:B------:R-:W-:Y:S01]  /*71e0*/  @!P4 IMAD.IADD R6, R6, 0x1, -R252.reuse ;  /* 0x000000010606c824 */ /* 0x100fe200078e0afc */
[C---:B------:R-:W-:Y:S02]  /*71f0*/  ISETP.GT.U32.AND P4, PT, R252.reuse, R242, PT ;  /* 0x000000f2fc00720c */ /* 0x040fe40003f84070 */
[C---:B------:R-:W-:Y:S02]  /*7200*/  ISETP.GT.U32.AND P5, PT, R252.reuse, R244, PT ;  /* 0x000000f4fc00720c */ /* 0x040fe40003fa4070 */
[----:B------:R-:W-:Y:S01]  /*7210*/  ISETP.GT.U32.AND P3, PT, R252, R243, PT ;  /* 0x000000f3fc00720c */ /* 0x000fe20003f64070 */
[--C-:B------:R-:W-:Y:S02]  /*7220*/  @!P1 IMAD.IADD R133, R133, 0x1, -R252.reuse ;  /* 0x0000000185859824 */ /* 0x100fe400078e0afc */
[--C-:B------:R-:W-:Y:S02]  /*7230*/  @!P2 IMAD.IADD R240, R240, 0x1, -R252.reuse ;  /* 0x00000001f0f0a824 */ /* 0x100fe400078e0afc */
[----:B------:R-:W-:Y:S01]  /*7240*/  @!P0 IMAD.IADD R246, R246, 0x1, -R252 ;  /* 0x00000001f6f68824 */ /* 0x000fe200078e0afc */
[----:B------:R-:W-:-:S03]  /*7250*/  ISETP.GT.U32.AND P0, PT, R252, R239, PT ;  /* 0x000000effc00720c */ /* 0x000fc60003f04070 */
[--C-:B------:R-:W-:Y:S02]  /*7260*/  @!P4 IMAD.IADD R242, R242, 0x1, -R252.reuse ;  /* 0x00000001f2f2c824 */ /* 0x100fe400078e0afc */
[----:B------:R-:W-:Y:S01]  /*7270*/  @!P5 IADD3 R244, PT, PT, R244, -R252, RZ ;  /* 0x800000fcf4f4d210 */ /* 0x000fe20007ffe0ff */
[----:B------:R-:W-:Y:S01]  /*7280*/  STL [R1+0x14dc], R133 ;  /* 0x0014dc8501007387 */ /* 0x000fe20000100800 */
[--C-:B------:R-:W-:Y:S01]  /*7290*/  @!P3 IMAD.IADD R243, R243, 0x1, -R252.reuse ;  /* 0x00000001f3f3b824 */ /* 0x100fe200078e0afc */
[C---:B------:R-:W-:Y:S02]  /*72a0*/  ISETP.GT.U32.AND P1, PT, R252.reuse, R240, PT ;  /* 0x000000f0fc00720c */ /* 0x040fe40003f24070 */
[----:B------:R1:W-:Y:S03]  /*72b0*/  STL [R1+0x20], R242 ;  /* 0x000020f201007387 */ /* 0x0003e60000100800 */
[--C-:B------:R-:W-:Y:S01]  /*72c0*/  @!P0 IMAD.IADD R239, R239, 0x1, -R252.reuse ;  /* 0x00000001efef8824 */ /* 0x100fe200078e0afc */
[----:B------:R-:W-:Y:S01]  /*72d0*/  ISETP.GT.U32.AND P2, PT, R252, R247, PT ;  /* 0x000000f7fc00720c */ /* 0x000fe20003f44070 */
[----:B------:R-:W2:Y:S04]  /*72e0*/  LDS R133, [UR9] ;  /* 0x00000009ff857984 */ /* 0x000ea80008000800 */
[----:B-1----:R-:W3:Y:S04]  /*72f0*/  LDL.LU R242, [R1+0x14f0] ;  /* 0x0014f00001f27983 */ /* 0x002ee80000300800 */
[----:B------:R1:W-:Y:S04]  /*7300*/  STL [R1+0x1c], R244 ;  /* 0x00001cf401007387 */ /* 0x0003e80000100800 */
[----:B-1----:R-:W4:Y:S04]  /*7310*/  LDL.LU R244, [R1+0x14ec] ;  /* 0x0014ec0001f47983 */ /* 0x002f280000300800 */
[----:B------:R1:W-:Y:S01]  /*7320*/  STL [R1+0x18], R243 ;  /* 0x000018f301007387 */ /* 0x0003e20000100800 */
[----:B------:R-:W-:-:S03]  /*7330*/  @!P1 IMAD.IADD R240, R240, 0x1, -R252 ;  /* 0x00000001f0f09824 */ /* 0x000fc600078e0afc */
[----:B-1----:R-:W2:Y:S04]  /*7340*/  LDL.LU R243, [R1+0x14e8] ;  /* 0x0014e80001f37983 */ /* 0x002ea80000300800 */
[----:B------:R1:W-:Y:S04]  /*7350*/  STL [R1+0x14], R239 ;  /* 0x000014ef01007387 */ /* 0x0003e80000100800 */
[----:B-1----:R-:W2:Y:S04]  /*7360*/  LDL.LU R239, [R1+0x14e4] ;  /* 0x0014e40001ef7983 */ /* 0x002ea80000300800 */
[----:B------:R1:W-:Y:S04]  /*7370*/  STL [R1+0x10], R240 ;  /* 0x000010f001007387 */ /* 0x0003e80000100800 */
[----:B-1----:R-:W2:Y:S01]  /*7380*/  LDL.LU R240, [R1+0x14e0] ;  /* 0x0014e00001f07983 */ /* 0x002ea20000300800 */
[C---:B------:R-:W-:Y:S01]  /*7390*/  ISETP.GT.U32.AND P4, PT, R252.reuse, R7, PT ;  /* 0x00000007fc00720c */ /* 0x040fe20003f84070 */
[----:B------:R-:W-:Y:S01]  /*73a0*/  @!P2 IMAD.IADD R247, R247, 0x1, -R252 ;  /* 0x00000001f7f7a824 */ /* 0x000fe200078e0afc */
[----:B------:R-:W-:-:S02]  /*73b0*/  ISETP.GT.U32.AND P2, PT, R252, R6, PT ;  /* 0x00000006fc00720c */ /* 0x000fc40003f44070 */
[C---:B------:R-:W-:Y:S02]  /*73c0*/  ISETP.GT.U32.AND P5, PT, R252.reuse, R3, PT ;  /* 0x00000003fc00720c */ /* 0x040fe40003fa4070 */
[----:B------:R-:W-:-:S07]  /*73d0*/  ISETP.GT.U32.AND P6, PT, R252, R245, PT ;  /* 0x000000f5fc00720c */ /* 0x000fce0003fc4070 */
[--C-:B------:R-:W-:Y:S01]  /*73e0*/  @!P4 IMAD.IADD R7, R7, 0x1, -R252.reuse ;  /* 0x000000010707c824 */ /* 0x100fe200078e0afc */
[----:B------:R-:W-:Y:S01]  /*73f0*/  ISETP.GT.U32.AND P4, PT, R252, R241, PT ;  /* 0x000000f1fc00720c */ /* 0x000fe20003f84070 */
[--C-:B------:R-:W-:Y:S01]  /*7400*/  @!P2 IMAD.IADD R6, R6, 0x1, -R252.reuse ;  /* 0x000000010606a824 */ /* 0x100fe200078e0afc */
[----:B------:R-:W-:Y:S01]  /*7410*/  ISETP.GT.U32.AND P3, PT, R252, R246, PT ;  /* 0x000000f6fc00720c */ /* 0x000fe20003f64070 */
[--C-:B------:R-:W-:Y:S02]  /*7420*/  @!P5 IMAD.IADD R3, R3, 0x1, -R252.reuse ;  /* 0x000000010303d824 */ /* 0x100fe400078e0afc */
[----:B------:R-:W-:-:S05]  /*7430*/  @!P6 IMAD.IADD R245, R245, 0x1, -R252 ;  /* 0x00000001f5f5e824 */ /* 0x000fca00078e0afc */
[----:B------:R-:W-:-:S03]  /*7440*/  ISETP.GT.U32.AND P6, PT, R252, R245, PT ;  /* 0x000000f5fc00720c */ /* 0x000fc60003fc4070 */
[----:B------:R-:W-:Y:S01]  /*7450*/  @!P4 IMAD.IADD R241, R241, 0x1, -R252 ;  /* 0x00000001f1f1c824 */ /* 0x000fe200078e0afc */
[----:B------:R-:W-:Y:S02]  /*7460*/  ISETP.GT.U32.AND P4, PT, R252, R234, PT ;  /* 0x000000eafc00720c */ /* 0x000fe40003f84070 */
[----:B------:R-:W-:-:S07]  /*7470*/  @!P3 IADD3 R246, PT, PT, R246, -R252, RZ ;  /* 0x800000fcf6f6b210 */ /* 0x000fce0007ffe0ff */
[----:B------:R-:W-:Y:S01]  /*7480*/  @!P6 IMAD.IADD R245, R245, 0x1, -R252 ;  /* 0x00000001f5f5e824 */ /* 0x000fe200078e0afc */
[----:B------:R-:W-:-:S03]  /*7490*/  ISETP.GT.U32.AND P6, PT, R252, R238, PT ;  /* 0x000000eefc00720c */ /* 0x000fc60003fc4070 */
[----:B------:R-:W-:-:S10]  /*74a0*/  @!P4 IMAD.IADD R234, R234, 0x1, -R252 ;  /* 0x00000001eaeac824 */ /* 0x000fd400078e0afc */
[----:B------:R-:W-:Y:S01]  /*74b0*/  @!P6 IMAD.IADD R238, R238, 0x1, -R252 ;  /* 0x00000001eeeee824 */ /* 0x000fe200078e0afc */
[----:B------:R-:W-:Y:S01]  /*74c0*/  BAR.SYNC.DEFER_BLOCKING 0x0 ;  /* 0x0000000000007b1d */ /* 0x000fe20000010000 */
[C---:B---3--:R-:W-:Y:S02]  /*74d0*/  ISETP.GT.U32.AND P2, PT, R252.reuse, R242, PT ;  /* 0x000000f2fc00720c */ /* 0x048fe40003f44070 */
[C---:B----4-:R-:W-:Y:S02]  /*74e0*/  ISETP.GT.U32.AND P0, PT, R252.reuse, R244, PT ;  /* 0x000000f4fc00720c */ /* 0x050fe40003f04070 */
[----:B--2---:R-:W-:-:S11]  /*74f0*/  ISETP.GT.U32.AND P1, PT, R252, R243, PT ;  /* 0x000000f3fc00720c */ /* 0x004fd60003f24070 */
[--C-:B------:R-:W-:Y:S01]  /*7500*/  @!P0 IMAD.IADD R244, R244, 0x1, -R252.reuse ;  /* 0x00000001f4f48824 */ /* 0x100fe200078e0afc */
[----:B------:R-:W-:Y:S01]  /*7510*/  ISETP.GT.U32.AND P0, PT, R252, R237, PT ;  /* 0x000000edfc00720c */ /* 0x000fe20003f04070 */
[--C-:B------:R-:W-:Y:S02]  /*7520*/  @!P2 IMAD.IADD R242, R242, 0x1, -R252.reuse ;  /* 0x00000001f2f2a824 */ /* 0x100fe400078e0afc */
[----:B------:R-:W-:Y:S01]  /*7530*/  @!P1 IMAD.IADD R243, R243, 0x1, -R252 ;  /* 0x00000001f3f39824 */ /* 0x000fe200078e0afc */
[C---:B------:R-:W-:Y:S02]  /*7540*/  ISETP.GT.U32.AND P1, PT, R252.reuse, R236, PT ;  /* 0x000000ecfc00720c */ /* 0x040fe40003f24070 */
[C---:B------:R-:W-:Y:S02]  /*7550*/  ISETP.GT.U32.AND P3, PT, R252.reuse, R239, PT ;  /* 0x000000effc00720c */ /* 0x040fe40003f64070 */
[C---:B------:R-:W-:Y:S02]  /*7560*/  ISETP.GT.U32.AND P2, PT, R252.reuse, R235, PT ;  /* 0x000000ebfc00720c */ /* 0x040fe40003f44070 */
[----:B------:R-:W-:-:S07]  /*7570*/  ISETP.GT.U32.AND P5, PT, R252, R240, PT ;  /* 0x000000f0fc00720c */ /* 0x000fce0003fa4070 */
[--C-:B------:R-:W-:Y:S01]  /*7580*/  @!P1 IMAD.IADD R236, R236, 0x1, -R252.reuse ;  /* 0x00000001ecec9824 */ /* 0x100fe200078e0afc */
[----:B------:R-:W-:Y:S01]  /*7590*/  ISETP.GT.U32.AND P1, PT, R252, R242, PT ;  /* 0x000000f2fc00720c */ /* 0x000fe20003f24070 */
[----:B------:R-:W-:-:S04]  /*75a0*/  @!P0 IMAD.IADD R237, R237, 0x1, -R252 ;  /* 0x00000001eded8824 */ /* 0x000fc800078e0afc */
[----:B------:R-:W-:Y:S01]  /*75b0*/  @!P5 IMAD.IADD R240, R240, 0x1, -R252 ;  /* 0x00000001f0f0d824 */ /* 0x000fe200078e0afc */
[----:B------:R-:W-:-:S04]  /*75c0*/  ISETP.GT.U32.AND P5, PT, R252, R233, PT ;  /* 0x000000e9fc00720c */ /* 0x000fc80003fa4070 */
[C---:B------:R-:W-:Y:S01]  /*75d0*/  ISETP.GT.U32.AND P4, PT, R252.reuse, R240, PT ;  /* 0x000000f0fc00720c */ /* 0x040fe20003f84070 */
[--C-:B------:R-:W-:Y:S01]  /*75e0*/  @!P2 IMAD.IADD R235, R235, 0x1, -R252.reuse ;  /* 0x00000001ebeba824 */ /* 0x100fe200078e0afc */
[----:B------:R-:W-:Y:S02]  /*75f0*/  @!P3 IADD3 R239, PT, PT, R239, -R252, RZ ;  /* 0x800000fcefefb210 */ /* 0x000fe40007ffe0ff */
[C---:B------:R-:W-:Y:S02]  /*7600*/  ISETP.GT.U32.AND P3, PT, R252.reuse, R232, PT ;  /* 0x000000e8fc00720c */ /* 0x040fe40003f64070 */
[C---:B------:R-:W-:Y:S02]  /*7610*/  ISETP.GT.U32.AND P0, PT, R252.reuse, R243, PT ;  /* 0x000000f3fc00720c */ /* 0x040fe40003f04070 */
[C---:B------:R-:W-:Y:S01]  /*7620*/  ISETP.GT.U32.AND P2, PT, R252.reuse, R241, PT ;  /* 0x000000f1fc00720c */ /* 0x040fe20003f44070 */
[--C-:B------:R-:W-:Y:S01]  /*7630*/  @!P5 IMAD.IADD R233, R233, 0x1, -R252.reuse ;  /* 0x00000001e9e9d824 */ /* 0x100fe200078e0afc */
[----:B------:R-:W-:Y:S01]  /*7640*/  ISETP.GT.U32.AND P5, PT, R252, R239, PT ;  /* 0x000000effc00720c */ /* 0x000fe20003fa4070 */
[--C-:B------:R-:W-:Y:S01]  /*7650*/  @!P1 IMAD.IADD R242, R242, 0x1, -R252.reuse ;  /* 0x00000001f2f29824 */ /* 0x100fe200078e0afc */
[----:B------:R-:W-:Y:S01]  /*7660*/  ISETP.GT.U32.AND P1, PT, R252, R236, PT ;  /* 0x000000ecfc00720c */ /* 0x000fe20003f24070 */
[----:B------:R-:W-:Y:S01]  /*7670*/  @!P4 IMAD.IADD R240, R240, 0x1, -R252 ;  /* 0x00000001f0f0c824 */ /* 0x000fe200078e0afc */
[----:B------:R-:W-:-:S02]  /*7680*/  ISETP.GT.U32.AND P4, PT, R252, R234, PT ;  /* 0x000000eafc00720c */ /* 0x000fc40003f84070 */
[----:B------:R-:W-:Y:S02]  /*7690*/  ISETP.GT.U32.AND P6, PT, R252, R244, PT ;  /* 0x000000f4fc00720c */ /* 0x000fe40003fc4070 */
[----:B------:R-:W-:Y:S01]  /*76a0*/  @!P3 IADD3 R232, PT, PT, R232, -R252, RZ ;  /* 0x800000fce8e8b210 */ /* 0x000fe20007ffe0ff */
[--C-:B------:R-:W-:Y:S01]  /*76b0*/  @!P0 IMAD.IADD R243, R243, 0x1, -R252.reuse ;  /* 0x00000001f3f38824 */ /* 0x100fe200078e0afc */
[C---:B------:R-:W-:Y:S01]  /*76c0*/  ISETP.GT.U32.AND P3, PT, R252.reuse, R238, PT ;  /* 0x000000eefc00720c */ /* 0x040fe20003f64070 */
[--C-:B------:R-:W-:Y:S01]  /*76d0*/  @!P2 IMAD.IADD R241, R241, 0x1, -R252.reuse ;  /* 0x00000001f1f1a824 */ /* 0x100fe200078e0afc */
[C---:B------:R-:W-:Y:S02]  /*76e0*/  ISETP.GT.U32.AND P0, PT, R252.reuse, R237, PT ;  /* 0x000000edfc00720c */ /* 0x040fe40003f04070 */
[C---:B------:R-:W-:Y:S01]  /*76f0*/  ISETP.GT.U32.AND P2, PT, R252.reuse, R235, PT ;  /* 0x000000ebfc00720c */ /* 0x040fe20003f44070 */
[--C-:B------:R-:W-:Y:S01]  /*7700*/  @!P5 IMAD.IADD R239, R239, 0x1, -R252.reuse ;  /* 0x00000001efefd824 */ /* 0x100fe200078e0afc */
[----:B------:R-:W-:Y:S01]  /*7710*/  ISETP.GT.U32.AND P5, PT, R252, R233, PT ;  /* 0x000000e9fc00720c */ /* 0x000fe20003fa4070 */
[--C-:B------:R-:W-:Y:S01]  /*7720*/  @!P1 IMAD.IADD R236, R236, 0x1, -R252.reuse ;  /* 0x00000001ecec9824 */ /* 0x100fe200078e0afc */
[----:B------:R-:W-:Y:S01]  /*7730*/  ISETP.GT.U32.AND P1, PT, R252, R229, PT ;  /* 0x000000e5fc00720c */ /* 0x000fe20003f24070 */
[--C-:B------:R-:W-:Y:S01]  /*7740*/  @!P4 IMAD.IADD R234, R234, 0x1, -R252.reuse ;  /* 0x00000001eaeac824 */ /* 0x100fe200078e0afc */
[----:B------:R-:W-:Y:S01]  /*7750*/  ISETP.GT.U32.AND P4, PT, R252, R227, PT ;  /* 0x000000e3fc00720c */ /* 0x000fe20003f84070 */
[----:B------:R-:W-:Y:S01]  /*7760*/  @!P6 IMAD.IADD R244, R244, 0x1, -R252 ;  /* 0x00000001f4f4e824 */ /* 0x000fe200078e0afc */
[----:B------:R-:W-:-:S02]  /*7770*/  ISETP.GT.U32.AND P6, PT, R252, R232, PT ;  /* 0x000000e8fc00720c */ /* 0x000fc40003fc4070 */
[----:B------:R-:W-:Y:S01]  /*7780*/  @!P3 IADD3 R238, PT, PT, R238, -R252, RZ ;  /* 0x800000fceeeeb210 */ /* 0x000fe20007ffe0ff */
[--C-:B------:R-:W-:Y:S01]  /*7790*/  @!P0 IMAD.IADD R237, R237, 0x1, -R252.reuse ;  /* 0x00000001eded8824 */ /* 0x100fe200078e0afc */
[C---:B------:R-:W-:Y:S01]  /*77a0*/  ISETP.GT.U32.AND P3, PT, R252.reuse, R231, PT ;  /* 0x000000e7fc00720c */ /* 0x040fe20003f64070 */
[--C-:B------:R-:W-:Y:S01]  /*77b0*/  @!P2 IMAD.IADD R235, R235, 0x1, -R252.reuse ;  /* 0x00000001ebeba824 */ /* 0x100fe200078e0afc */
[C---:B------:R-:W-:Y:S02]  /*77c0*/  ISETP.GT.U32.AND P0, PT, R252.reuse, R230, PT ;  /* 0x000000e6fc00720c */ /* 0x040fe40003f04070 */
[C---:B------:R-:W-:Y:S01]  /*77d0*/  ISETP.GT.U32.AND P2, PT, R252.reuse, R228, PT ;  /* 0x000000e4fc00720c */ /* 0x040fe20003f44070 */
[--C-:B------:R-:W-:Y:S01]  /*77e0*/  @!P5 IMAD.IADD R233, R233, 0x1, -R252.reuse ;  /* 0x00000001e9e9d824 */ /* 0x100fe200078e0afc */
[C---:B------:R-:W-:Y:S01]  /*77f0*/  ISETP.GT.U32.AND P5, PT, R252.reuse, R226, PT ;  /* 0x000000e2fc00720c */ /* 0x040fe20003fa4070 */
[--C-:B------:R-:W-:Y:S01]  /*7800*/  @!P1 IMAD.IADD R229, R229, 0x1, -R252.reuse ;  /* 0x00000001e5e59824 */ /* 0x100fe200078e0afc */
[C---:B------:R-:W-:Y:S01]  /*7810*/  ISETP.GT.U32.AND P1, PT, R252.reuse, R222, PT ;  /* 0x000000defc00720c */ /* 0x040fe20003f24070 */
[--C-:B------:R-:W-:Y:S01]  /*7820*/  @!P4 IMAD.IADD R227, R227, 0x1, -R252.reuse ;  /* 0x00000001e3e3c824 */ /* 0x100fe200078e0afc */
[----:B------:R-:W-:Y:S01]  /*7830*/  ISETP.GT.U32.AND P4, PT, R252, R220, PT ;  /* 0x000000dcfc00720c */ /* 0x000fe20003f84070 */
[----:B------:R-:W-:Y:S01]  /*7840*/  @!P6 IMAD.IADD R232, R232, 0x1, -R252 ;  /* 0x00000001e8e8e824 */ /* 0x000fe200078e0afc */
[----:B------:R-:W-:-:S02]  /*7850*/  ISETP.GT.U32.AND P6, PT, R252, R225, PT ;  /* 0x000000e1fc00720c */ /* 0x000fc40003fc4070 */
[----:B------:R-:W-:Y:S01]  /*7860*/  @!P3 IADD3 R231, PT, PT, R231, -R252, RZ ;  /* 0x800000fce7e7b210 */ /* 0x000fe20007ffe0ff */
[--C-:B------:R-:W-:Y:S01]  /*7870*/  @!P0 IMAD.IADD R230, R230, 0x1, -R252.reuse ;  /* 0x00000001e6e68824 */ /* 0x100fe200078e0afc */
[----:B------:R-:W-:Y:S01]  /*7880*/  ISETP.GT.U32.AND P3, PT, R252, R224, PT ;  /* 0x000000e0fc00720c */ /* 0x000fe20003f64070 */
[--C-:B------:R-:W-:Y:S01]  /*7890*/  @!P2 IMAD.IADD R228, R228, 0x1, -R252.reuse ;  /* 0x00000001e4e4a824 */ /* 0x100fe200078e0afc */
[C---:B------:R-:W-:Y:S02]  /*78a0*/  ISETP.GT.U32.AND P0, PT, R252.reuse, R223, PT ;  /* 0x000000dffc00720c */ /* 0x040fe40003f04070 */
[----:B------:R-:W-:Y:S01]  /*78b0*/  ISETP.GT.U32.AND P2, PT, R252, R221, PT ;  /* 0x000000ddfc00720c */ /* 0x000fe20003f44070 */
[--C-:B------:R-:W-:Y:S01]  /*78c0*/  @!P5 IMAD.IADD R226, R226, 0x1, -R252.reuse ;  /* 0x00000001e2e2d824 */ /* 0x100fe200078e0afc */
[----:B------:R-:W-:Y:S01]  /*78d0*/  ISETP.GT.U32.AND P5, PT, R252, R219, PT ;  /* 0x000000dbfc00720c */ /* 0x000fe20003fa4070 */
[--C-:B------:R-:W-:Y:S01]  /*78e0*/  @!P1 IMAD.IADD R222, R222, 0x1, -R252.reuse ;  /* 0x00000001dede9824 */ /* 0x100fe200078e0afc */
[----:B------:R-:W-:Y:S01]  /*78f0*/  ISETP.GT.U32.AND P1, PT, R252, R228, PT ;  /* 0x000000e4fc00720c */ /* 0x000fe20003f24070 */
[--C-:B------:R-:W-:Y:S01]  /*7900*/  @!P4 IMAD.IADD R220, R220, 0x1, -R252.reuse ;  /* 0x00000001dcdcc824 */ /* 0x100fe200078e0afc */
[----:B------:R-:W-:Y:S01]  /*7910*/  ISETP.GT.U32.AND P4, PT, R252, R226, PT ;  /* 0x000000e2fc00720c */ /* 0x000fe20003f84070 */
[----:B------:R-:W-:-:S02]  /*7920*/  @!P6 IMAD.IADD R225, R225, 0x1, -R252 ;  /* 0x00000001e1e1e824 */ /* 0x000fc400078e0afc */
[----:B------:R-:W-:Y:S02]  /*7930*/  @!P3 IADD3 R224, PT, PT, R224, -R252, RZ ;  /* 0x800000fce0e0b210 */ /* 0x000fe40007ffe0ff */
[--C-:B------:R-:W-:Y:S01]  /*7940*/  @!P0 IMAD.IADD R223, R223, 0x1, -R252.reuse ;  /* 0x00000001dfdf8824 */ /* 0x100fe200078e0afc */
[C---:B------:R-:W-:Y:S01]  /*7950*/  ISETP.GT.U32.AND P3, PT, R252.reuse, R230, PT ;  /* 0x000000e6fc00720c */ /* 0x040fe20003f64070 */
[--C-:B------:R-:W-:Y:S01]  /*7960*/  @!P2 IMAD.IADD R221, R221, 0x1, -R252.reuse ;  /* 0x00000001dddda824 */ /* 0x100fe200078e0afc */
[C---:B------:R-:W-:Y:S02]  /*7970*/  ISETP.GT.U32.AND P0, PT, R252.reuse, R229, PT ;  /* 0x000000e5fc00720c */ /* 0x040fe40003f04070 */
[C---:B------:R-:W-:Y:S01]  /*7980*/  ISETP.GT.U32.AND P2, PT, R252.reuse, R227, PT ;  /* 0x000000e3fc00720c */ /* 0x040fe20003f44070 */
[--C-:B------:R-:W-:Y:S01]  /*7990*/  @!P5 IMAD.IADD R219, R219, 0x1, -R252.reuse ;  /* 0x00000001dbdbd824 */ /* 0x100fe200078e0afc */
[----:B------:R-:W-:Y:S01]  /*79a0*/  ISETP.GT.U32.AND P6, PT, R252, R231, PT ;  /* 0x000000e7fc00720c */ /* 0x000fe20003fc4070 */
[----:B------:R-:W-:Y:S01]  /*79b0*/  @!P1 IMAD.IADD R228, R228, 0x1, -R252 ;  /* 0x00000001e4e49824 */ /* 0x000fe200078e0afc */
[----:B------:R-:W-:-:S02]  /*79c0*/  ISETP.GT.U32.AND P5, PT, R252, R225, PT ;  /* 0x000000e1fc00720c */ /* 0x000fc40003fa4070 */
[----:B------:R-:W-:Y:S01]  /*79d0*/  ISETP.GT.U32.AND P1, PT, R252, R222, PT ;  /* 0x000000defc00720c */ /* 0x000fe20003f24070 */
[--C-:B------:R-:W-:Y:S01]  /*79e0*/  @!P4 IMAD.IADD R226, R226, 0x1, -R252.reuse ;  /* 0x00000001e2e2c824 */ /* 0x100fe200078e0afc */
        /* <DEDUP_REMOVED lines=19> */
[C---:B------:R-:W-:Y:S02]  /*7b20*/  ISETP.GT.U32.AND P0, PT, R252.reuse, R216, PT ;  /* 0x000000d8fc00720c */ /* 0x040fe40003f04070 */
[C---:B------:R-:W-:Y:S01]  /*7b30*/  ISETP.GT.U32.AND P2, PT, R252.reuse, R214, PT ;  /* 0x000000d6fc00720c */ /* 0x040fe20003f44070 */
[--C-:B------:R-:W-:Y:S01]  /*7b40*/  @!P6 IMAD.IADD R219, R219, 0x1, -R252.reuse ;  /* 0x00000001dbdbe824 */ /* 0x100fe200078e0afc */
[----:B------:R-:W-:Y:S01]  /*7b50*/  ISETP.GT.U32.AND P6, PT, R252, R212, PT ;  /* 0x000000d4fc00720c */ /* 0x000fe20003fc4070 */
[--C-:B------:R-:W-:Y:S01]  /*7b60*/  @!P5 IMAD.IADD R218, R218, 0x1, -R252.reuse ;  /* 0x00000001dadad824 */ /* 0x100fe200078e0afc */
[C---:B------:R-:W-:Y:S01]  /*7b70*/  ISETP.GT.U32.AND P5, PT, R252.reuse, R211, PT ;  /* 0x000000d3fc00720c */ /* 0x040fe20003fa4070 */
[--C-:B------:R-:W-:Y:S01]  /*7b80*/  @!P1 IMAD.IADD R215, R215, 0x1, -R252.reuse ;  /* 0x00000001d7d79824 */ /* 0x100fe200078e0afc */
[C---:B------:R-:W-:Y:S01]  /*7b90*/  ISETP.GT.U32.AND P1, PT, R252.reuse, R208, PT ;  /* 0x000000d0fc00720c */ /* 0x040fe20003f24070 */
[--C-:B------:R-:W-:Y:S01]  /*7ba0*/  @!P4 IMAD.IADD R213, R213, 0x1, -R252.reuse ;  /* 0x00000001d5d5c824 */ /* 0x100fe200078e0afc */
[C---:B------:R-:W-:Y:S01]  /*7bb0*/  ISETP.GT.U32.AND P4, PT, R252.reuse, R206, PT ;  /* 0x000000cefc00720c */ /* 0x040fe20003f84070 */
[----:B------:R-:W-:Y:S01]  /*7bc0*/  @!P3 IMAD.IADD R217, R217, 0x1, -R252 ;  /* 0x00000001d9d9b824 */ /* 0x000fe200078e0afc */
[----:B------:R-:W-:-:S02]  /*7bd0*/  ISETP.GT.U32.AND P3, PT, R252, R210, PT ;  /* 0x000000d2fc00720c */ /* 0x000fc40003f64070 */
[----:B------:R-:W-:Y:S01]  /*7be0*/  @!P0 IADD3 R216, PT, PT, R216, -R252, RZ ;  /* 0x800000fcd8d88210 */ /* 0x000fe20007ffe0ff */
[--C-:B------:R-:W-:Y:S01]  /*7bf0*/  @!P2 IMAD.IADD R214, R214, 0x1, -R252.reuse ;  /* 0x00000001d6d6a824 */ /* 0x100fe200078e0afc */
[C---:B------:R-:W-:Y:S02]  /*7c00*/  ISETP.GT.U32.AND P0, PT, R252.reuse, R209, PT ;  /* 0x000000d1fc00720c */ /* 0x040fe40003f04070 */
[----:B------:R-:W-:Y:S01]  /*7c10*/  ISETP.GT.U32.AND P2, PT, R252, R207, PT ;  /* 0x000000cffc00720c */ /* 0x000fe20003f44070 */
[--C-:B------:R-:W-:Y:S02]  /*7c20*/  @!P6 IMAD.IADD R212, R212, 0x1, -R252.reuse ;  /* 0x00000001d4d4e824 */ /* 0x100fe400078e0afc */
        /* <DEDUP_REMOVED lines=18> */
[----:B------:R-:W-:Y:S01]  /*7d50*/  ISETP.GT.U32.AND P6, PT, R252, R218, PT ;  /* 0x000000dafc00720c */ /* 0x000fe20003fc4070 */
[--C-:B------:R-:W-:Y:S01]  /*7d60*/  @!P3 IMAD.IADD R216, R216, 0x1, -R252.reuse ;  /* 0x00000001d8d8b824 */ /* 0x100fe200078e0afc */
[C---:B------:R-:W-:Y:S02]  /*7d70*/  ISETP.GT.U32.AND P3, PT, R252.reuse, R210, PT ;  /* 0x000000d2fc00720c */ /* 0x040fe40003f64070 */
[-C--:B------:R-:W-:Y:S01]  /*7d80*/  @!P0 IADD3 R215, PT, PT, R215, -R252.reuse, RZ ;  /* 0x800000fcd7d78210 */ /* 0x080fe20007ffe0ff */
[--C-:B------:R-:W-:Y:S01]  /*7d90*/  @!P2 IMAD.IADD R213, R213, 0x1, -R252.reuse ;  /* 0x00000001d5d5a824 */ /* 0x100fe200078e0afc */
[C---:B------:R-:W-:Y:S02]  /*7da0*/  ISETP.GT.U32.AND P0, PT, R252.reuse, R209, PT ;  /* 0x000000d1fc00720c */ /* 0x040fe40003f04070 */
[----:B------:R-:W-:Y:S01]  /*7db0*/  ISETP.GT.U32.AND P2, PT, R252, R207, PT ;  /* 0x000000cffc00720c */ /* 0x000fe20003f44070 */
[----:B------:R-:W-:Y:S01]  /*7dc0*/  @!P5 IMAD.IADD R211, R211, 0x1, -R252 ;  /* 0x00000001d3d3d824 */ /* 0x000fe200078e0afc */
[----:B------:R-:W-:-:S02]  /*7dd0*/  @!P1 IADD3 R208, PT, PT, R208, -R252, RZ ;  /* 0x800000fcd0d09210 */ /* 0x000fc40007ffe0ff */
[C---:B------:R-:W-:Y:S02]  /*7de0*/  ISETP.GT.U32.AND P5, PT, R252.reuse, R204, PT ;  /* 0x000000ccfc00720c */ /* 0x040fe40003fa4070 */
[C---:B------:R-:W-:Y:S01]  /*7df0*/  ISETP.GT.U32.AND P1, PT, R252.reuse, R201, PT ;  /* 0x000000c9fc00720c */ /* 0x040fe20003f24070 */
[--C-:B------:R-:W-:Y:S01]  /*7e00*/  @!P4 IMAD.IADD R205, R205, 0x1, -R252.reuse ;  /* 0x00000001cdcdc824 */ /* 0x100fe200078e0afc */
[----:B------:R-:W-:Y:S01]  /*7e10*/  ISETP.GT.U32.AND P4, PT, R252, R198, PT ;  /* 0x000000c6fc00720c */ /* 0x000fe20003f84070 */
[--C-:B------:R-:W-:Y:S01]  /*7e20*/  @!P6 IMAD.IADD R218, R218, 0x1, -R252.reuse ;  /* 0x00000001dadae824 */ /* 0x100fe200078e0afc */
[----:B------:R-:W-:Y:S01]  /*7e30*/  ISETP.GT.U32.AND P6, PT, R252, R206, PT ;  /* 0x000000cefc00720c */ /* 0x000fe20003fc4070 */
        /* <DEDUP_REMOVED lines=8> */
[----:B------:R-:W-:Y:S02]  /*7ec0*/  @!P1 IADD3 R201, PT, PT, R201, -R252, RZ ;  /* 0x800000fcc9c99210 */ /* 0x000fe40007ffe0ff */
[----:B------:R-:W-:Y:S01]  /*7ed0*/  ISETP.GT.U32.AND P1, PT, R252, R194, PT ;  /* 0x000000c2fc00720c */ /* 0x000fe20003f24070 */
[--C-:B------:R-:W-:Y:S01]  /*7ee0*/  @!P4 IMAD.IADD R198, R198, 0x1, -R252.reuse ;  /* 0x00000001c6c6c824 */ /* 0x100fe200078e0afc */
[----:B------:R-:W-:Y:S01]  /*7ef0*/  ISETP.GT.U32.AND P4, PT, R252, R204, PT ;  /* 0x000000ccfc00720c */ /* 0x000fe20003f84070 */
[--C-:B------:R-:W-:Y:S01]  /*7f00*/  @!P6 IMAD.IADD R206, R206, 0x1, -R252.reuse ;  /* 0x00000001cecee824 */ /* 0x100fe200078e0afc */
[C---:B------:R-:W-:Y:S01]  /*7f10*/  ISETP.GT.U32.AND P6, PT, R252.reuse, R199, PT ;  /* 0x000000c7fc00720c */ /* 0x040fe20003fc4070 */
[--C-:B------:R-:W-:Y:S01]  /*7f20*/  @!P3 IMAD.IADD R203, R203, 0x1, -R252.reuse ;  /* 0x00000001cbcbb824 */ /* 0x100fe200078e0afc */
[----:B------:R-:W-:Y:S01]  /*7f30*/  ISETP.GT.U32.AND P3, PT, R252, R196, PT ;  /* 0x000000c4fc00720c */ /* 0x000fe20003f64070 */
[--C-:B------:R-:W-:Y:S01]  /*7f40*/  @!P0 IMAD.IADD R202, R202, 0x1, -R252.reuse ;  /* 0x00000001caca8824 */ /* 0x100fe200078e0afc */
[----:B------:R-:W-:Y:S01]  /*7f50*/  ISETP.GT.U32.AND P0, PT, R252, R195, PT ;  /* 0x000000c3fc00720c */ /* 0x000fe20003f04070 */
[--C-:B------:R-:W-:Y:S01]  /*7f60*/  @!P2 IMAD.IADD R200, R200, 0x1, -R252.reuse ;  /* 0x00000001c8c8a824 */ /* 0x100fe200078e0afc */
[C---:B------:R-:W-:Y:S01]  /*7f70*/  ISETP.GT.U32.AND P2, PT, R252.reuse, R193, PT ;  /* 0x000000c1fc00720c */ /* 0x040fe20003f44070 */
[----:B------:R-:W-:Y:S01]  /*7f80*/  @!P5 IMAD.IADD R197, R197, 0x1, -R252 ;  /* 0x00000001c5c5d824 */ /* 0x000fe200078e0afc */
[----:B------:R-:W-:-:S02]  /*7f90*/  ISETP.GT.U32.AND P5, PT, R252, R203, PT ;  /* 0x000000cbfc00720c */ /* 0x000fc40003fa4070 */
[----:B------:R-:W-:Y:S02]  /*7fa0*/  @!P1 IADD3 R194, PT, PT, R194, -R252, RZ ;  /* 0x800000fcc2c29210 */ /* 0x000fe40007ffe0ff */
[----:B------:R-:W-:Y:S01]  /*7fb0*/  ISETP.GT.U32.AND P1, PT, R252, R200, PT ;  /* 0x000000c8fc00720c */ /* 0x000fe20003f24070 */
[--C-:B------:R-:W-:Y:S01]  /*7fc0*/  @!P4 IMAD.IADD R204, R204, 0x1, -R252.reuse ;  /* 0x00000001ccccc824 */ /* 0x100fe200078e0afc */
[----:B------:R-:W-:Y:S01]  /*7fd0*/  ISETP.GT.U32.AND P4, PT, R252, R198, PT ;  /* 0x000000c6fc00720c */ /* 0x000fe20003f84070 */
[--C-:B------:R-:W-:Y:S02]  /*7fe0*/  @!P6 IMAD.IADD R199, R199, 0x1, -R252.reuse ;  /* 0x00000001c7c7e824 */ /* 0x100fe400078e0afc */
[--C-:B------:R-:W-:Y:S01]  /*7ff0*/  @!P3 IMAD.IADD R196, R196, 0x1, -R252.reuse ;  /* 0x00000001c4c4b824 */ /* 0x100fe200078e0afc */
[C---:B------:R-:W-:Y:S01]  /*8000*/  ISETP.GT.U32.AND P3, PT, R252.reuse, R202, PT ;  /* 0x000000cafc00720c */ /* 0x040fe20003f64070 */
[--C-:B------:R-:W-:Y:S01]  /*8010*/  @!P0 IMAD.IADD R195, R195, 0x1, -R252.reuse ;  /* 0x00000001c3c38824 */ /* 0x100fe200078e0afc */
[C---:B------:R-:W-:Y:S01]  /*8020*/  ISETP.GT.U32.AND P0, PT, R252.reuse, R201, PT ;  /* 0x000000c9fc00720c */ /* 0x040fe20003f04070 */
[----:B------:R-:W-:Y:S01]  /*8030*/  @!P2 IMAD.IADD R193, R193, 0x1, -R252 ;  /* 0x00000001c1c1a824 */ /* 0x000fe200078e0afc */
[----:B------:R-:W-:-:S02]  /*8040*/  ISETP.GT.U32.AND P2, PT, R252, R199, PT ;  /* 0x000000c7fc00720c */ /* 0x000fc40003f44070 */
[----:B------:R-:W-:Y:S01]  /*8050*/  ISETP.GT.U32.AND P6, PT, R252, R205, PT ;  /* 0x000000cdfc00720c */ /* 0x000fe20003fc4070 */
[--C-:B------:R-:W-:Y:S01]  /*8060*/  @!P5 IMAD.IADD R203, R203, 0x1, -R252.reuse ;  /* 0x00000001cbcbd824 */ /* 0x100fe200078e0afc */
[----:B------:R-:W-:Y:S02]  /*8070*/  @!P1 IADD3 R200, PT, PT, R200, -R252, RZ ;  /* 0x800000fcc8c89210 */ /* 0x000fe40007ffe0ff */
[C---:B------:R-:W-:Y:S02]  /*8080*/  ISETP.GT.U32.AND P5, PT, R252.reuse, R197, PT ;  /* 0x000000c5fc00720c */ /* 0x040fe40003fa4070 */
        /* <DEDUP_REMOVED lines=9> */
[--C-:B------:R-:W-:Y:S01]  /*8120*/  @!P6 IMAD.IADD R205, R205, 0x1, -R252.reuse ;  /* 0x00000001cdcde824 */ /* 0x100fe200078e0afc */
[C---:B------:R-:W-:Y:S01]  /*8130*/  ISETP.GT.U32.AND P6, PT, R252.reuse, R193, PT ;  /* 0x000000c1fc00720c */ /* 0x040fe20003fc4070 */
[--C-:B------:R-:W-:Y:S01]  /*8140*/  @!P5 IMAD.IADD R197, R197, 0x1, -R252.reuse ;  /* 0x00000001c5c5d824 */ /* 0x100fe200078e0afc */
[----:B------:R-:W-:Y:S01]  /*8150*/  ISETP.GT.U32.AND P5, PT, R252, R190, PT ;  /* 0x000000befc00720c */ /* 0x000fe20003fa4070 */
        /* <DEDUP_REMOVED lines=22> */
[----:B------:R-:W-:Y:S01]  /*82c0*/  @!P2 IMAD.IADD R185, R185, 0x1, -R252 ;  /* 0x00000001b9b9a824 */ /* 0x000fe200078e0afc */
[----:B------:R-:W-:-:S02]  /*82d0*/  ISETP.GT.U32.AND P2, PT, R252, R191, PT ;  /* 0x000000bffc00720c */ /* 0x000fc40003f44070 */
[----:B------:R-:W-:Y:S01]  /*82e0*/  @!P6 IADD3 R186, PT, PT, R186, -R252, RZ ;  /* 0x800000fcbabae210 */ /* 0x000fe20007ffe0ff */
[--C-:B------:R-:W-:Y:S01]  /*82f0*/  @!P5 IMAD.IADD R183, R183, 0x1, -R252.reuse ;  /* 0x00000001b7b7d824 */ /* 0x100fe200078e0afc */
[----:B------:R-:W-:Y:S01]  /*8300*/  ISETP.GT.U32.AND P5, PT, R252, R189, PT ;  /* 0x000000bdfc00720c */ /* 0x000fe20003fa4070 */
        /* <DEDUP_REMOVED lines=8> */
[----:B------:R-:W-:Y:S01]  /*8390*/  @!P2 IMAD.IADD R191, R191, 0x1, -R252 ;  /* 0x00000001bfbfa824 */ /* 0x000fe200078e0afc */
[----:B------:R-:W-:-:S03]  /*83a0*/  ISETP.GT.U32.AND P2, PT, R252, R185, PT ;  /* 0x000000b9fc00720c */ /* 0x000fc60003f44070 */
[--C-:B------:R-:W-:Y:S01]  /*83b0*/  @!P5 IMAD.IADD R189, R189, 0x1, -R252.reuse ;  /* 0x00000001bdbdd824 */ /* 0x100fe200078e0afc */
[----:B------:R-:W-:Y:S01]  /*83c0*/  ISETP.GT.U32.AND P5, PT, R252, R183, PT ;  /* 0x000000b7fc00720c */ /* 0x000fe20003fa4070 */
[--C-:B------:R-:W-:Y:S01]  /*83d0*/  @!P1 IMAD.IADD R186, R186, 0x1, -R252.reuse ;  /* 0x00000001baba9824 */ /* 0x100fe200078e0afc */
[----:B------:R-:W-:Y:S01]  /*83e0*/  ISETP.GT.U32.AND P1, PT, R252, R179, PT ;  /* 0x000000b3fc00720c */ /* 0x000fe20003f24070 */
[--C-:B------:R-:W-:Y:S01]  /*83f0*/  @!P4 IMAD.IADD R184, R184, 0x1, -R252.reuse ;  /* 0x00000001b8b8c824 */ /* 0x100fe200078e0afc */
[C---:B------:R-:W-:Y:S02]  /*8400*/  ISETP.GT.U32.AND P4, PT, R252.reuse, R177, PT ;  /* 0x000000b1fc00720c */ /* 0x040fe40003f84070 */
[----:B------:R-:W-:Y:S01]  /*8410*/  ISETP.GT.U32.AND P6, PT, R252, R192, PT ;  /* 0x000000c0fc00720c */ /* 0x000fe20003fc4070 */
[--C-:B------:R-:W-:Y:S01]  /*8420*/  @!P3 IMAD.IADD R188, R188, 0x1, -R252.reuse ;  /* 0x00000001bcbcb824 */ /* 0x100fe200078e0afc */
[----:B------:R-:W-:Y:S01]  /*8430*/  ISETP.GT.U32.AND P3, PT, R252, R182, PT ;  /* 0x000000b6fc00720c */ /* 0x000fe20003f64070 */
[----:B------:R-:W-:Y:S01]  /*8440*/  @!P0 IMAD.IADD R187, R187, 0x1, -R252 ;  /* 0x00000001bbbb8824 */ /* 0x000fe200078e0afc */
[----:B------:R-:W-:-:S02]  /*8450*/  @!P2 IADD3 R185, PT, PT, R185, -R252, RZ ;  /* 0x800000fcb9b9a210 */ /* 0x000fc40007ffe0ff */
[C---:B------:R-:W-:Y:S02]  /*8460*/  ISETP.GT.U32.AND P0, PT, R252.reuse, R181, PT ;  /* 0x000000b5fc00720c */ /* 0x040fe40003f04070 */
[C---:B------:R-:W-:Y:S01]  /*8470*/  ISETP.GT.U32.AND P2, PT, R252.reuse, R178, PT ;  /* 0x000000b2fc00720c */ /* 0x040fe20003f44070 */
[--C-:B------:R-:W-:Y:S01]  /*8480*/  @!P5 IMAD.IADD R183, R183, 0x1, -R252.reuse ;  /* 0x00000001b7b7d824 */ /* 0x100fe200078e0afc */
[C---:B------:R-:W-:Y:S01]  /*8490*/  ISETP.GT.U32.AND P5, PT, R252.reuse, R176, PT ;  /* 0x000000b0fc00720c */ /* 0x040fe20003fa4070 */
[--C-:B------:R-:W-:Y:S01]  /*84a0*/  @!P1 IMAD.IADD R179, R179, 0x1, -R252.reuse ;  /* 0x00000001b3b39824 */ /* 0x100fe200078e0afc */
[C---:B------:R-:W-:Y:S01]  /*84b0*/  ISETP.GT.U32.AND P1, PT, R252.reuse, R172, PT ;  /* 0x000000acfc00720c */ /* 0x040fe20003f24070 */
[----:B------:R-:W-:Y:S01]  /*84c0*/  @!P4 IMAD.IADD R177, R177, 0x1, -R252 ;  /* 0x00000001b1b1c824 */ /* 0x000fe200078e0afc */
[----:B------:R-:W-:Y:S02]  /*84d0*/  ISETP.GT.U32.AND P4, PT, R252, R170, PT ;  /* 0x000000aafc00720c */ /* 0x000fe40003f84070 */
[----:B------:R-:W-:-:S02]  /*84e0*/  @!P6 IADD3 R192, PT, PT, R192, -R252, RZ ;  /* 0x800000fcc0c0e210 */ /* 0x000fc40007ffe0ff */
[----:B------:R-:W-:Y:S01]  /*84f0*/  ISETP.GT.U32.AND P6, PT, R252, R180, PT ;  /* 0x000000b4fc00720c */ /* 0x000fe20003fc4070 */
[--C-:B------:R-:W-:Y:S01]  /*8500*/  @!P3 IMAD.IADD R182, R182, 0x1, -R252.reuse ;  /* 0x00000001b6b6b824 */ /* 0x100fe200078e0afc */
        /* <DEDUP_REMOVED lines=18> */
[C---:B------:R-:W-:Y:S01]  /*8630*/  ISETP.GT.U32.AND P2, PT, R252.reuse, R177, PT ;  /* 0x000000b1fc00720c */ /* 0x040fe20003f44070 */
[--C-:B------:R-:W-:Y:S01]  /*8640*/  @!P5 IMAD.IADD R169, R169, 0x1, -R252.reuse ;  /* 0x00000001a9a9d824 */ /* 0x100fe200078e0afc */
[----:B------:R-:W-:Y:S01]  /*8650*/  ISETP.GT.U32.AND P5, PT, R252, R175, PT ;  /* 0x000000affc00720c */ /* 0x000fe20003fa4070 */
[--C-:B------:R-:W-:Y:S01]  /*8660*/  @!P1 IMAD.IADD R178, R178, 0x1, -R252.reuse ;  /* 0x00000001b2b29824 */ /* 0x100fe200078e0afc */
[----:B------:R-:W-:Y:S01]  /*8670*/  ISETP.GT.U32.AND P1, PT, R252, R172, PT ;  /* 0x000000acfc00720c */ /* 0x000fe20003f24070 */
[--C-:B------:R-:W-:Y:S01]  /*8680*/  @!P4 IMAD.IADD R176, R176, 0x1, -R252.reuse ;  /* 0x00000001b0b0c824 */ /* 0x100fe200078e0afc */
[----:B------:R-:W-:Y:S01]  /*8690*/  ISETP.GT.U32.AND P4, PT, R252, R170, PT ;  /* 0x000000aafc00720c */ /* 0x000fe20003f84070 */
[--C-:B------:R-:W-:Y:S02]  /*86a0*/  @!P6 IMAD.IADD R173, R173, 0x1, -R252.reuse ;  /* 0x00000001adade824 */ /* 0x100fe400078e0afc */
[--C-:B------:R-:W-:Y:S01]  /*86b0*/  @!P3 IMAD.IADD R168, R168, 0x1, -R252.reuse ;  /* 0x00000001a8a8b824 */ /* 0x100fe200078e0afc */
[C---:B------:R-:W-:Y:S01]  /*86c0*/  ISETP.GT.U32.AND P3, PT, R252.reuse, R174, PT ;  /* 0x000000aefc00720c */ /* 0x040fe20003f64070 */
[----:B------:R-:W-:Y:S01]  /*86d0*/  @!P0 IMAD.IADD R167, R167, 0x1, -R252 ;  /* 0x00000001a7a78824 */ /* 0x000fe200078e0afc */
[----:B------:R-:W-:-:S02]  /*86e0*/  ISETP.GT.U32.AND P0, PT, R252, R173, PT ;  /* 0x000000adfc00720c */ /* 0x000fc40003f04070 */
[-C--:B------:R-:W-:Y:S02]  /*86f0*/  @!P2 IADD3 R177, PT, PT, R177, -R252.reuse, RZ ;  /* 0x800000fcb1b1a210 */ /* 0x080fe40007ffe0ff */
[C---:B------:R-:W-:Y:S01]  /*8700*/  ISETP.GT.U32.AND P2, PT, R252.reuse, R171, PT ;  /* 0x000000abfc00720c */ /* 0x040fe20003f44070 */
[--C-:B------:R-:W-:Y:S01]  /*8710*/  @!P5 IMAD.IADD R175, R175, 0x1, -R252.reuse ;  /* 0x00000001afafd824 */ /* 0x100fe200078e0afc */
[----:B------:R-:W-:Y:S01]  /*8720*/  ISETP.GT.U32.AND P5, PT, R252, R169, PT ;  /* 0x000000a9fc00720c */ /* 0x000fe20003fa4070 */
[----:B------:R-:W-:Y:S01]  /*8730*/  @!P1 IMAD.IADD R172, R172, 0x1, -R252 ;  /* 0x00000001acac9824 */ /* 0x000fe200078e0afc */
[----:B------:R-:W-:Y:S02]  /*8740*/  ISETP.GT.U32.AND P1, PT, R252, R165, PT ;  /* 0x000000a5fc00720c */ /* 0x000fe40003f24070 */
[----:B------:R-:W-:Y:S02]  /*8750*/  @!P4 IADD3 R170, PT, PT, R170, -R252, RZ ;  /* 0x800000fcaaaac210 */ /* 0x000fe40007ffe0ff */
[----:B------:R-:W-:-:S02]  /*8760*/  ISETP.GT.U32.AND P4, PT, R252, R163, PT ;  /* 0x000000a3fc00720c */ /* 0x000fc40003f84070 */
        /* <DEDUP_REMOVED lines=43> */
[C---:B------:R-:W-:Y:S01]  /*8a20*/  ISETP.GT.U32.AND P6, PT, R252.reuse, R166, PT ;  /* 0x000000a6fc00720c */ /* 0x040fe20003fc4070 */
        /* <DEDUP_REMOVED lines=81> */
[--C-:B------:R-:W-:Y:S02]  /*8f40*/  @!P3 IMAD.IADD R139, R139, 0x1, -R252.reuse ;  /* 0x000000018b8bb824 */ /* 0x100fe400078e0afc */
[--C-:B------:R-:W-:Y:S01]  /*8f50*/  @!P0 IMAD.IADD R138, R138, 0x1, -R252.reuse ;  /* 0x000000018a8a8824 */ /* 0x100fe200078e0afc */
[----:B------:R-:W-:Y:S01]  /*8f60*/  ISETP.GT.U32.AND P0, PT, R252, R130, PT ;  /* 0x00000082fc00720c */ /* 0x000fe20003f04070 */
[--C-:B------:R-:W-:Y:S01]  /*8f70*/  @!P2 IMAD.IADD R136, R136, 0x1, -R252.reuse ;  /* 0x000000018888a824 */ /* 0x100fe200078e0afc */
[----:B------:R-:W-:Y:S01]  /*8f80*/  ISETP.GT.U32.AND P2, PT, R252, R128, PT ;  /* 0x00000080fc00720c */ /* 0x000fe20003f44070 */
[----:B------:R-:W-:-:S02]  /*8f90*/  @!P6 IMAD.IADD R134, R134, 0x1, -R252 ;  /* 0x000000018686e824 */ /* 0x000fc400078e0afc */
[----:B------:R-:W-:Y:S02]  /*8fa0*/  @!P5 IADD3 R132, PT, PT, R132, -R252, RZ ;  /* 0x800000fc8484d210 */ /* 0x000fe40007ffe0ff */
[--C-:B------:R-:W-:Y:S01]  /*8fb0*/  @!P1 IMAD.IADD R129, R129, 0x1, -R252.reuse ;  /* 0x0000000181819824 */ /* 0x100fe200078e0afc */
[C---:B------:R-:W-:Y:S02]  /*8fc0*/  ISETP.GT.U32.AND P5, PT, R252.reuse, R139, PT ;  /* 0x0000008bfc00720c */ /* 0x040fe40003fa4070 */
[C---:B------:R-:W-:Y:S01]  /*8fd0*/  ISETP.GT.U32.AND P1, PT, R252.reuse, R136, PT ;  /* 0x00000088fc00720c */ /* 0x040fe20003f24070 */
[--C-:B------:R-:W-:Y:S01]  /*8fe0*/  @!P4 IMAD.IADD R127, R127, 0x1, -R252.reuse ;  /* 0x000000017f7fc824 */ /* 0x100fe200078e0afc */
[C---:B------:R-:W-:Y:S02]  /*8ff0*/  ISETP.GT.U32.AND P4, PT, R252.reuse, R134, PT ;  /* 0x00000086fc00720c */ /* 0x040fe40003f84070 */
        /* <DEDUP_REMOVED lines=8> */
[C---:B------:R-:W-:Y:S02]  /*9080*/  ISETP.GT.U32.AND P5, PT, R252.reuse, R132, PT ;  /* 0x00000084fc00720c */ /* 0x040fe40003fa4070 */
        /* <DEDUP_REMOVED lines=37> */
[----:B------:R-:W-:Y:S02]  /*92e0*/  @!P6 IADD3 R124, PT, PT, R124, -R252, RZ ;  /* 0x800000fc7c7ce210 */ /* 0x000fe40007ffe0ff */
[----:B------:R-:W-:Y:S01]  /*92f0*/  ISETP.GT.U32.AND P6, PT, R252, R117, PT ;  /* 0x00000075fc00720c */ /* 0x000fe20003fc4070 */
        /* <DEDUP_REMOVED lines=13> */
[--C-:B------:R-:W-:Y:S02]  /*93d0*/  @!P5 IMAD.IADD R124, R124, 0x1, -R252.reuse ;  /* 0x000000017c7cd824 */ /* 0x100fe400078e0afc */
[--C-:B------:R-:W-:Y:S01]  /*93e0*/  @!P1 IMAD.IADD R121, R121, 0x1, -R252.reuse ;  /* 0x0000000179799824 */ /* 0x100fe200078e0afc */
[C---:B------:R-:W-:Y:S02]  /*93f0*/  ISETP.GT.U32.AND P5, PT, R252.reuse, R117, PT ;  /* 0x00000075fc00720c */ /* 0x040fe40003fa4070 */
[----:B------:R-:W-:Y:S01]  /*9400*/  ISETP.GT.U32.AND P1, PT, R252, R114, PT ;  /* 0x00000072fc00720c */ /* 0x000fe20003f24070 */
[--C-:B------:R-:W-:Y:S01]  /*9410*/  @!P4 IMAD.IADD R118, R118, 0x1, -R252.reuse ;  /* 0x000000017676c824 */ /* 0x100fe200078e0afc */
[----:B------:R-:W-:Y:S01]  /*9420*/  ISETP.GT.U32.AND P4, PT, R252, R111, PT ;  /* 0x0000006ffc00720c */ /* 0x000fe20003f84070 */
[----:B------:R-:W-:Y:S01]  /*9430*/  @!P3 IMAD.IADD R126, R126, 0x1, -R252 ;  /* 0x000000017e7eb824 */ /* 0x000fe200078e0afc */
[----:B------:R-:W-:-:S02]  /*9440*/  ISETP.GT.U32.AND P6, PT, R252, R123, PT ;  /* 0x0000007bfc00720c */ /* 0x000fc40003fc4070 */
        /* <DEDUP_REMOVED lines=16> */
[----:B------:R-:W-:Y:S02]  /*9550*/  @!P0 IADD3 R116, PT, PT, R116, -R252, RZ ;  /* 0x800000fc74748210 */ /* 0x000fe40007ffe0ff */
[C---:B------:R-:W-:Y:S02]  /*9560*/  ISETP.GT.U32.AND P0, PT, R252.reuse, R109, PT ;  /* 0x0000006dfc00720c */ /* 0x040fe40003f04070 */
        /* <DEDUP_REMOVED lines=35> */
[----:B------:R-:W-:-:S02]  /*97a0*/  @!P6 IMAD.IADD R101, R101, 0x1, -R252 ;  /* 0x000000016565e824 */ /* 0x000fc400078e0afc */
[--C-:B------:R-:W-:Y:S01]  /*97b0*/  @!P3 IMAD.IADD R111, R111, 0x1, -R252.reuse ;  /* 0x000000016f6fb824 */ /* 0x100fe200078e0afc */
[----:B------:R-:W-:Y:S02]  /*97c0*/  ISETP.GT.U32.AND P3, PT, R252, R105, PT ;  /* 0x00000069fc00720c */ /* 0x000fe40003f64070 */
[----:B------:R-:W-:Y:S01]  /*97d0*/  @!P0 IADD3 R108, PT, PT, R108, -R252, RZ ;  /* 0x800000fc6c6c8210 */ /* 0x000fe20007ffe0ff */
[--C-:B------:R-:W-:Y:S01]  /*97e0*/  @!P2 IMAD.IADD R106, R106, 0x1, -R252.reuse ;  /* 0x000000016a6aa824 */ /* 0x100fe200078e0afc */
[C---:B------:R-:W-:Y:S02]  /*97f0*/  ISETP.GT.U32.AND P6, PT, R252.reuse, R102, PT ;  /* 0x00000066fc00720c */ /* 0x040fe40003fc4070 */
        /* <DEDUP_REMOVED lines=38> */
[----:B------:R-:W-:-:S02]  /*9a60*/  @!P6 IMAD.IADD R88, R88, 0x1, -R252 ;  /* 0x000000015858e824 */ /* 0x000fc400078e0afc */
[----:B------:R-:W-:Y:S02]  /*9a70*/  @!P0 IADD3 R100, PT, PT, R100, -R252, RZ ;  /* 0x800000fc64648210 */ /* 0x000fe40007ffe0ff */
[--C-:B------:R-:W-:Y:S01]  /*9a80*/  @!P2 IMAD.IADD R98, R98, 0x1, -R252.reuse ;  /* 0x000000016262a824 */ /* 0x100fe200078e0afc */
[C---:B------:R-:W-:Y:S02]  /*9a90*/  ISETP.GT.U32.AND P0, PT, R252.reuse, R94, PT ;  /* 0x0000005efc00720c */ /* 0x040fe40003f04070 */
[C---:B------:R-:W-:Y:S01]  /*9aa0*/  ISETP.GT.U32.AND P2, PT, R252.reuse, R92, PT ;  /* 0x0000005cfc00720c */ /* 0x040fe20003f44070 */
[----:B------:R-:W-:Y:S01]  /*9ab0*/  @!P5 IMAD.IADD R95, R95, 0x1, -R252 ;  /* 0x000000015f5fd824 */ /* 0x000fe200078e0afc */
[----:B------:R-:W-:Y:S02]  /*9ac0*/  @!P1 IADD3 R93, PT, PT, R93, -R252, RZ ;  /* 0x800000fc5d5d9210 */ /* 0x000fe40007ffe0ff */
[C---:B------:R-:W-:Y:S02]  /*9ad0*/  ISETP.GT.U32.AND P6, PT, R252.reuse, R89, PT ;  /* 0x00000059fc00720c */ /* 0x040fe40003fc4070 */
[----:B------:R-:W-:-:S02]  /*9ae0*/  ISETP.GT.U32.AND P5, PT, R252, R88, PT ;  /* 0x00000058fc00720c */ /* 0x000fc40003fa4070 */
        /* <DEDUP_REMOVED lines=38> */
[--C-:B------:R-:W-:Y:S01]  /*9d50*/  @!P5 IMAD.IADD R87, R87, 0x1, -R252.reuse ;  /* 0x000000015757d824 */ /* 0x100fe200078e0afc */
[C---:B------:R-:W-:Y:S02]  /*9d60*/  ISETP.GT.U32.AND P5, PT, R252.reuse, R81, PT ;  /* 0x00000051fc00720c */ /* 0x040fe40003fa4070 */
[----:B------:R-:W-:Y:S02]  /*9d70*/  @!P1 IADD3 R85, PT, PT, R85, -R252, RZ ;  /* 0x800000fc55559210 */ /* 0x000fe40007ffe0ff */
        /* <DEDUP_REMOVED lines=10> */
[----:B------:R-:W-:-:S03]  /*9e20*/  ISETP.GT.U32.AND P5, PT, R252, R74, PT ;  /* 0x0000004afc00720c */ /* 0x000fc60003fa4070 */
[--C-:B------:R-:W-:Y:S01]  /*9e30*/  @!P1 IMAD.IADD R79, R79, 0x1, -R252.reuse ;  /* 0x000000014f4f9824 */ /* 0x100fe200078e0afc */
[C---:B------:R-:W-:Y:S01]  /*9e40*/  ISETP.GT.U32.AND P1, PT, R252.reuse, R72, PT ;  /* 0x00000048fc00720c */ /* 0x040fe20003f24070 */
[----:B------:R1:W-:Y:S01]  /*9e50*/  STL [R1+0xc], R6 ;  /* 0x00000c0601007387 */ /* 0x0003e20000100800 */
[--C-:B------:R-:W-:Y:S01]  /*9e60*/  @!P4 IMAD.IADD R75, R75, 0x1, -R252.reuse ;  /* 0x000000014b4bc824 */ /* 0x100fe200078e0afc */
[C---:B------:R-:W-:Y:S01]  /*9e70*/  ISETP.GT.U32.AND P4, PT, R252.reuse, R68, PT ;  /* 0x00000044fc00720c */ /* 0x040fe20003f84070 */
[--C-:B------:R-:W-:Y:S01]  /*9e80*/  @!P3 IMAD.IADD R83, R83, 0x1, -R252.reuse ;  /* 0x000000015353b824 */ /* 0x100fe200078e0afc */
[----:B------:R-:W-:Y:S01]  /*9e90*/  ISETP.GT.U32.AND P3, PT, R252, R77, PT ;  /* 0x0000004dfc00720c */ /* 0x000fe20003f64070 */
[----:B-1----:R-:W2:Y:S01]  /*9ea0*/  LDL R6, [R1+0xff0] ;  /* 0x000ff00001067983 */ /* 0x002ea20000100800 */
[----:B------:R-:W-:Y:S01]  /*9eb0*/  @!P0 IMAD.IADD R80, R80, 0x1, -R252 ;  /* 0x0000000150508824 */ /* 0x000fe200078e0afc */
[----:B------:R-:W-:Y:S02]  /*9ec0*/  @!P2 IADD3 R78, PT, PT, R78, -R252, RZ ;  /* 0x800000fc4e4ea210 */ /* 0x000fe40007ffe0ff */
[----:B------:R-:W-:-:S02]  /*9ed0*/  ISETP.GT.U32.AND P0, PT, R252, R73, PT ;  /* 0x00000049fc00720c */ /* 0x000fc40003f04070 */
        /* <DEDUP_REMOVED lines=8> */
[C---:B------:R-:W-:Y:S02]  /*9f60*/  ISETP.GT.U32.AND P4, PT, R252.reuse, R74, PT ;  /* 0x0000004afc00720c */ /* 0x040fe40003f84070 */
[C---:B------:R-:W-:Y:S01]  /*9f70*/  ISETP.GT.U32.AND P3, PT, R252.reuse, R70, PT ;  /* 0x00000046fc00720c */ /* 0x040fe20003f64070 */
[----:B------:R-:W-:Y:S01]  /*9f80*/  @!P0 IMAD.IADD R73, R73, 0x1, -R252 ;  /* 0x0000000149498824 */ /* 0x000fe200078e0afc */
[----:B------:R-:W-:-:S02]  /*9f90*/  ISETP.GT.U32.AND P0, PT, R252, R66, PT ;  /* 0x00000042fc00720c */ /* 0x000fc40003f04070 */
[----:B------:R-:W-:Y:S02]  /*9fa0*/  @!P2 IADD3 R71, PT, PT, R71, -R252, RZ ;  /* 0x800000fc4747a210 */ /* 0x000fe40007ffe0ff */
        /* <DEDUP_REMOVED lines=33> */
[--C-:B------:R-:W-:Y:S02]  /*a1c0*/  @!P6 IMAD.IADD R62, R62, 0x1, -R252.reuse ;  /* 0x000000013e3ee824 */ /* 0x100fe400078e0afc */
[--C-:B------:R-:W-:Y:S01]  /*a1d0*/  @!P4 IMAD.IADD R61, R61, 0x1, -R252.reuse ;  /* 0x000000013d3dc824 */ /* 0x100fe200078e0afc */
[C---:B------:R-:W-:Y:S01]  /*a1e0*/  ISETP.GT.U32.AND P4, PT, R252.reuse, R54, PT ;  /* 0x00000036fc00720c */ /* 0x040fe20003f84070 */
[----:B------:R-:W-:Y:S01]  /*a1f0*/  @!P3 IMAD.IADD R69, R69, 0x1, -R252 ;  /* 0x000000014545b824 */ /* 0x000fe200078e0afc */
[----:B------:R-:W-:-:S02]  /*a200*/  ISETP.GT.U32.AND P3, PT, R252, R62, PT ;  /* 0x0000003efc00720c */ /* 0x000fc40003f64070 */
        /* <DEDUP_REMOVED lines=45> */
[C---:B------:R-:W-:Y:S02]  /*a4e0*/  ISETP.GT.U32.AND P6, PT, R252.reuse, R50, PT ;  /* 0x00000032fc00720c */ /* 0x040fe40003fc4070 */
        /* <DEDUP_REMOVED lines=23> */
[--C-:B------:R-:W-:Y:S02]  /*a660*/  @!P0 IMAD.IADD R45, R45, 0x1, -R252.reuse ;  /* 0x000000012d2d8824 */ /* 0x100fe400078e0afc */
        /* <DEDUP_REMOVED lines=13> */
[--C-:B------:R-:W-:Y:S02]  /*a740*/  @!P6 IMAD.IADD R36, R36, 0x1, -R252.reuse ;  /* 0x000000012424e824 */ /* 0x100fe400078e0afc */
        /* <DEDUP_REMOVED lines=8> */
[-C--:B------:R-:W-:Y:S02]  /*a7d0*/  @!P4 IADD3 R40, PT, PT, R40, -R252.reuse, RZ ;  /* 0x800000fc2828c210 */ /* 0x080fe40007ffe0ff */
[C---:B------:R-:W-:Y:S02]  /*a7e0*/  ISETP.GT.U32.AND P4, PT, R252.reuse, R33, PT ;  /* 0x00000021fc00720c */ /* 0x040fe40003f84070 */
        /* <DEDUP_REMOVED lines=17> */
[C---:B------:R-:W-:Y:S02]  /*a900*/  ISETP.GT.U32.AND P6, PT, R252.reuse, R37, PT ;  /* 0x00000025fc00720c */ /* 0x040fe40003fc4070 */
[----:B------:R-:W-:Y:S01]  /*a910*/  ISETP.GT.U32.AND P0, PT, R252, R31, PT ;  /* 0x0000001ffc00720c */ /* 0x000fe20003f04070 */
[----:B------:R-:W-:-:S02]  /*a920*/  @!P5 IMAD.IADD R32, R32, 0x1, -R252 ;  /* 0x000000012020d824 */ /* 0x000fc400078e0afc */
[--C-:B------:R-:W-:Y:S01]  /*a930*/  @!P1 IMAD.IADD R29, R29, 0x1, -R252.reuse ;  /* 0x000000011d1d9824 */ /* 0x100fe200078e0afc */
[C---:B------:R-:W-:Y:S02]  /*a940*/  ISETP.GT.U32.AND P1, PT, R252.reuse, R35, PT ;  /* 0x00000023fc00720c */ /* 0x040fe40003f24070 */
[----:B------:R-:W-:Y:S02]  /*a950*/  ISETP.GT.U32.AND P5, PT, R252, R25, PT ;  /* 0x00000019fc00720c */ /* 0x000fe40003fa4070 */
[----:B------:R-:W-:Y:S01]  /*a960*/  @!P4 IADD3 R26, PT, PT, R26, -R252, RZ ;  /* 0x800000fc1a1ac210 */ /* 0x000fe20007ffe0ff */
[--C-:B------:R-:W-:Y:S01]  /*a970*/  @!P3 IMAD.IADD R34, R34, 0x1, -R252.reuse ;  /* 0x000000012222b824 */ /* 0x100fe200078e0afc */
[----:B------:R-:W-:Y:S01]  /*a980*/  ISETP.GT.U32.AND P4, PT, R252, R32, PT ;  /* 0x00000020fc00720c */ /* 0x000fe20003f84070 */
[--C-:B------:R-:W-:Y:S02]  /*a990*/  @!P2 IMAD.IADD R28, R28, 0x1, -R252.reuse ;  /* 0x000000011c1ca824 */ /* 0x100fe400078e0afc */
        /* <DEDUP_REMOVED lines=8> */
[----:B------:R-:W-:Y:S02]  /*aa20*/  ISETP.GT.U32.AND P5, PT, R252, R31, PT ;  /* 0x0000001ffc00720c */ /* 0x000fe40003fa4070 */
        /* <DEDUP_REMOVED lines=21> */
[----:B------:R-:W-:Y:S01]  /*ab80*/  ISETP.GT.U32.AND P1, PT, R252, R15, PT ;  /* 0x0000000ffc00720c */ /* 0x000fe20003f24070 */
[--C-:B------:R-:W-:Y:S01]  /*ab90*/  @!P0 IMAD.IADD R30, R30, 0x1, -R252.reuse ;  /* 0x000000011e1e8824 */ /* 0x100fe200078e0afc */
[C---:B------:R-:W-:Y:S02]  /*aba0*/  ISETP.GT.U32.AND P0, PT, R252.reuse, R23, PT ;  /* 0x00000017fc00720c */ /* 0x040fe40003f04070 */
        /* <DEDUP_REMOVED lines=8> */
[----:B------:R-:W-:-:S02]  /*ac30*/  @!P1 IMAD.IADD R15, R15, 0x1, -R252 ;  /* 0x000000010f0f9824 */ /* 0x000fc400078e0afc */
[--C-:B------:R-:W-:Y:S01]  /*ac40*/  @!P0 IMAD.IADD R23, R23, 0x1, -R252.reuse ;  /* 0x0000000117178824 */ /* 0x100fe200078e0afc */
[C---:B------:R-:W-:Y:S02]  /*ac50*/  ISETP.GT.U32.AND P1, PT, R252.reuse, R21, PT ;  /* 0x00000015fc00720c */ /* 0x040fe40003f24070 */
[----:B------:R-:W-:Y:S02]  /*ac60*/  ISETP.GT.U32.AND P0, PT, R252, R16, PT ;  /* 0x00000010fc00720c */ /* 0x000fe40003f04070 */
[----:B------:R-:W-:Y:S01]  /*ac70*/  @!P5 IADD3 R18, PT, PT, R18, -R252, RZ ;  /* 0x800000fc1212d210 */ /* 0x000fe20007ffe0ff */
[--C-:B------:R-:W-:Y:S02]  /*ac80*/  @!P4 IMAD.IADD R12, R12, 0x1, -R252.reuse ;  /* 0x000000010c0cc824 */ /* 0x100fe400078e0afc */
[----:B------:R-:W-:Y:S01]  /*ac90*/  @!P3 IMAD.IADD R27, R27, 0x1, -R252 ;  /* 0x000000011b1bb824 */ /* 0x000fe200078e0afc */
[C---:B------:R-:W-:Y:S02]  /*aca0*/  ISETP.GT.U32.AND P4, PT, R252.reuse, R18, PT ;  /* 0x00000012fc00720c */ /* 0x040fe40003f84070 */
[----:B------:R-:W-:-:S02]  /*acb0*/  ISETP.GT.U32.AND P3, PT, R252, R20, PT ;  /* 0x00000014fc00720c */ /* 0x000fc40003f64070 */
[----:B------:R-:W-:Y:S01]  /*acc0*/  ISETP.GT.U32.AND P2, PT, R252, R14, PT ;  /* 0x0000000efc00720c */ /* 0x000fe20003f44070 */
[--C-:B------:R-:W-:Y:S01]  /*acd0*/  @!P6 IMAD.IADD R24, R24, 0x1, -R252.reuse ;  /* 0x000000011818e824 */ /* 0x100fe200078e0afc */
[C---:B------:R-:W-:Y:S01]  /*ace0*/  ISETP.GT.U32.AND P6, PT, R252.reuse, R17, PT ;  /* 0x00000011fc00720c */ /* 0x040fe20003fc4070 */
[--C-:B------:R-:W-:Y:S01]  /*acf0*/  @!P1 IMAD.IADD R21, R21, 0x1, -R252.reuse ;  /* 0x0000000115159824 */ /* 0x100fe200078e0afc */
[----:B------:R-:W-:Y:S01]  /*ad00*/  ISETP.GT.U32.AND P1, PT, R252, R15, PT ;  /* 0x0000000ffc00720c */ /* 0x000fe20003f24070 */
[----:B------:R-:W-:Y:S01]  /*ad10*/  @!P0 IMAD.IADD R16, R16, 0x1, -R252 ;  /* 0x0000000110108824 */ /* 0x000fe200078e0afc */
[----:B------:R-:W-:-:S03]  /*ad20*/  ISETP.GT.U32.AND P0, PT, R252, R22, PT ;  /* 0x00000016fc00720c */ /* 0x000fc60003f04070 */
[--C-:B------:R-:W-:Y:S01]  /*ad30*/  @!P4 IMAD.IADD R18, R18, 0x1, -R252.reuse ;  /* 0x000000011212c824 */ /* 0x100fe200078e0afc */
[----:B------:R-:W-:Y:S01]  /*ad40*/  ISETP.GT.U32.AND P4, PT, R252, R12, PT ;  /* 0x0000000cfc00720c */ /* 0x000fe20003f84070 */
[--C-:B------:R-:W-:Y:S02]  /*ad50*/  @!P3 IMAD.IADD R20, R20, 0x1, -R252.reuse ;  /* 0x000000011414b824 */ /* 0x100fe400078e0afc */
        /* <DEDUP_REMOVED lines=9> */
[----:B------:R-:W-:Y:S01]  /*adf0*/  @!P4 IMAD.IADD R12, R12, 0x1, -R252 ;  /* 0x000000010c0cc824 */ /* 0x000fe200078e0afc */
[----:B------:R1:W-:Y:S01]  /*ae00*/  STL [R1+0x8], R7 ;  /* 0x0000080701007387 */ /* 0x0003e20000100800 */
[----:B------:R-:W-:-:S02]  /*ae10*/  ISETP.GT.U32.AND P4, PT, R252, R2, PT ;  /* 0x00000002fc00720c */ /* 0x000fc40003f84070 */
[----:B------:R-:W-:Y:S02]  /*ae20*/  @!P5 IADD3 R11, PT, PT, R11, -R252, RZ ;  /* 0x800000fc0b0bd210 */ /* 0x000fe40007ffe0ff */
[--C-:B------:R-:W-:Y:S01]  /*ae30*/  @!P2 IMAD.IADD R20, R20, 0x1, -R252.reuse ;  /* 0x000000011414a824 */ /* 0x100fe200078e0afc */
[----:B-1----:R-:W1:Y:S01]  /*ae40*/  S2R R7, SR_TID.X ;  /* 0x0000000000077919 */ /* 0x002e620000002100 */
[----:B------:R-:W-:Y:S01]  /*ae50*/  ISETP.GT.U32.AND P2, PT, R252, R14, PT ;  /* 0x0000000efc00720c */ /* 0x000fe20003f44070 */
[--C-:B------:R-:W-:Y:S01]  /*ae60*/  @!P6 IMAD.IADD R10, R10, 0x1, -R252.reuse ;  /* 0x000000010a0ae824 */ /* 0x100fe200078e0afc */
[----:B------:R-:W-:Y:S01]  /*ae70*/  ISETP.GT.U32.AND P6, PT, R252, R11, PT ;  /* 0x0000000bfc00720c */ /* 0x000fe20003fc4070 */
[--C-:B------:R-:W-:Y:S02]  /*ae80*/  @!P1 IMAD.IADD R8, R8, 0x1, -R252.reuse ;  /* 0x0000000108089824 */ /* 0x100fe400078e0afc */
[--C-:B------:R-:W-:Y:S01]  /*ae90*/  @!P0 IMAD.IADD R16, R16, 0x1, -R252.reuse ;  /* 0x0000000110108824 */ /* 0x100fe200078e0afc */
[----:B------:R-:W-:Y:S01]  /*aea0*/  ISETP.GT.U32.AND P0, PT, R252, R9, PT ;  /* 0x00000009fc00720c */ /* 0x000fe20003f04070 */
[----:B------:R-:W-:Y:S01]  /*aeb0*/  @!P4 IMAD.IADD R2, R2, 0x1, -R252 ;  /* 0x000000010202c824 */ /* 0x000fe200078e0afc */
[----:B------:R-:W-:-:S02]  /*aec0*/  ISETP.GT.U32.AND P4, PT, R252, R8, PT ;  /* 0x00000008fc00720c */ /* 0x000fc40003f84070 */
[----:B------:R-:W-:-:S03]  /*aed0*/  ISETP.GT.U32.AND P1, PT, R252, R250, PT ;  /* 0x000000fafc00720c */ /* 0x000fc60003f24070 */
[--C-:B------:R-:W-:Y:S01]  /*aee0*/  @!P2 IMAD.IADD R14, R14, 0x1, -R252.reuse ;  /* 0x000000010e0ea824 */ /* 0x100fe200078e0afc */
[C---:B------:R-:W-:Y:S01]  /*aef0*/  ISETP.GT.U32.AND P2, PT, R252.reuse, R5, PT ;  /* 0x00000005fc00720c */ /* 0x040fe20003f44070 */
[----:B------:R-:W-:Y:S01]  /*af00*/  @!P6 IMAD.IADD R11, R11, 0x1, -R252 ;  /* 0x000000010b0be824 */ /* 0x000fe200078e0afc */
[----:B------:R-:W-:-:S03]  /*af10*/  ISETP.GT.U32.AND P6, PT, R252, R0, PT ;  /* 0x00000000fc00720c */ /* 0x000fc60003fc4070 */
[--C-:B------:R-:W-:Y:S01]  /*af20*/  @!P0 IMAD.IADD R9, R9, 0x1, -R252.reuse ;  /* 0x0000000109098824 */ /* 0x100fe200078e0afc */
[----:B------:R-:W-:Y:S01]  /*af30*/  ISETP.GT.U32.AND P0, PT, R252, R249, PT ;  /* 0x000000f9fc00720c */ /* 0x000fe20003f04070 */
[--C-:B------:R-:W-:Y:S01]  /*af40*/  @!P4 IMAD.IADD R8, R8, 0x1, -R252.reuse ;  /* 0x000000010808c824 */ /* 0x100fe200078e0afc */
[----:B------:R3:W-:Y:S01]  /*af50*/  STL [R1+0x4], R3 ;  /* 0x0000040301007387 */ /* 0x0007e20000100800 */
[----:B------:R-:W-:Y:S01]  /*af60*/  @!P1 IMAD.IADD R250, R250, 0x1, -R252 ;  /* 0x00000001fafa9824 */ /* 0x000fe200078e0afc */
[----:B--2---:R-:W-:-:S03]  /*af70*/  ISETP.GE.AND P1, PT, R6, RZ, PT ;  /* 0x000000ff0600720c */ /* 0x004fc60003f26270 */
[--C-:B------:R-:W-:Y:S01]  /*af80*/  @!P2 IMAD.IADD R5, R5, 0x1, -R252.reuse ;  /* 0x000000010505a824 */ /* 0x100fe200078e0afc */
[----:B---3--:R-:W2:Y:S04]  /*af90*/  LDL.LU R3, [R1+0x28] ;  /* 0x0000280001037983 */ /* 0x008ea80000300800 */
[----:B------:R1:W-:Y:S01]  /*afa0*/  STL [R1+0x14d4], R8 ;  /* 0x0014d40801007387 */ /* 0x0003e20000100800 */
[--C-:B------:R-:W-:Y:S01]  /*afb0*/  @!P6 IMAD.IADD R0, R0, 0x1, -R252.reuse ;  /* 0x000000010000e824 */ /* 0x100fe200078e0afc */
[C---:B------:R-:W-:Y:S01]  /*afc0*/  ISETP.GT.U32.AND P6, PT, R252.reuse, R5, PT ;  /* 0x00000005fc00720c */ /* 0x040fe20003fc4070 */
[----:B------:R-:W-:Y:S01]  /*afd0*/  @!P0 IMAD.IADD R249, R249, 0x1, -R252 ;  /* 0x00000001f9f98824 */ /* 0x000fe200078e0afc */
[----:B------:R-:W-:Y:S02]  /*afe0*/  ISETP.GT.U32.AND P0, PT, R252, R2, PT ;  /* 0x00000002fc00720c */ /* 0x000fe40003f04070 */
[----:B-1----:R-:W-:-:S02]  /*aff0*/  SHF.R.U32.HI R8, RZ, 0x5, R7 ;  /* 0x00000005ff087819 */ /* 0x002fc40000011607 */
[----:B------:R-:W1:Y:S07]  /*b000*/  LDC.64 R6, c[0x0][0x3a8] ;  /* 0x0000ea00ff067b82 */ /* 0x000e6e0000000a00 */
[--C-:B------:R-:W-:Y:S02]  /*b010*/  @!P6 IMAD.IADD R5, R5, 0x1, -R252.reuse ;  /* 0x000000010505e824 */ /* 0x100fe400078e0afc */
[----:B------:R-:W-:Y:S01]  /*b020*/  @!P0 IMAD.IADD R2, R2, 0x1, -R252 ;  /* 0x0000000102028824 */ /* 0x000fe200078e0afc */
[----:B------:R-:W-:-:S02]  /*b030*/  R2UR UR5, R8 ;  /* 0x00000000080572ca */ /* 0x000fc400000e0000 */
[----:B------:R3:W-:Y:S01]  /*b040*/  STL [R1+0x14d0], R5 ;  /* 0x0014d00501007387 */ /* 0x0007e20000100800 */
[----:B------:R-:W-:-:S03]  /*b050*/  R2UR UR10, R133 ;  /* 0x00000000850a72ca */ /* 0x000fc600000e0000 */
[----:B------:R-:W-:Y:S04]  /*b060*/  STL [R1+0x14c0], R2 ;  /* 0x0014c00201007387 */ /* 0x000fe80000100800 */
[----:B-1----:R1:W-:Y:S04]  /*b070*/  STL [R1+0x14a8], R6 ;  /* 0x0014a80601007387 */ /* 0x0023e80000100800 */
[----:B------:R-:W4:Y:S04]  /*b080*/  LDL R8, [R1+0x1000] ;  /* 0x0010000001087983 */ /* 0x000f280000100800 */
[----:B------:R-:W4:Y:S04]  /*b090*/  LDL.LU R133, [R1+0x14dc] ;  /* 0x0014dc0001857983 */ /* 0x000f280000300800 */
[----:B---3--:R-:W3:Y:S01]  /*b0a0*/  LDL.LU R5, [R1] ;  /* 0x0000000001057983 */ /* 0x008ee20000300800 */
[----:B------:R-:W-:-:S02]  /*b0b0*/  ISETP.GT.U32.AND P3, PT, R252, R13, PT ;  /* 0x0000000dfc00720c */ /* 0x000fc40003f64070 */
[C---:B------:R-:W-:Y:S01]  /*b0c0*/  ISETP.GT.U32.AND P5, PT, R252.reuse, R17, PT ;  /* 0x00000011fc00720c */ /* 0x040fe20003fa4070 */
[----:B-1----:R-:W4:Y:S01]  /*b0d0*/  LDL R6, [R1+0xffc] ;  /* 0x000ffc0001067983 */ /* 0x002f220000100800 */
[C---:B------:R-:W-:Y:S02]  /*b0e0*/  ISETP.GT.U32.AND P2, PT, R252.reuse, R251, PT ;  /* 0x000000fbfc00720c */ /* 0x040fe40003f44070 */
[C---:B------:R-:W-:Y:S01]  /*b0f0*/  ISETP.GT.U32.AND P4, PT, R252.reuse, R249, PT ;  /* 0x000000f9fc00720c */ /* 0x040fe20003f84070 */
[----:B------:R-:W4:Y:S06]  /*b100*/  LDL R2, [R1+0x1018] ;  /* 0x0010180001027983 */ /* 0x000f2c0000100800 */
[----:B------:R-:W-:Y:S01]  /*b110*/  @!P3 IMAD.IADD R13, R13, 0x1, -R252 ;  /* 0x000000010d0db824 */ /* 0x000fe200078e0afc */
[----:B------:R-:W-:-:S02]  /*b120*/  ISETP.GT.U32.AND P3, PT, R252, R19, PT ;  /* 0x00000013fc00720c */ /* 0x000fc40003f64070 */
[----:B------:R-:W-:Y:S02]  /*b130*/  @!P5 IADD3 R17, PT, PT, R17, -R252, RZ ;  /* 0x800000fc1111d210 */ /* 0x000fe40007ffe0ff */
[----:B------:R-:W-:-:S09]  /*b140*/  ISETP.GT.U32.AND P5, PT, R252, R10, PT ;  /* 0x0000000afc00720c */ /* 0x000fd20003fa4070 */
[----:B------:R-:W-:Y:S01]  /*b150*/  @!P3 IMAD.IADD R19, R19, 0x1, -R252 ;  /* 0x000000011313b824 */ /* 0x000fe200078e0afc */
[----:B------:R-:W-:-:S03]  /*b160*/  ISETP.GT.U32.AND P3, PT, R252, R13, PT ;  /* 0x0000000dfc00720c */ /* 0x000fc60003f64070 */
[----:B------:R-:W-:-:S10]  /*b170*/  @!P5 IADD3 R10, PT, PT, R10, -R252, RZ ;  /* 0x800000fc0a0ad210 */ /* 0x000fd40007ffe0ff */
[----:B------:R-:W-:Y:S01]  /*b180*/  @!P3 IMAD.IADD R13, R13, 0x1, -R252 ;  /* 0x000000010d0db824 */ /* 0x000fe200078e0afc */
[C---:B------:R-:W-:Y:S02]  /*b190*/  ISETP.GT.U32.AND P3, PT, R252.reuse, R4, PT ;  /* 0x00000004fc00720c */ /* 0x040fe40003f64070 */
[----:B------:R-:W-:-:S11]  /*b1a0*/  ISETP.GT.U32.AND P5, PT, R252, R248, PT ;  /* 0x000000f8fc00720c */ /* 0x000fd60003fa4070 */
[--C-:B------:R-:W-:Y:S01]  /*b1b0*/  @!P3 IMAD.IADD R4, R4, 0x1, -R252.reuse ;  /* 0x000000010404b824 */ /* 0x100fe200078e0afc */
[----:B------:R-:W-:Y:S02]  /*b1c0*/  ISETP.GT.U32.AND P3, PT, R252, R9, PT ;  /* 0x00000009fc00720c */ /* 0x000fe40003f64070 */
[----:B------:R-:W-:Y:S02]  /*b1d0*/  @!P5 IADD3 R248, PT, PT, R248, -R252, RZ ;  /* 0x800000fcf8f8d210 */ /* 0x000fe40007ffe0ff */
[C---:B------:R-:W-:Y:S01]  /*b1e0*/  ISETP.GT.U32.AND P5, PT, R252.reuse, R4, PT ;  /* 0x00000004fc00720c */ /* 0x040fe20003fa4070 */
[----:B------:R-:W-:Y:S01]  /*b1f0*/  @!P2 IMAD.IADD R251, R251, 0x1, -R252 ;  /* 0x00000001fbfba824 */ /* 0x000fe200078e0afc */
[----:B------:R-:W-:-:S07]  /*b200*/  ISETP.GT.U32.AND P2, PT, R252, R0, PT ;  /* 0x00000000fc00720c */ /* 0x000fce0003f44070 */
[--C-:B------:R-:W-:Y:S01]  /*b210*/  @!P3 IMAD.IADD R9, R9, 0x1, -R252.reuse ;  /* 0x000000010909b824 */ /* 0x100fe200078e0afc */
[C---:B------:R-:W-:Y:S02]  /*b220*/  ISETP.GT.U32.AND P3, PT, R252.reuse, R248, PT ;  /* 0x000000f8fc00720c */ /* 0x040fe40003f64070 */
[----:B------:R-:W-:Y:S02]  /*b230*/  ISETP.GT.U32.AND P6, PT, R252, R250, PT ;  /* 0x000000fafc00720c */ /* 0x000fe40003fc4070 */
[----:B------:R-:W-:Y:S02]  /*b240*/  @!P5 IADD3 R4, PT, PT, R4, -R252, RZ ;  /* 0x800000fc0404d210 */ /* 0x000fe40007ffe0ff */
[----:B------:R-:W-:Y:S01]  /*b250*/  ISETP.GT.U32.AND P5, PT, R252, R251, PT ;  /* 0x000000fbfc00720c */ /* 0x000fe20003fa4070 */
[--C-:B------:R-:W-:Y:S02]  /*b260*/  @!P2 IMAD.IADD R0, R0, 0x1, -R252.reuse ;  /* 0x000000010000a824 */ /* 0x100fe400078e0afc */
[----:B------:R-:W-:-:S04]  /*b270*/  @!P4 IMAD.IADD R249, R249, 0x1, -R252 ;  /* 0x00000001f9f9c824 */ /* 0x000fc800078e0afc */
[--C-:B------:R-:W-:Y:S01]  /*b280*/  @!P3 IMAD.IADD R248, R248, 0x1, -R252.reuse ;  /* 0x00000001f8f8b824 */ /* 0x100fe200078e0afc */
[----:B------:R1:W-:Y:S01]  /*b290*/  STL [R1+0x14c4], R0 ;  /* 0x0014c40001007387 */ /* 0x0003e20000100800 */
[----:B------:R-:W-:-:S04]  /*b2a0*/  @!P6 IMAD.IADD R250, R250, 0x1, -R252 ;  /* 0x00000001fafae824 */ /* 0x000fc800078e0afc */
[----:B------:R-:W-:Y:S01]  /*b2b0*/  @!P5 IADD3 R251, PT, PT, R251, -R252, RZ ;  /* 0x800000fcfbfbd210 */ /* 0x000fe20007ffe0ff */
[----:B-1----:R-:W4:Y:S04]  /*b2c0*/  LDL R0, [R1+0xff8] ;  /* 0x000ff80001007983 */ /* 0x002f280000100800 */
[----:B------:R1:W-:Y:S04]  /*b2d0*/  STL [R1+0x14c8], R248 ;  /* 0x0014c8f801007387 */ /* 0x0003e80000100800 */
[----:B-1----:R-:W4:Y:S04]  /*b2e0*/  LDL R248, [R1+0xff4] ;  /* 0x000ff40001f87983 */ /* 0x002f280000100800 */
[----:B------:R1:W-:Y:S04]  /*b2f0*/  STL [R1+0x14cc], R249 ;  /* 0x0014ccf901007387 */ /* 0x0003e80000100800 */
[----:B-1----:R-:W4:Y:S04]  /*b300*/  LDL R249, [R1+0x102c] ;  /* 0x00102c0001f97983 */ /* 0x002f280000100800 */
[----:B------:R-:W4:Y:S01]  /*b310*/  LDL.LU R252, [R1+0x2c] ;  /* 0x00002c0001fc7983 */ /* 0x000f220000300800 */
[----:B--2---:R-:W-:Y:S01]  /*b320*/  ISETP.NE.AND P0, PT, R3, RZ, PT ;  /* 0x000000ff0300720c */ /* 0x004fe20003f05270 */
[----:B---3--:R-:W-:-:S12]  /*b330*/  @!P1 IMAD.MOV R5, RZ, RZ, -R5 ;  /* 0x000000ffff059224 */ /* 0x008fd800078e0a05 */
[----:B------:R-:W-:Y:S02]  /*b340*/  @!P0 LOP3.LUT R5, RZ, R3, RZ, 0x33, !PT ;  /* 0x00000003ff058212 */ /* 0x000fe400078e33ff */
[----:B------:R-:W2:Y:S02]  /*b350*/  LDL.LU R3, [R1+0x14d8] ;  /* 0x0014d80001037983 */ /* 0x000ea40000300800 */
[----:B--2---:R-:W-:Y:S02]  /*b360*/  ISETP.GE.AND P4, PT, R3, RZ, PT ;  /* 0x000000ff0300720c */ /* 0x004fe40003f86270 */
[----:B------:R1:W-:Y:S04]  /*b370*/  STL [R1+0x13f0], R3 ;  /* 0x0013f00301007387 */ /* 0x0003e80000100800 */
[----:B-1----:R-:W2:Y:S01]  /*b380*/  LDL R3, [R1+0x1004] ;  /* 0x0010040001037983 */ /* 0x002ea20000100800 */
[----:B----4-:R-:W-:-:S03]  /*b390*/  ISETP.GE.AND P6, PT, R248, RZ, PT ;  /* 0x000000fff800720c */ /* 0x010fc60003fc6270 */
[----:B------:R-:W3:Y:S01]  /*b3a0*/  LDL R248, [R1+0x1040] ;  /* 0x0010400001f87983 */ /* 0x000ee20000100800 */
[----:B------:R-:W-:Y:S02]  /*b3b0*/  ISETP.GE.AND P2, PT, R8, RZ, PT ;  /* 0x000000ff0800720c */ /* 0x000fe40003f46270 */
[----:B------:R-:W-:Y:S02]  /*b3c0*/  ISETP.GE.AND P5, PT, R0, RZ, PT ;  /* 0x000000ff0000720c */ /* 0x000fe40003fa6270 */
[----:B--2---:R-:W-:Y:S01]  /*b3d0*/  ISETP.GE.AND P3, PT, R3, RZ, PT ;  /* 0x000000ff0300720c */ /* 0x004fe20003f66270 */
[----:B------:R-:W-:Y:S01]  /*b3e0*/  IMAD R3, R5, UR24, RZ ;  /* 0x0000001805037c24 */ /* 0x000fe2000f8e02ff */
[----:B------:R-:W-:Y:S01]  /*b3f0*/  ISETP.GE.AND P1, PT, R6, RZ, PT ;  /* 0x000000ff0600720c */ /* 0x000fe20003f26270 */
[----:B------:R-:W2:Y:S01]  /*b400*/  LDL R5, [R1+0x1044] ;  /* 0x0010440001057983 */ /* 0x000ea20000100800 */
[----:B------:R-:W-:Y:S01]  /*b410*/  ISETP.NE.AND P0, PT, R252, RZ, PT ;  /* 0x000000fffc00720c */ /* 0x000fe20003f05270 */
[----:B------:R-:W1:Y:S02]  /*b420*/  LDCU.128 UR24, c[0x0][0x380] ;  /* 0x00007000ff1877ac */ /* 0x000e640008000c00 */
[----:B------:R4:W-:Y:S02]  /*b430*/  STL [R1+0x30], R3 ;  /* 0x0000300301007387 */ /* 0x0009e40000100800 */
[----:B----4-:R-:W-:-:S02]  /*b440*/  IMAD.MOV.U32 R3, RZ, RZ, R133 ;  /* 0x000000ffff037224 */ /* 0x010fc400078e0085 */
[----:B------:R-:W4:Y:S02]  /*b450*/  S2R R133, SR_TID.X ;  /* 0x0000000000857919 */ /* 0x000f240000002100 */
[----:B----4-:R-:W-:-:S05]  /*b460*/  LOP3.LUT R133, R133, 0x7f, RZ, 0xc0, !PT ;  /* 0x0000007f85857812 */ /* 0x010fca00078ec0ff */
[----:B------:R-:W-:Y:S02]  /*b470*/  IMAD R8, R133, R7, RZ ;  /* 0x0000000785087224 */ /* 0x000fe400078e02ff */
[----:B------:R-:W4:Y:S04]  /*b480*/  LDL R133, [R1+0x101c] ;  /* 0x00101c0001857983 */ /* 0x000f280000100800 */
[----:B------:R1:W-:Y:S04]  /*b490*/  STL [R1+0x2c], R8 ;  /* 0x00002c0801007387 */ /* 0x0003e80000100800 */
[----:B-1----:R-:W2:Y:S04]  /*b4a0*/  LDL R8, [R1+0x1058] ;  /* 0x0010580001087983 */ /* 0x002ea80000100800 */
[----:B------:R1:W-:Y:S04]  /*b4b0*/  STL [R1+0x13f4], R7 ;  /* 0x0013f40701007387 */ /* 0x0003e80000100800 */
[----:B------:R-:W2:Y:S04]  /*b4c0*/  LDL R0, [R1+0x105c] ;  /* 0x00105c0001007983 */ /* 0x000ea80000100800 */
[----:B-1----:R-:W2:Y:S01]  /*b4d0*/  LDL.LU R7, [R1+0x20] ;  /* 0x0000200001077983 */ /* 0x002ea20000300800 */
[----:B------:R-:W-:-:S02]  /*b4e0*/  IMAD.MOV.U32 R6, RZ, RZ, R247 ;  /* 0x000000ffff067224 */ /* 0x000fc400078e00f7 */
[----:B------:R-:W-:Y:S02]  /*b4f0*/  @!P4 IMAD.MOV R3, RZ, RZ, -R3 ;  /* 0x000000ffff03c224 */ /* 0x000fe400078e0a03 */
[----:B------:R-:W-:Y:S01]  /*b500*/  @!P6 IMAD.MOV R6, RZ, RZ, -R6 ;  /* 0x000000ffff06e224 */ /* 0x000fe200078e0a06 */
[----:B------:R-:W-:Y:S02]  /*b510*/  ISETP.GE.AND P4, PT, R2, RZ, PT ;  /* 0x000000ff0200720c */ /* 0x000fe40003f86270 */
[----:B------:R1:W-:Y:S04]  /*b520*/  STL [R1+0x28], R3 ;  /* 0x0000280301007387 */ /* 0x0003e80000100800 */
[----:B------:R-:W-:Y:S04]  /*b530*/  STL [R1+0x14bc], R6 ;  /* 0x0014bc0601007387 */ /* 0x000fe80000100800 */
[----:B------:R-:W3:Y:S04]  /*b540*/  LDL R2, [R1+0x1070] ;  /* 0x0010700001027983 */ /* 0x000ee80000100800 */
[----:B-1----:R-:W3:Y:S01]  /*b550*/  LDL.LU R3, [R1+0x1c] ;  /* 0x00001c0001037983 */ /* 0x002ee20000300800 */
[----:B--2---:R-:W-:-:S05]  /*b560*/  @!P3 IMAD.MOV R7, RZ, RZ, -R7 ;  /* 0x000000ffff07b224 */ /* 0x004fca00078e0a07 */
[----:B------:R1:W-:Y:S04]  /*b570*/  STL [R1+0x20], R7 ;  /* 0x0000200701007387 */ /* 0x0003e80000100800 */
[----:B-1----:R-:W2:Y:S01]  /*b580*/  LDL.LU R7, [R1+0x18] ;  /* 0x0000180001077983 */ /* 0x002ea20000300800 */
[----:B---3--:R-:W-:-:S03]  /*b590*/  @!P2 IMAD.MOV R3, RZ, RZ, -R3 ;  /* 0x000000ffff03a224 */ /* 0x008fc600078e0a03 */
[----:B------:R-:W3:Y:S01]  /*b5a0*/  LDL R6, [R1+0x1088] ;  /* 0x0010880001067983 */ /* 0x000ee20000100800 */
[----:B------:R-:W-:-:S03]  /*b5b0*/  ISETP.GE.AND P2, PT, R249, RZ, PT ;  /* 0x000000fff900720c */ /* 0x000fc60003f46270 */
[----:B------:R1:W-:Y:S01]  /*b5c0*/  STL [R1+0x1c], R3 ;  /* 0x00001c0301007387 */ /* 0x0003e20000100800 */
[----:B----4-:R-:W-:-:S03]  /*b5d0*/  ISETP.GE.AND P3, PT, R133, RZ, PT ;  /* 0x000000ff8500720c */ /* 0x010fc60003f66270 */
[----:B-1----:R-:W4:Y:S04]  /*b5e0*/  LDL.LU R3, [R1+0x14] ;  /* 0x0000140001037983 */ /* 0x002f280000300800 */
[----:B------:R-:W3:Y:S04]  /*b5f0*/  LDL R249, [R1+0x108c] ;  /* 0x00108c0001f97983 */ /* 0x000ee80000100800 */
[----:B------:R-:W3:Y:S01]  /*b600*/  LDL.LU R133, [R1+0x10] ;  /* 0x0000100001857983 */ /* 0x000ee20000300800 */
[----:B--2---:R-:W-:Y:S02]  /*b610*/  @!P1 IADD3 R7, PT, PT, -R7, RZ, RZ ;  /* 0x000000ff07079210 */ /* 0x004fe40007ffe1ff */
[----:B------:R-:W-:-:S03]  /*b620*/  ISETP.GE.AND P1, PT, R248, RZ, PT ;  /* 0x000000fff800720c */ /* 0x000fc60003f26270 */
[----:B------:R1:W-:Y:S04]  /*b630*/  STL [R1+0x18], R7 ;  /* 0x0000180701007387 */ /* 0x0003e80000100800 */
[----:B------:R-:W2:Y:S04]  /*b640*/  LDL R248, [R1+0x1090] ;  /* 0x0010900001f87983 */ /* 0x000ea80000100800 */
[----:B-1----:R-:W2:Y:S01]  /*b650*/  LDL.LU R7, [R1+0xc] ;  /* 0x00000c0001077983 */ /* 0x002ea20000300800 */
[----:B----4-:R-:W-:Y:S01]  /*b660*/  @!P5 IMAD.MOV R3, RZ, RZ, -R3 ;  /* 0x000000ffff03d224 */ /* 0x010fe200078e0a03 */
[----:B------:R-:W-:-:S04]  /*b670*/  ISETP.GE.AND P5, PT, R5, RZ, PT ;  /* 0x000000ff0500720c */ /* 0x000fc80003fa6270 */
[----:B------:R1:W-:Y:S01]  /*b680*/  STL [R1+0x14], R3 ;  /* 0x0000140301007387 */ /* 0x0003e20000100800 */
[----:B---3--:R-:W-:-:S03]  /*b690*/  @!P4 IMAD.MOV R133, RZ, RZ, -R133 ;  /* 0x000000ffff85c224 */ /* 0x008fc600078e0a85 */
[----:B------:R-:W3:Y:S01]  /*b6a0*/  LDL R5, [R1+0x1094] ;  /* 0x0010940001057983 */ /* 0x000ee20000100800 */
[----:B------:R-:W-:-:S03]  /*b6b0*/  ISETP.GE.AND P4, PT, R8, RZ, PT ;  /* 0x000000ff0800720c */ /* 0x000fc60003f86270 */
[----:B------:R4:W-:Y:S04]  /*b6c0*/  STL [R1+0x14ac], R133 ;  /* 0x0014ac8501007387 */ /* 0x0009e80000100800 */
[----:B------:R-:W3:Y:S04]  /*b6d0*/  LDL R8, [R1+0x10ac] ;  /* 0x0010ac0001087983 */ /* 0x000ee80000100800 */
[----:B-1----:R-:W3:Y:S04]  /*b6e0*/  LDL.LU R3, [R1+0x8] ;  /* 0x0000080001037983 */ /* 0x002ee80000300800 */
[----:B----4-:R-:W4:Y:S01]  /*b6f0*/  LDL R133, [R1+0x10b0] ;  /* 0x0010b00001857983 */ /* 0x010f220000100800 */
[----:B--2---:R-:W-:-:S05]  /*b700*/  @!P3 IMAD.MOV R7, RZ, RZ, -R7 ;  /* 0x000000ffff07b224 */ /* 0x004fca00078e0a07 */
[----:B------:R1:W-:Y:S04]  /*b710*/  STL [R1+0x14b0], R7 ;  /* 0x0014b00701007387 */ /* 0x0003e80000100800 */
[----:B------:R-:W2:Y:S01]  /*b720*/  LDL.LU R247, [R1+0x4] ;  /* 0x0000040001f77983 */ /* 0x000ea20000300800 */
[----:B------:R-:W-:-:S03]  /*b730*/  ISETP.GE.AND P3, PT, R0, RZ, PT ;  /* 0x000000ff0000720c */ /* 0x000fc60003f66270 */
[----:B------:R-:W4:Y:S01]  /*b740*/  LDL R0, [R1+0x11cc] ;  /* 0x0011cc0001007983 */ /* 0x000f220000100800 */
[----:B---3--:R-:W-:Y:S01]  /*b750*/  @!P2 IMAD.MOV R3, RZ, RZ, -R3 ;  /* 0x000000ffff03a224 */ /* 0x008fe200078e0a03 */
[----:B------:R-:W-:-:S04]  /*b760*/  ISETP.GE.AND P2, PT, R2, RZ, PT ;  /* 0x000000ff0200720c */ /* 0x000fc80003f46270 */
[----:B------:R3:W-:Y:S04]  /*b770*/  STL [R1+0x14b4], R3 ;  /* 0x0014b40301007387 */ /* 0x0007e80000100800 */
[----:B------:R-:W3:Y:S01]  /*b780*/  LDL R2, [R1+0x11c8] ;  /* 0x0011c80001027983 */ /* 0x000ee20000100800 */
[----:B------:R-:W-:Y:S01]  /*b790*/  @!P3 IMAD.MOV R244, RZ, RZ, -R244 ;  /* 0x000000fffff4b224 */ /* 0x000fe200078e0af4 */
[----:B------:R-:W-:-:S03]  /*b7a0*/  ISETP.GE.AND P3, PT, R5, RZ, PT ;  /* 0x000000ff0500720c */ /* 0x000fc60003f66270 */
[----:B------:R-:W-:Y:S01]  /*b7b0*/  @!P2 IMAD.MOV R243, RZ, RZ, -R243 ;  /* 0x000000fffff3a224 */ /* 0x000fe200078e0af3 */
[----:B------:R-:W-:Y:S01]  /*b7c0*/  ISETP.GE.AND P2, PT, R8, RZ, PT ;  /* 0x000000ff0800720c */ /* 0x000fe20003f46270 */
[----:B--2---:R-:W-:Y:S01]  /*b7d0*/  @!P1 IMAD.MOV R247, RZ, RZ, -R247 ;  /* 0x000000fffff79224 */ /* 0x004fe200078e0af7 */
[----:B------:R-:W-:-:S04]  /*b7e0*/  ISETP.GE.AND P1, PT, R6, RZ, PT ;  /* 0x000000ff0600720c */ /* 0x000fc80003f26270 */
[----:B------:R2:W-:Y:S04]  /*b7f0*/  STL [R1+0x14b8], R247 ;  /* 0x0014b8f701007387 */ /* 0x0005e80000100800 */
[----:B------:R-:W2:Y:S04]  /*b800*/  LDL R6, [R1+0x11c4] ;  /* 0x0011c40001067983 */ /* 0x000ea80000100800 */
[----:B------:R-:W2:Y:S04]  /*b810*/  LDL R8, [R1+0x11a8] ;  /* 0x0011a80001087983 */ /* 0x000ea80000100800 */
[----:B------:R-:W2:Y:S01]  /*b820*/  LDL R5, [R1+0x11ac] ;  /* 0x0011ac0001057983 */ /* 0x000ea20000100800 */
[----:B------:R-:W-:Y:S01]  /*b830*/  @!P5 IMAD.MOV R246, RZ, RZ, -R246 ;  /* 0x000000fffff6d224 */ /* 0x000fe200078e0af6 */
[----:B------:R-:W-:-:S02]  /*b840*/  ISETP.GE.AND P5, PT, R249, RZ, PT ;  /* 0x000000fff900720c */ /* 0x000fc40003fa6270 */
[----:B------:R-:W-:Y:S01]  /*b850*/  @!P4 IADD3 R245, PT, PT, -R245, RZ, RZ ;  /* 0x000000fff5f5c210 */ /* 0x000fe20007ffe1ff */
[----:B------:R-:W2:Y:S01]  /*b860*/  LDL R249, [R1+0x11c0] ;  /* 0x0011c00001f97983 */ /* 0x000ea20000100800 */
[----:B------:R-:W-:-:S03]  /*b870*/  ISETP.GE.AND P4, PT, R248, RZ, PT ;  /* 0x000000fff800720c */ /* 0x000fc60003f86270 */
[----:B------:R-:W2:Y:S01]  /*b880*/  LDL R248, [R1+0x11bc] ;  /* 0x0011bc0001f87983 */ /* 0x000ea20000100800 */
[----:B------:R-:W-:Y:S01]  /*b890*/  @!P1 IMAD.MOV R242, RZ, RZ, -R242 ;  /* 0x000000fffff29224 */ /* 0x000fe200078e0af2 */
[----:B----4-:R-:W-:Y:S02]  /*b8a0*/  ISETP.GE.AND P1, PT, R133, RZ, PT ;  /* 0x000000ff8500720c */ /* 0x010fe40003f26270 */
[----:B------:R-:W4:Y:S02]  /*b8b0*/  LDL R133, [R1+0x11a4] ;  /* 0x0011a40001857983 */ /* 0x000f240000100800 */
[----:B------:R-:W-:Y:S01]  /*b8c0*/  @!P5 IMAD.MOV R241, RZ, RZ, -R241 ;  /* 0x000000fffff1d224 */ /* 0x000fe200078e0af1 */
[----:B------:R-:W-:Y:S01]  /*b8d0*/  ISETP.GE.AND P5, PT, R0, RZ, PT ;  /* 0x000000ff0000720c */ /* 0x000fe20003fa6270 */
[----:B------:R-:W-:Y:S01]  /*b8e0*/  @!P3 IMAD.MOV R239, RZ, RZ, -R239 ;  /* 0x000000ffffefb224 */ /* 0x000fe200078e0aef */
[----:B------:R-:W4:Y:S01]  /*b8f0*/  LDL R0, [R1+0x11a0] ;  /* 0x0011a00001007983 */ /* 0x000f220000100800 */
[----:B------:R-:W-:Y:S01]  /*b900*/  @!P4 IMAD.MOV R240, RZ, RZ, -R240 ;  /* 0x000000fffff0c224 */ /* 0x000fe200078e0af0 */
[----:B---3--:R-:W-:-:S02]  /*b910*/  ISETP.GE.AND P4, PT, R2, RZ, PT ;  /* 0x000000ff0200720c */ /* 0x008fc40003f86270 */
[----:B------:R-:W3:Y:S01]  /*b920*/  LDL R2, [R1+0x119c] ;  /* 0x00119c0001027983 */ /* 0x000ee20000100800 */
[----:B------:R-:W-:-:S03]  /*b930*/  @!P2 IADD3 R238, PT, PT, -R238, RZ, RZ ;  /* 0x000000ffeeeea210 */ /* 0x000fc60007ffe1ff */
[----:B-1----:R-:W3:Y:S03]  /*b940*/  LDL R7, [R1+0x1078] ;  /* 0x0010780001077983 */ /* 0x002ee60000100800 */
[----:B------:R-:W-:Y:S01]  /*b950*/  @!P5 IMAD.MOV R236, RZ, RZ, -R236 ;  /* 0x000000ffffecd224 */ /* 0x000fe200078e0aec */
[----:B------:R-:W3:Y:S03]  /*b960*/  LDL R3, [R1+0x1038] ;  /* 0x0010380001037983 */ /* 0x000ee60000100800 */
[----:B------:R-:W-:Y:S01]  /*b970*/  @!P4 IMAD.MOV R235, RZ, RZ, -R235 ;  /* 0x000000ffffebc224 */ /* 0x000fe200078e0aeb */
[----:B--2---:R-:W-:Y:S02]  /*b980*/  ISETP.GE.AND P3, PT, R6, RZ, PT ;  /* 0x000000ff0600720c */ /* 0x004fe40003f66270 */
[----:B------:R-:W2:Y:S01]  /*b990*/  LDL R6, [R1+0x1194] ;  /* 0x0011940001067983 */ /* 0x000ea20000100800 */
[----:B------:R-:W-:-:S03]  /*b9a0*/  ISETP.GE.AND P4, PT, R8, RZ, PT ;  /* 0x000000ff0800720c */ /* 0x000fc60003f86270 */
[----:B------:R-:W2:Y:S01]  /*b9b0*/  LDL R8, [R1+0x1184] ;  /* 0x0011840001087983 */ /* 0x000ea20000100800 */
[----:B------:R-:W-:-:S03]  /*b9c0*/  ISETP.GE.AND P5, PT, R5, RZ, PT ;  /* 0x000000ff0500720c */ /* 0x000fc60003fa6270 */
[----:B------:R-:W2:Y:S01]  /*b9d0*/  LDL R5, [R1+0x1188] ;  /* 0x0011880001057983 */ /* 0x000ea20000100800 */
[----:B------:R-:W-:Y:S01]  /*b9e0*/  @!P1 IMAD.MOV R237, RZ, RZ, -R237 ;  /* 0x000000ffffed9224 */ /* 0x000fe200078e0aed */
[----:B------:R-:W-:Y:S02]  /*b9f0*/  ISETP.GE.AND P2, PT, R249, RZ, PT ;  /* 0x000000fff900720c */ /* 0x000fe40003f46270 */
[----:B------:R-:W2:Y:S01]  /*ba00*/  LDL R249, [R1+0x1190] ;  /* 0x0011900001f97983 */ /* 0x000ea20000100800 */
[----:B------:R-:W-:-:S03]  /*ba10*/  ISETP.GE.AND P1, PT, R248, RZ, PT ;  /* 0x000000fff800720c */ /* 0x000fc60003f26270 */
[----:B------:R-:W2:Y:S01]  /*ba20*/  LDL R248, [R1+0x118c] ;  /* 0x00118c0001f87983 */ /* 0x000ea20000100800 */
[----:B------:R-:W-:Y:S01]  /*ba30*/  @!P3 IMAD.MOV R234, RZ, RZ, -R234 ;  /* 0x000000ffffeab224 */ /* 0x000fe200078e0aea */
[----:B----4-:R-:W-:Y:S02]  /*ba40*/  ISETP.GE.AND P3, PT, R133, RZ, PT ;  /* 0x000000ff8500720c */ /* 0x010fe40003f66270 */
[----:B------:R-:W4:Y:S03]  /*ba50*/  LDL R133, [R1+0x1170] ;  /* 0x0011700001857983 */ /* 0x000f260000100800 */
[----:B------:R-:W-:Y:S01]  /*ba60*/  @!P2 IMAD.MOV R233, RZ, RZ, -R233 ;  /* 0x000000ffffe9a224 */ /* 0x000fe200078e0ae9 */
[----:B------:R-:W-:Y:S02]  /*ba70*/  ISETP.GE.AND P2, PT, R0, RZ, PT ;  /* 0x000000ff0000720c */ /* 0x000fe40003f46270 */
[----:B------:R-:W4:Y:S01]  /*ba80*/  LDL R0, [R1+0x116c] ;  /* 0x00116c0001007983 */ /* 0x000f220000100800 */
[----:B------:R-:W-:Y:S01]  /*ba90*/  @!P1 IMAD.MOV R232, RZ, RZ, -R232 ;  /* 0x000000ffffe89224 */ /* 0x000fe200078e0ae8 */
[----:B---3--:R-:W-:-:S02]  /*baa0*/  ISETP.GE.AND P1, PT, R2, RZ, PT ;  /* 0x000000ff0200720c */ /* 0x008fc40003f26270 */
[----:B------:R-:W3:Y:S01]  /*bab0*/  LDL R2, [R1+0x1168] ;  /* 0x0011680001027983 */ /* 0x000ee20000100800 */
[----:B------:R-:W-:-:S06]  /*bac0*/  @!P5 IADD3 R231, PT, PT, -R231, RZ, RZ ;  /* 0x000000ffe7e7d210 */ /* 0x000fcc0007ffe1ff */
[----:B------:R-:W-:-:S04]  /*bad0*/  @!P2 IMAD.MOV R228, RZ, RZ, -R228 ;  /* 0x000000ffffe4a224 */ /* 0x000fc800078e0ae4 */
        /* <DEDUP_REMOVED lines=8> */
[----:B------:R-:W-:Y:S01]  /*bb60*/  ISETP.GE.AND P4, PT, R249, RZ, PT ;  /* 0x000000fff900720c */ /* 0x000fe20003f86270 */
[----:B------:R-:W-:Y:S01]  /*bb70*/  @!P3 IMAD.MOV R229, RZ, RZ, -R229 ;  /* 0x000000ffffe5b224 */ /* 0x000fe200078e0ae5 */
        /* <DEDUP_REMOVED lines=9> */
[----:B------:R-:W-:-:S02]  /*bc10*/  @!P3 IADD3 R224, PT, PT, -R224, RZ, RZ ;  /* 0x000000ffe0e0b210 */ /* 0x000fc40007ffe1ff */
[----:B---3--:R-:W-:Y:S02]  /*bc20*/  ISETP.GE.AND P3, PT, R2, RZ, PT ;  /* 0x000000ff0200720c */ /* 0x008fe40003f66270 */
[----:B------:R-:W3:Y:S01]  /*bc30*/  LDL R2, [R1+0x1134] ;  /* 0x0011340001027983 */ /* 0x000ee20000100800 */
[----:B------:R-:W-:-:S05]  /*bc40*/  @!P2 IMAD.MOV R223, RZ, RZ, -R223 ;  /* 0x000000ffffdfa224 */ /* 0x000fca00078e0adf */
[----:B------:R-:W-:-:S05]  /*bc50*/  @!P4 IMAD.MOV R220, RZ, RZ, -R220 ;  /* 0x000000ffffdcc224 */ /* 0x000fca00078e0adc */
        /* <DEDUP_REMOVED lines=16> */
[----:B------:R-:W-:Y:S02]  /*bd60*/  @!P1 IADD3 R217, PT, PT, -R217, RZ, RZ ;  /* 0x000000ffd9d99210 */ /* 0x000fe40007ffe1ff */
[----:B------:R-:W-:Y:S01]  /*bd70*/  ISETP.GE.AND P1, PT, R0, RZ, PT ;  /* 0x000000ff0000720c */ /* 0x000fe20003f26270 */
[----:B------:R-:W-:Y:S01]  /*bd80*/  @!P5 IMAD.MOV R216, RZ, RZ, -R216 ;  /* 0x000000ffffd8d224 */ /* 0x000fe200078e0ad8 */
[----:B------:R-:W4:Y:S01]  /*bd90*/  LDL R0, [R1+0x1114] ;  /* 0x0011140001007983 */ /* 0x000f220000100800 */
[----:B---3--:R-:W-:-:S03]  /*bda0*/  ISETP.GE.AND P5, PT, R2, RZ, PT ;  /* 0x000000ff0200720c */ /* 0x008fc60003fa6270 */
[----:B------:R-:W3:Y:S01]  /*bdb0*/  LDL R2, [R1+0x1110] ;  /* 0x0011100001027983 */ /* 0x000ee20000100800 */
[----:B------:R-:W-:-:S06]  /*bdc0*/  @!P4 IMAD.MOV R215, RZ, RZ, -R215 ;  /* 0x000000ffffd7c224 */ /* 0x000fcc00078e0ad7 */
[----:B------:R-:W-:-:S03]  /*bdd0*/  @!P1 IMAD.MOV R212, RZ, RZ, -R212 ;  /* 0x000000ffffd49224 */ /* 0x000fc600078e0ad4 */
        /* <DEDUP_REMOVED lines=13> */
[----:B------:R-:W-:Y:S02]  /*beb0*/  @!P4 IADD3 R210, PT, PT, -R210, RZ, RZ ;  /* 0x000000ffd2d2c210 */ /* 0x000fe40007ffe1ff */
[----:B----4-:R-:W-:Y:S02]  /*bec0*/  ISETP.GE.AND P4, PT, R133, RZ, PT ;  /* 0x000000ff8500720c */ /* 0x010fe40003f86270 */
[----:B------:R-:W4:Y:S02]  /*bed0*/  LDL R133, [R1+0x10e8] ;  /* 0x0010e80001857983 */ /* 0x000f240000100800 */
[----:B------:R-:W-:Y:S01]  /*bee0*/  @!P3 IMAD.MOV R209, RZ, RZ, -R209 ;  /* 0x000000ffffd1b224 */ /* 0x000fe200078e0ad1 */
[----:B------:R-:W-:Y:S02]  /*bef0*/  ISETP.GE.AND P3, PT, R0, RZ, PT ;  /* 0x000000ff0000720c */ /* 0x000fe40003f66270 */
[----:B------:R-:W-:Y:S01]  /*bf00*/  @!P2 IMAD.MOV R208, RZ, RZ, -R208 ;  /* 0x000000ffffd0a224 */ /* 0x000fe200078e0ad0 */
[----:B------:R-:W4:Y:S01]  /*bf10*/  LDL R0, [R1+0x10e0] ;  /* 0x0010e00001007983 */ /* 0x000f220000100800 */
[----:B---3--:R-:W-:-:S03]  /*bf20*/  ISETP.GE.AND P2, PT, R2, RZ, PT ;  /* 0x000000ff0200720c */ /* 0x008fc60003f46270 */
[----:B------:R-:W3:Y:S01]  /*bf30*/  LDL R2, [R1+0x10dc] ;  /* 0x0010dc0001027983 */ /* 0x000ee20000100800 */
[----:B------:R-:W-:-:S05]  /*bf40*/  @!P1 IMAD.MOV R207, RZ, RZ, -R207 ;  /* 0x000000ffffcf9224 */ /* 0x000fca00078e0acf */
[----:B------:R-:W-:-:S04]  /*bf50*/  @!P3 IMAD.MOV R204, RZ, RZ, -R204 ;  /* 0x000000ffffccb224 */ /* 0x000fc800078e0acc */
[----:B------:R-:W-:Y:S02]  /*bf60*/  @!P2 IADD3 R203, PT, PT, -R203, RZ, RZ ;  /* 0x000000ffcbcba210 */ /* 0x000fe40007ffe1ff */
        /* <DEDUP_REMOVED lines=17> */
[----:B------:R-:W-:Y:S01]  /*c080*/  @!P4 IMAD.MOV R200, RZ, RZ, -R200 ;  /* 0x000000ffffc8c224 */ /* 0x000fe200078e0ac8 */
[----:B------:R-:W4:Y:S01]  /*c090*/  LDL R0, [R1+0x11d8] ;  /* 0x0011d80001007983 */ /* 0x000f220000100800 */
[----:B---3--:R-:W-:-:S03]  /*c0a0*/  ISETP.GE.AND P4, PT, R2, RZ, PT ;  /* 0x000000ff0200720c */ /* 0x008fc60003f86270 */
[----:B------:R-:W3:Y:S01]  /*c0b0*/  LDL R2, [R1+0x11dc] ;  /* 0x0011dc0001027983 */ /* 0x000ee20000100800 */
[----:B------:R-:W-:-:S05]  /*c0c0*/  @!P3 IMAD.MOV R199, RZ, RZ, -R199 ;  /* 0x000000ffffc7b224 */ /* 0x000fca00078e0ac7 */
[----:B------:R-:W-:-:S04]  /*c0d0*/  @!P5 IADD3 R196, PT, PT, -R196, RZ, RZ ;  /* 0x000000ffc4c4d210 */ /* 0x000fc80007ffe1ff */
        /* <DEDUP_REMOVED lines=32> */
[----:B------:R-:W-:Y:S02]  /*c2e0*/  @!P3 IADD3 R189, PT, PT, -R189, RZ, RZ ;  /* 0x000000ffbdbdb210 */ /* 0x000fe40007ffe1ff */
        /* <DEDUP_REMOVED lines=22> */
[----:B------:R-:W-:Y:S01]  /*c450*/  @!P1 IADD3 R182, PT, PT, -R182, RZ, RZ ;  /* 0x000000ffb6b69210 */ /* 0x000fe20007ffe1ff */
        /* <DEDUP_REMOVED lines=14> */
[----:B------:R-:W-:-:S05]  /*c540*/  @!P4 IADD3 R175, PT, PT, -R175, RZ, RZ ;  /* 0x000000ffafafc210 */ /* 0x000fca0007ffe1ff */
        /* <DEDUP_REMOVED lines=8> */
[----:B------:R-:W-:Y:S02]  /*c5d0*/  @!P3 IMAD.MOV R174, RZ, RZ, -R174 ;  /* 0x000000ffffaeb224 */ /* 0x000fe400078e0aae */
        /* <DEDUP_REMOVED lines=10> */
[----:B------:R-:W-:Y:S01]  /*c680*/  @!P2 IADD3 R168, PT, PT, -R168, RZ, RZ ;  /* 0x000000ffa8a8a210 */ /* 0x000fe20007ffe1ff */
        /* <DEDUP_REMOVED lines=189> */
[----:B------:R-:W-:-:S03]  /*d260*/  @!P4 IADD3 R104, PT, PT, -R104, RZ, RZ ;  /* 0x000000ff6868c210 */ /* 0x000fc60007ffe1ff */
[----:B------:R-:W-:Y:S01]  /*d270*/  @!P3 IMAD.MOV R103, RZ, RZ, -R103 ;  /* 0x000000ffff67b224 */ /* 0x000fe200078e0a67 */
[----:B------:R-:W-:Y:S02]  /*d280*/  ISETP.GE.AND P4, PT, R0, RZ, PT ;  /* 0x000000ff0000720c */ /* 0x000fe40003f86270 */
        /* <DEDUP_REMOVED lines=21> */
[----:B------:R-:W-:-:S03]  /*d3e0*/  @!P1 IMAD.MOV R96, RZ, RZ, -R96 ;  /* 0x000000ffff609224 */ /* 0x000fc600078e0a60 */
[----:B------:R-:W-:Y:S01]  /*d3f0*/  @!P5 IMAD.MOV R95, RZ, RZ, -R95 ;  /* 0x000000ffff5fd224 */ /* 0x000fe200078e0a5f */
[----:B------:R-:W-:Y:S02]  /*d400*/  ISETP.GE.AND P1, PT, R0, RZ, PT ;  /* 0x000000ff0000720c */ /* 0x000fe40003f26270 */
[----:B------:R-:W4:Y:S01]  /*d410*/  LDL R0, [R1+0x12c8] ;  /* 0x0012c80001007983 */ /* 0x000f220000100800 */
[----:B---3--:R-:W-:-:S03]  /*d420*/  ISETP.GE.AND P5, PT, R2, RZ, PT ;  /* 0x000000ff0200720c */ /* 0x008fc60003fa6270 */
[----:B------:R-:W3:Y:S01]  /*d430*/  LDL R2, [R1+0x12cc] ;  /* 0x0012cc0001027983 */ /* 0x000ee20000100800 */
[----:B------:R-:W-:-:S06]  /*d440*/  @!P4 IMAD.MOV R94, RZ, RZ, -R94 ;  /* 0x000000ffff5ec224 */ /* 0x000fcc00078e0a5e */
[----:B------:R-:W-:-:S03]  /*d450*/  @!P1 IMAD.MOV R91, RZ, RZ, -R91 ;  /* 0x000000ffff5b9224 */ /* 0x000fc600078e0a5b */
        /* <DEDUP_REMOVED lines=16> */
[----:B------:R-:W-:-:S03]  /*d560*/  @!P3 IMAD.MOV R88, RZ, RZ, -R88 ;  /* 0x000000ffff58b224 */ /* 0x000fc600078e0a58 */
[----:B------:R-:W-:Y:S01]  /*d570*/  @!P2 IMAD.MOV R87, RZ, RZ, -R87 ;  /* 0x000000ffff57a224 */ /* 0x000fe200078e0a57 */
[----:B------:R-:W-:Y:S02]  /*d580*/  ISETP.GE.AND P3, PT, R0, RZ, PT ;  /* 0x000000ff0000720c */ /* 0x000fe40003f66270 */
[----:B------:R-:W4:Y:S01]  /*d590*/  LDL R0, [R1+0x12a4] ;  /* 0x0012a40001007983 */ /* 0x000f220000100800 */
[----:B---3--:R-:W-:-:S03]  /*d5a0*/  ISETP.GE.AND P2, PT, R2, RZ, PT ;  /* 0x000000ff0200720c */ /* 0x008fc60003f46270 */
[----:B------:R-:W3:Y:S01]  /*d5b0*/  LDL R2, [R1+0x12a0] ;  /* 0x0012a00001027983 */ /* 0x000ee20000100800 */
[----:B------:R-:W-:-:S06]  /*d5c0*/  @!P1 IMAD.MOV R86, RZ, RZ, -R86 ;  /* 0x000000ffff569224 */ /* 0x000fcc00078e0a56 */
[----:B------:R-:W-:-:S03]  /*d5d0*/  @!P3 IADD3 R83, PT, PT, -R83, RZ, RZ ;  /* 0x000000ff5353b210 */ /* 0x000fc60007ffe1ff */
        /* <DEDUP_REMOVED lines=70> */
[----:B------:R-:W-:-:S06]  /*da40*/  @!P2 IADD3 R62, PT, PT, -R62, RZ, RZ ;  /* 0x000000ff3e3ea210 */ /* 0x000fcc0007ffe1ff */
        /* <DEDUP_REMOVED lines=18> */
[----:B------:R-:W-:Y:S02]  /*db70*/  @!P5 IADD3 R55, PT, PT, -R55, RZ, RZ ;  /* 0x000000ff3737d210 */ /* 0x000fe40007ffe1ff */
        /* <DEDUP_REMOVED lines=92> */
[----:B----4-:R-:W-:Y:S01]  /*e140*/  ISETP.GE.AND P2, PT, R133, RZ, PT ;  /* 0x000000ff8500720c */ /* 0x010fe20003f46270 */
[----:B------:R-:W-:Y:S01]  /*e150*/  @!P1 IMAD.MOV R21, RZ, RZ, -R21 ;  /* 0x000000ffff159224 */ /* 0x000fe200078e0a15 */
[----:B------:R-:W4:Y:S03]  /*e160*/  LDL R133, [R1+0x1028] ;  /* 0x0010280001857983 */ /* 0x000f260000100800 */
[----:B------:R-:W-:-:S03]  /*e170*/  @!P4 IMAD.MOV R24, RZ, RZ, -R24 ;  /* 0x000000ffff18c224 */ /* 0x000fc600078e0a18 */
[----:B------:R-:W-:Y:S01]  /*e180*/  @!P3 IMAD.MOV R23, RZ, RZ, -R23 ;  /* 0x000000ffff17b224 */ /* 0x000fe200078e0a17 */
[----:B------:R-:W-:Y:S02]  /*e190*/  ISETP.GE.AND P4, PT, R0, RZ, PT ;  /* 0x000000ff0000720c */ /* 0x000fe40003f86270 */
[----:B------:R-:W4:Y:S01]  /*e1a0*/  LDL R0, [R1+0x1048] ;  /* 0x0010480001007983 */ /* 0x000f220000100800 */
[----:B---3--:R-:W-:-:S03]  /*e1b0*/  ISETP.GE.AND P3, PT, R2, RZ, PT ;  /* 0x000000ff0200720c */ /* 0x008fc60003f66270 */
[----:B------:R-:W3:Y:S01]  /*e1c0*/  LDL R2, [R1+0x103c] ;  /* 0x00103c0001027983 */ /* 0x000ee20000100800 */
[----:B------:R-:W-:Y:S01]  /*e1d0*/  @!P5 IMAD.MOV R25, RZ, RZ, -R25 ;  /* 0x000000ffff19d224 */ /* 0x000fe200078e0a19 */
[----:B------:R-:W-:Y:S01]  /*e1e0*/  ISETP.GE.AND P5, PT, R7, RZ, PT ;  /* 0x000000ff0700720c */ /* 0x000fe20003fa6270 */
[----:B------:R-:W-:Y:S01]  /*e1f0*/  @!P2 IMAD.MOV R17, RZ, RZ, -R17 ;  /* 0x000000ffff11a224 */ /* 0x000fe200078e0a11 */
[----:B------:R-:W3:Y:S06]  /*e200*/  LDL R7, [R1+0x1030] ;  /* 0x0010300001077983 */ /* 0x000eec0000100800 */
[----:B------:R-:W-:Y:S01]  /*e210*/  @!P3 IMAD.MOV R18, RZ, RZ, -R18 ;  /* 0x000000ffff12b224 */ /* 0x000fe200078e0a12 */
[----:B--2---:R-:W-:-:S02]  /*e220*/  ISETP.GE.AND P1, PT, R6, RZ, PT ;  /* 0x000000ff0600720c */ /* 0x004fc40003f26270 */
[----:B------:R-:W2:Y:S01]  /*e230*/  LDL R6, [R1+0x1034] ;  /* 0x0010340001067983 */ /* 0x000ea20000100800 */
[----:B------:R-:W-:-:S03]  /*e240*/  ISETP.GE.AND P2, PT, R8, RZ, PT ;  /* 0x000000ff0800720c */ /* 0x000fc60003f46270 */
[----:B------:R-:W2:Y:S01]  /*e250*/  LDL R8, [R1+0x1024] ;  /* 0x0010240001087983 */ /* 0x000ea20000100800 */
[----:B------:R-:W-:-:S03]  /*e260*/  ISETP.GE.AND P3, PT, R5, RZ, PT ;  /* 0x000000ff0500720c */ /* 0x000fc60003f66270 */
[----:B------:R-:W2:Y:S01]  /*e270*/  LDL R5, [R1+0x1020] ;  /* 0x0010200001057983 */ /* 0x000ea20000100800 */
[----:B------:R-:W-:Y:S01]  /*e280*/  @!P5 IADD3 R20, PT, PT, -R20, RZ, RZ ;  /* 0x000000ff1414d210 */ /* 0x000fe20007ffe1ff */
[----:B------:R-:W-:Y:S01]  /*e290*/  @!P4 IMAD.MOV R19, RZ, RZ, -R19 ;  /* 0x000000ffff13c224 */ /* 0x000fe200078e0a13 */
[----:B------:R-:W-:Y:S01]  /*e2a0*/  ISETP.GE.AND P5, PT, R249, RZ, PT ;  /* 0x000000fff900720c */ /* 0x000fe20003fa6270 */
[----:B------:R-:W-:Y:S01]  /*e2b0*/  @!P1 IMAD.MOV R16, RZ, RZ, -R16 ;  /* 0x000000ffff109224 */ /* 0x000fe200078e0a10 */
[----:B------:R-:W2:Y:S01]  /*e2c0*/  LDL R249, [R1+0x1014] ;  /* 0x0010140001f97983 */ /* 0x000ea20000100800 */
[----:B------:R-:W-:-:S03]  /*e2d0*/  ISETP.GE.AND P4, PT, R248, RZ, PT ;  /* 0x000000fff800720c */ /* 0x000fc60003f86270 */
[----:B------:R-:W2:Y:S07]  /*e2e0*/  LDL R248, [R1+0x1010] ;  /* 0x0010100001f87983 */ /* 0x000eae0000100800 */
[----:B------:R-:W-:-:S03]  /*e2f0*/  @!P5 IMAD.MOV R15, RZ, RZ, -R15 ;  /* 0x000000ffff0fd224 */ /* 0x000fc600078e0a0f */
[----:B------:R-:W-:Y:S01]  /*e300*/  @!P4 IMAD.MOV R14, RZ, RZ, -R14 ;  /* 0x000000ffff0ec224 */ /* 0x000fe200078e0a0e */
[----:B----4-:R-:W-:Y:S02]  /*e310*/  ISETP.GE.AND P1, PT, R0, RZ, PT ;  /* 0x000000ff0000720c */ /* 0x010fe40003f26270 */
[----:B------:R-:W-:Y:S01]  /*e320*/  ISETP.GE.AND P4, PT, R3, RZ, PT ;  /* 0x000000ff0300720c */ /* 0x000fe20003f86270 */
[----:B------:R-:W4:Y:S01]  /*e330*/  LDL R0, [R1+0x100c] ;  /* 0x00100c0001007983 */ /* 0x000f220000100800 */
[----:B---3--:R-:W-:Y:S02]  /*e340*/  ISETP.GE.AND P5, PT, R2, RZ, PT ;  /* 0x000000ff0200720c */ /* 0x008fe40003fa6270 */
[----:B------:R-:W-:Y:S01]  /*e350*/  @!P3 IADD3 R13, PT, PT, -R13, RZ, RZ ;  /* 0x000000ff0d0db210 */ /* 0x000fe20007ffe1ff */
[----:B------:R-:W3:Y:S01]  /*e360*/  LDL R2, [R1+0x1008] ;  /* 0x0010080001027983 */ /* 0x000ee20000100800 */
[----:B------:R-:W-:Y:S01]  /*e370*/  @!P2 IMAD.MOV R12, RZ, RZ, -R12 ;  /* 0x000000ffff0ca224 */ /* 0x000fe200078e0a0c */
[----:B------:R-:W-:-:S04]  /*e380*/  ISETP.GE.AND P2, PT, R7, RZ, PT ;  /* 0x000000ff0700720c */ /* 0x000fc80003f46270 */
[----:B------:R-:W-:Y:S01]  /*e390*/  @!P1 IMAD.MOV R11, RZ, RZ, -R11 ;  /* 0x000000ffff0b9224 */ /* 0x000fe200078e0a0b */
[----:B------:R-:W-:Y:S01]  /*e3a0*/  ISETP.GE.AND P1, PT, R133, RZ, PT ;  /* 0x000000ff8500720c */ /* 0x000fe20003f26270 */
[----:B------:R-:W-:Y:S02]  /*e3b0*/  @!P4 IMAD.MOV R9, RZ, RZ, -R9 ;  /* 0x000000ffff09c224 */ /* 0x000fe400078e0a09 */
[----:B------:R-:W-:Y:S01]  /*e3c0*/  @!P5 IMAD.MOV R10, RZ, RZ, -R10 ;  /* 0x000000ffff0ad224 */ /* 0x000fe200078e0a0a */
[----:B--2---:R-:W-:Y:S02]  /*e3d0*/  ISETP.GE.AND P3, PT, R6, RZ, PT ;  /* 0x000000ff0600720c */ /* 0x004fe40003f66270 */
[----:B------:R-:W2:Y:S04]  /*e3e0*/  LDL.LU R6, [R1+0x28] ;  /* 0x0000280001067983 */ /* 0x000ea80000300800 */
[----:B------:R-:W2:Y:S01]  /*e3f0*/  LDL.LU R247, [R1+0x20] ;  /* 0x0000200001f77983 */ /* 0x000ea20000300800 */
[----:B------:R-:W-:-:S03]  /*e400*/  ISETP.GE.AND P5, PT, R8, RZ, PT ;  /* 0x000000ff0800720c */ /* 0x000fc60003fa6270 */
[----:B------:R-:W2:Y:S01]  /*e410*/  LDL.LU R3, [R1+0x1c] ;  /* 0x00001c0001037983 */ /* 0x000ea20000300800 */
[----:B------:R-:W-:-:S03]  /*e420*/  ISETP.GE.AND P4, PT, R5, RZ, PT ;  /* 0x000000ff0500720c */ /* 0x000fc60003f86270 */
[----:B------:R-:W2:Y:S04]  /*e430*/  LDL.LU R7, [R1+0x18] ;  /* 0x0000180001077983 */ /* 0x000ea80000300800 */
[----:B------:R-:W2:Y:S04]  /*e440*/  LDL.LU R133, [R1+0x14] ;  /* 0x0000140001857983 */ /* 0x000ea80000300800 */
[----:B------:R-:W2:Y:S04]  /*e450*/  LDL.LU R8, [R1+0x14d4] ;  /* 0x0014d40001087983 */ /* 0x000ea80000300800 */
[----:B------:R-:W2:Y:S01]  /*e460*/  LDL.LU R5, [R1+0x14d0] ;  /* 0x0014d00001057983 */ /* 0x000ea20000300800 */
[----:B------:R-:W-:-:S02]  /*e470*/  LOP3.LUT R252, RZ, R252, RZ, 0x33, !PT ;  /* 0x000000fcfffc7212 */ /* 0x000fc400078e33ff */
[----:B------:R-:W-:Y:S02]  /*e480*/  @!P1 IADD3 R4, PT, PT, -R4, RZ, RZ ;  /* 0x000000ff04049210 */ /* 0x000fe40007ffe1ff */
[----:B----4-:R-:W-:Y:S02]  /*e490*/  ISETP.GE.AND P1, PT, R0, RZ, PT ;  /* 0x000000ff0000720c */ /* 0x010fe40003f26270 */
[----:B---3--:R-:W-:Y:S02]  /*e4a0*/  ISETP.GE.AND P6, PT, R2, RZ, PT ;  /* 0x000000ff0200720c */ /* 0x008fe40003fc6270 */
[C---:B--2---:R-:W-:Y:S02]  /*e4b0*/  SEL R6, R252.reuse, R6, !P0 ;  /* 0x00000006fc067207 */ /* 0x044fe40004000000 */
[C---:B------:R-:W-:Y:S02]  /*e4c0*/  SEL R247, R252.reuse, R247, !P0 ;  /* 0x000000f7fcf77207 */ /* 0x040fe40004000000 */
[----:B------:R-:W-:-:S02]  /*e4d0*/  SEL R3, R252, R3, !P0 ;  /* 0x00000003fc037207 */ /* 0x000fc40004000000 */
[----:B------:R-:W-:Y:S01]  /*e4e0*/  SEL R7, R252, R7, !P0 ;  /* 0x00000007fc077207 */ /* 0x000fe20004000000 */
[----:B------:R-:W-:Y:S01]  /*e4f0*/  @!P3 IMAD.MOV R8, RZ, RZ, -R8 ;  /* 0x000000ffff08b224 */ /* 0x000fe200078e0a08 */
[----:B------:R-:W-:Y:S02]  /*e500*/  ISETP.GE.AND P3, PT, R249, RZ, PT ;  /* 0x000000fff900720c */ /* 0x000fe40003f66270 */
[----:B------:R-:W2:Y:S01]  /*e510*/  LDL.LU R249, [R1+0x14cc] ;  /* 0x0014cc0001f97983 */ /* 0x000ea20000300800 */
[----:B------:R-:W-:Y:S01]  /*e520*/  @!P2 IMAD.MOV R5, RZ, RZ, -R5 ;  /* 0x000000ffff05a224 */ /* 0x000fe200078e0a05 */
[----:B------:R-:W-:Y:S02]  /*e530*/  ISETP.GE.AND P2, PT, R248, RZ, PT ;  /* 0x000000fff800720c */ /* 0x000fe40003f46270 */
[----:B------:R-:W3:Y:S04]  /*e540*/  LDL.LU R248, [R1+0x14c8] ;  /* 0x0014c80001f87983 */ /* 0x000ee80000300800 */
[----:B------:R-:W4:Y:S04]  /*e550*/  LDL.LU R0, [R1+0x14c4] ;  /* 0x0014c40001007983 */ /* 0x000f280000300800 */
[----:B------:R-:W2:Y:S01]  /*e560*/  LDL.LU R2, [R1+0x14c0] ;  /* 0x0014c00001027983 */ /* 0x000ea20000300800 */
[----:B------:R-:W-:-:S03]  /*e570*/  SEL R133, R252, R133, !P0 ;  /* 0x00000085fc857207 */ /* 0x000fc60004000000 */
[----:B------:R1:W-:Y:S04]  /*e580*/  STL [R1+0x28], R6 ;  /* 0x0000280601007387 */ /* 0x0003e80000100800 */
[----:B-1----:R-:W2:Y:S04]  /*e590*/  LDL.LU R6, [R1+0x14bc] ;  /* 0x0014bc0001067983 */ /* 0x002ea80000300800 */
[----:B------:R1:W-:Y:S04]  /*e5a0*/  STL [R1+0x20], R247 ;  /* 0x000020f701007387 */ /* 0x0003e80000100800 */
[----:B-1----:R-:W2:Y:S04]  /*e5b0*/  LDL.LU R247, [R1+0x14b8] ;  /* 0x0014b80001f77983 */ /* 0x002ea80000300800 */
[----:B------:R1:W-:Y:S04]  /*e5c0*/  STL [R1+0x1c], R3 ;  /* 0x00001c0301007387 */ /* 0x0003e80000100800 */
[----:B-1----:R-:W2:Y:S04]  /*e5d0*/  LDL.LU R3, [R1+0x14b4] ;  /* 0x0014b40001037983 */ /* 0x002ea80000300800 */
[----:B------:R1:W-:Y:S04]  /*e5e0*/  STL [R1+0x18], R7 ;  /* 0x0000180701007387 */ /* 0x0003e80000100800 */
[----:B-1----:R-:W3:Y:S04]  /*e5f0*/  LDL.LU R7, [R1+0x14b0] ;  /* 0x0014b00001077983 */ /* 0x002ee80000300800 */
[----:B------:R1:W-:Y:S04]  /*e600*/  STL [R1+0x14], R133 ;  /* 0x0000148501007387 */ /* 0x0003e80000100800 */
[----:B-1----:R-:W4:Y:S01]  /*e610*/  LDL.LU R133, [R1+0x14ac] ;  /* 0x0014ac0001857983 */ /* 0x002f220000300800 */
[----:B------:R-:W-:-:S02]  /*e620*/  SEL R100, R252, R100, !P0 ;  /* 0x00000064fc647207 */ /* 0x000fc40004000000 */
[C---:B------:R-:W-:Y:S02]  /*e630*/  SEL R97, R252.reuse, R97, !P0 ;  /* 0x00000061fc617207 */ /* 0x040fe40004000000 */
[C---:B------:R-:W-:Y:S02]  /*e640*/  SEL R94, R252.reuse, R94, !P0 ;  /* 0x0000005efc5e7207 */ /* 0x040fe40004000000 */
[C---:B------:R-:W-:Y:S02]  /*e650*/  SEL R91, R252.reuse, R91, !P0 ;  /* 0x0000005bfc5b7207 */ /* 0x040fe40004000000 */
[C---:B------:R-:W-:Y:S02]  /*e660*/  SEL R88, R252.reuse, R88, !P0 ;  /* 0x00000058fc587207 */ /* 0x040fe40004000000 */
[C---:B------:R-:W-:Y:S02]  /*e670*/  SEL R85, R252.reuse, R85, !P0 ;  /* 0x00000055fc557207 */ /* 0x040fe40004000000 */
        /* <DEDUP_REMOVED lines=18> */
[----:B--2---:R-:W-:-:S02]  /*e7a0*/  SEL R3, R252, R3, !P0 ;  /* 0x00000003fc037207 */ /* 0x004fc40004000000 */
[C---:B---3--:R-:W-:Y:S02]  /*e7b0*/  SEL R7, R252.reuse, R7, !P0 ;  /* 0x00000007fc077207 */ /* 0x048fe40004000000 */
[----:B----4-:R-:W-:-:S05]  /*e7c0*/  SEL R133, R252, R133, !P0 ;  /* 0x00000085fc857207 */ /* 0x010fca0004000000 */
[----:B------:R-:W-:Y:S04]  /*e7d0*/  STL [R1+0x10], R133 ;  /* 0x0000108501007387 */ /* 0x000fe80000100800 */
[----:B------:R1:W-:Y:S04]  /*e7e0*/  STL [R1+0xc], R7 ;  /* 0x00000c0701007387 */ /* 0x0003e80000100800 */
[----:B------:R2:W-:Y:S01]  /*e7f0*/  STL [R1+0x8], R3 ;  /* 0x0000080301007387 */ /* 0x0005e20000100800 */
[C---:B-1----:R-:W-:Y:S02]  /*e800*/  SEL R7, R252.reuse, R247, !P0 ;  /* 0x000000f7fc077207 */ /* 0x042fe40004000000 */
[----:B--2---:R-:W-:-:S03]  /*e810*/  SEL R3, R252, R246, !P0 ;  /* 0x000000f6fc037207 */ /* 0x004fc60004000000 */
[----:B------:R1:W-:Y:S04]  /*e820*/  STL [R1+0x4], R7 ;  /* 0x0000040701007387 */ /* 0x0003e80000100800 */
[----:B------:R2:W-:Y:S01]  /*e830*/  STL [R1], R3 ;  /* 0x0000000301007387 */ /* 0x0005e20000100800 */
[----:B-1----:R-:W-:-:S03]  /*e840*/  SEL R7, R252, R99, !P0 ;  /* 0x00000063fc077207 */ /* 0x002fc60004000000 */
[----:B------:R-:W-:Y:S01]  /*e850*/  STL [R1+0xdc], R100 ;  /* 0x0000dc6401007387 */ /* 0x000fe20000100800 */
[----:B--2---:R-:W-:-:S03]  /*e860*/  SEL R3, R252, R98, !P0 ;  /* 0x00000062fc037207 */ /* 0x004fc60004000000 */
[----:B------:R1:W-:Y:S04]  /*e870*/  STL [R1+0xf0], R7 ;  /* 0x0000f00701007387 */ /* 0x0003e80000100800 */
[----:B------:R2:W-:Y:S01]  /*e880*/  STL [R1+0x104], R3 ;  /* 0x0001040301007387 */ /* 0x0005e20000100800 */
        /* <DEDUP_REMOVED lines=78> */
[----:B------:R1:W-:Y:S01]  /*ed70*/  STL [R1+0x5e8], R7 ;  /* 0x0005e80701007387 */ /* 0x0003e20000100800 */
[C---:B------:R-:W-:Y:S02]  /*ed80*/  SEL R246, R252.reuse, R244, !P0 ;  /* 0x000000f4fcf67207 */ /* 0x040fe40004000000 */
[C---:B------:R-:W-:Y:S01]  /*ed90*/  SEL R244, R252.reuse, R242, !P0 ;  /* 0x000000f2fcf47207 */ /* 0x040fe20004000000 */
[----:B------:R2:W-:Y:S01]  /*eda0*/  STL [R1+0x5ec], R3 ;  /* 0x0005ec0301007387 */ /* 0x0005e20000100800 */
[C---:B------:R-:W-:Y:S02]  /*edb0*/  SEL R242, R252.reuse, R240, !P0 ;  /* 0x000000f0fcf27207 */ /* 0x040fe40004000000 */
[C---:B-1----:R-:W-:Y:S01]  /*edc0*/  SEL R7, R252.reuse, R46, !P0 ;  /* 0x0000002efc077207 */ /* 0x042fe20004000000 */
[----:B------:R-:W-:Y:S01]  /*edd0*/  STL [R1+0x5f0], R47 ;  /* 0x0005f02f01007387 */ /* 0x000fe20000100800 */
[C---:B------:R-:W-:Y:S02]  /*ede0*/  SEL R240, R252.reuse, R239, !P0 ;  /* 0x000000effcf07207 */ /* 0x040fe40004000000 */
[C---:B--2---:R-:W-:Y:S01]  /*edf0*/  SEL R3, R252.reuse, R45, !P0 ;  /* 0x0000002dfc037207 */ /* 0x044fe20004000000 */
[----:B------:R1:W-:Y:S01]  /*ee00*/  STL [R1+0x5f4], R7 ;  /* 0x0005f40701007387 */ /* 0x0003e20000100800 */
[----:B------:R-:W-:-:S02]  /*ee10*/  SEL R239, R252, R238, !P0 ;  /* 0x000000eefcef7207 */ /* 0x000fc40004000000 */
[C---:B------:R-:W-:Y:S01]  /*ee20*/  SEL R238, R252.reuse, R237, !P0 ;  /* 0x000000edfcee7207 */ /* 0x040fe20004000000 */
[----:B------:R2:W-:Y:S01]  /*ee30*/  STL [R1+0x5f8], R3 ;  /* 0x0005f80301007387 */ /* 0x0005e20000100800 */
[C---:B------:R-:W-:Y:S02]  /*ee40*/  SEL R237, R252.reuse, R236, !P0 ;  /* 0x000000ecfced7207 */ /* 0x040fe40004000000 */
        /* <DEDUP_REMOVED lines=17> */
[C---:B------:R-:W-:Y:S02]  /*ef60*/  SEL R228, R252.reuse, R227, !P0 ;  /* 0x000000e3fce47207 */ /* 0x040fe40004000000 */
[C---:B------:R-:W-:Y:S01]  /*ef70*/  SEL R227, R252.reuse, R226, !P0 ;  /* 0x000000e2fce37207 */ /* 0x040fe20004000000 */
[----:B------:R2:W-:Y:S01]  /*ef80*/  STL [R1+0x610], R3 ;  /* 0x0006100301007387 */ /* 0x0005e20000100800 */
[C---:B------:R-:W-:Y:S02]  /*ef90*/  SEL R226, R252.reuse, R225, !P0 ;  /* 0x000000e1fce27207 */ /* 0x040fe40004000000 */
[C---:B-1----:R-:W-:Y:S02]  /*efa0*/  SEL R7, R252.reuse, R37, !P0 ;  /* 0x00000025fc077207 */ /* 0x042fe40004000000 */
[C---:B------:R-:W-:Y:S01]  /*efb0*/  SEL R225, R252.reuse, R224, !P0 ;  /* 0x000000e0fce17207 */ /* 0x040fe20004000000 */
[----:B------:R-:W-:Y:S01]  /*efc0*/  STL [R1+0x614], R38 ;  /* 0x0006142601007387 */ /* 0x000fe20000100800 */
[----:B------:R-:W-:-:S02]  /*efd0*/  SEL R224, R252, R223, !P0 ;  /* 0x000000dffce07207 */ /* 0x000fc40004000000 */
[C---:B--2---:R-:W-:Y:S01]  /*efe0*/  SEL R3, R252.reuse, R36, !P0 ;  /* 0x00000024fc037207 */ /* 0x044fe20004000000 */
[----:B------:R1:W-:Y:S01]  /*eff0*/  STL [R1+0x618], R7 ;  /* 0x0006180701007387 */ /* 0x0003e20000100800 */
[C---:B------:R-:W-:Y:S02]  /*f000*/  SEL R223, R252.reuse, R222, !P0 ;  /* 0x000000defcdf7207 */ /* 0x040fe40004000000 */
[C---:B------:R-:W-:Y:S02]  /*f010*/  SEL R222, R252.reuse, R221, !P0 ;  /* 0x000000ddfcde7207 */ /* 0x040fe40004000000 */
[C---:B------:R-:W-:Y:S01]  /*f020*/  SEL R221, R252.reuse, R220, !P0 ;  /* 0x000000dcfcdd7207 */ /* 0x040fe20004000000 */
[----:B------:R2:W-:Y:S01]  /*f030*/  STL [R1+0x61c], R3 ;  /* 0x00061c0301007387 */ /* 0x0005e20000100800 */
[C---:B------:R-:W-:Y:S02]  /*f040*/  SEL R220, R252.reuse, R219, !P0 ;  /* 0x000000dbfcdc7207 */ /* 0x040fe40004000000 */
[----:B-1----:R-:W-:-:S02]  /*f050*/  SEL R7, R252, R34, !P0 ;  /* 0x00000022fc077207 */ /* 0x002fc40004000000 */
[C---:B------:R-:W-:Y:S01]  /*f060*/  SEL R219, R252.reuse, R218, !P0 ;  /* 0x000000dafcdb7207 */ /* 0x040fe20004000000 */
[----:B------:R-:W-:Y:S01]  /*f070*/  STL [R1+0x620], R35 ;  /* 0x0006202301007387 */ /* 0x000fe20000100800 */
[C---:B------:R-:W-:Y:S02]  /*f080*/  SEL R218, R252.reuse, R217, !P0 ;  /* 0x000000d9fcda7207 */ /* 0x040fe40004000000 */
[C---:B--2---:R-:W-:Y:S01]  /*f090*/  SEL R3, R252.reuse, R33, !P0 ;  /* 0x00000021fc037207 */ /* 0x044fe20004000000 */
[----:B------:R1:W-:Y:S01]  /*f0a0*/  STL [R1+0x624], R7 ;  /* 0x0006240701007387 */ /* 0x0003e20000100800 */
[C---:B------:R-:W-:Y:S02]  /*f0b0*/  SEL R217, R252.reuse, R216, !P0 ;  /* 0x000000d8fcd97207 */ /* 0x040fe40004000000 */
[C---:B------:R-:W-:Y:S02]  /*f0c0*/  SEL R216, R252.reuse, R215, !P0 ;  /* 0x000000d7fcd87207 */ /* 0x040fe40004000000 */
[C---:B------:R-:W-:Y:S01]  /*f0d0*/  SEL R215, R252.reuse, R214, !P0 ;  /* 0x000000d6fcd77207 */ /* 0x040fe20004000000 */
[----:B------:R2:W-:Y:S01]  /*f0e0*/  STL [R1+0x628], R3 ;  /* 0x0006280301007387 */ /* 0x0005e20000100800 */
[----:B------:R-:W-:-:S02]  /*f0f0*/  SEL R214, R252, R213, !P0 ;  /* 0x000000d5fcd67207 */ /* 0x000fc40004000000 */
[C---:B-1----:R-:W-:Y:S02]  /*f100*/  SEL R7, R252.reuse, R31, !P0 ;  /* 0x0000001ffc077207 */ /* 0x042fe40004000000 */
[C---:B------:R-:W-:Y:S01]  /*f110*/  SEL R213, R252.reuse, R212, !P0 ;  /* 0x000000d4fcd57207 */ /* 0x040fe20004000000 */
[----:B------:R-:W-:Y:S01]  /*f120*/  STL [R1+0x62c], R32 ;  /* 0x00062c2001007387 */ /* 0x000fe20000100800 */
[C---:B------:R-:W-:Y:S02]  /*f130*/  SEL R212, R252.reuse, R211, !P0 ;  /* 0x000000d3fcd47207 */ /* 0x040fe40004000000 */
[C---:B--2---:R-:W-:Y:S01]  /*f140*/  SEL R3, R252.reuse, R30, !P0 ;  /* 0x0000001efc037207 */ /* 0x044fe20004000000 */
[----:B------:R1:W-:Y:S01]  /*f150*/  STL [R1+0x66c], R7 ;  /* 0x00066c0701007387 */ /* 0x0003e20000100800 */
[C---:B------:R-:W-:Y:S02]  /*f160*/  SEL R211, R252.reuse, R210, !P0 ;  /* 0x000000d2fcd37207 */ /* 0x040fe40004000000 */
[----:B------:R-:W-:-:S02]  /*f170*/  SEL R210, R252, R209, !P0 ;  /* 0x000000d1fcd27207 */ /* 0x000fc40004000000 */
[C---:B------:R-:W-:Y:S01]  /*f180*/  SEL R209, R252.reuse, R208, !P0 ;  /* 0x000000d0fcd17207 */ /* 0x040fe20004000000 */
[----:B------:R2:W-:Y:S01]  /*f190*/  STL [R1+0x6e8], R3 ;  /* 0x0006e80301007387 */ /* 0x0005e20000100800 */
[C---:B------:R-:W-:Y:S02]  /*f1a0*/  SEL R208, R252.reuse, R207, !P0 ;  /* 0x000000cffcd07207 */ /* 0x040fe40004000000 */
[C---:B-1----:R-:W-:Y:S01]  /*f1b0*/  SEL R7, R252.reuse, R28, !P0 ;  /* 0x0000001cfc077207 */ /* 0x042fe20004000000 */
[----:B------:R-:W-:Y:S01]  /*f1c0*/  STL [R1+0x6ec], R29 ;  /* 0x0006ec1d01007387 */ /* 0x000fe20000100800 */
[C---:B------:R-:W-:Y:S02]  /*f1d0*/  SEL R207, R252.reuse, R115, !P0 ;  /* 0x00000073fccf7207 */ /* 0x040fe40004000000 */
[C---:B------:R-:W-:Y:S01]  /*f1e0*/  SEL R115, R252.reuse, R114, !P0 ;  /* 0x00000072fc737207 */ /* 0x040fe20004000000 */
[----:B------:R-:W3:Y:S01]  /*f1f0*/  LDL.LU R100, [R1+0x30] ;  /* 0x0000300001647983 */ /* 0x000ee20000300800 */
[----:B------:R-:W-:-:S02]  /*f200*/  SEL R114, R252, R113, !P0 ;  /* 0x00000071fc727207 */ /* 0x000fc40004000000 */
[C---:B------:R-:W-:Y:S01]  /*f210*/  SEL R113, R252.reuse, R112, !P0 ;  /* 0x00000070fc717207 */ /* 0x040fe20004000000 */
[----:B------:R1:W-:Y:S04]  /*f220*/  STL [R1+0x6f8], R7 ;  /* 0x0006f80701007387 */ /* 0x0003e80000100800 */
[----:B------:R-:W4:Y:S01]  /*f230*/  LDL.LU R112, [R1+0x2c] ;  /* 0x00002c0001707983 */ /* 0x000f220000300800 */
[----:B--2---:R-:W-:-:S05]  /*f240*/  SEL R3, R252, R27, !P0 ;  /* 0x0000001bfc037207 */ /* 0x004fca0004000000 */
[----:B------:R2:W-:Y:S01]  /*f250*/  STL [R1+0x6fc], R3 ;  /* 0x0006fc0301007387 */ /* 0x0005e20000100800 */
[C---:B------:R-:W-:Y:S02]  /*f260*/  SEL R20, R252.reuse, R20, !P0 ;  /* 0x00000014fc147207 */ /* 0x040fe40004000000 */
[C---:B-1----:R-:W-:Y:S02]  /*f270*/  SEL R7, R252.reuse, R19, !P0 ;  /* 0x00000013fc077207 */ /* 0x042fe40004000000 */
[C---:B--2---:R-:W-:Y:S02]  /*f280*/  SEL R3, R252.reuse, R25, !P0 ;  /* 0x00000019fc037207 */ /* 0x044fe40004000000 */
[----:B------:R-:W-:-:S03]  /*f290*/  SEL R247, R252, R245, !P0 ;  /* 0x000000f5fcf77207 */ /* 0x000fc60004000000 */
[----:B------:R1:W-:Y:S01]  /*f2a0*/  STL [R1+0x70c], R3 ;  /* 0x00070c0301007387 */ /* 0x0003e20000100800 */
[C---:B------:R-:W-:Y:S02]  /*f2b0*/  SEL R245, R252.reuse, R243, !P0 ;  /* 0x000000f3fcf57207 */ /* 0x040fe40004000000 */
[C---:B------:R-:W-:Y:S01]  /*f2c0*/  SEL R243, R252.reuse, R241, !P0 ;  /* 0x000000f1fcf37207 */ /* 0x040fe20004000000 */
[----:B------:R-:W-:Y:S01]  /*f2d0*/  STL [R1+0x738], R20 ;  /* 0x0007381401007387 */ /* 0x000fe20000100800 */
[----:B------:R-:W2:Y:S01]  /*f2e0*/  LDC R241, c[0x0][0x3a0] ;  /* 0x0000e800fff17b82 */ /* 0x000ea20000000800 */
[C---:B-1----:R-:W-:Y:S02]  /*f2f0*/  SEL R3, R252.reuse, R18, !P0 ;  /* 0x00000012fc037207 */ /* 0x042fe40004000000 */
[----:B------:R1:W-:Y:S04]  /*f300*/  STL [R1+0x73c], R7 ;  /* 0x00073c0701007387 */ /* 0x0003e80000100800 */
[----:B------:R1:W-:Y:S02]  /*f310*/  STL [R1+0x750], R3 ;  /* 0x0007500301007387 */ /* 0x0003e40000100800 */
[----:B-1----:R-:W-:-:S02]  /*f320*/  SEL R7, R252, R16, !P0 ;  /* 0x00000010fc077207 */ /* 0x002fc40004000000 */
[----:B------:R-:W-:-:S03]  /*f330*/  SEL R3, R252, R14, !P0 ;  /* 0x0000000efc037207 */ /* 0x000fc60004000000 */
[----:B------:R1:W-:Y:S01]  /*f340*/  STL [R1+0x75c], R7 ;  /* 0x00075c0701007387 */ /* 0x0003e20000100800 */
[----:B------:R-:W-:-:S03]  /*f350*/  @!P5 IMAD.MOV R2, RZ, RZ, -R2 ;  /* 0x000000ffff02d224 */ /* 0x000fc600078e0a02 */
[----:B------:R1:W-:Y:S01]  /*f360*/  STL [R1+0x760], R3 ;  /* 0x0007600301007387 */ /* 0x0003e20000100800 */
[----:B------:R-:W-:Y:S01]  /*f370*/  @!P3 IMAD.MOV R248, RZ, RZ, -R248 ;  /* 0x000000fffff8b224 */ /* 0x000fe200078e0af8 */
[C---:B-1----:R-:W-:Y:S01]  /*f380*/  SEL R7, R252.reuse, R13, !P0 ;  /* 0x0000000dfc077207 */ /* 0x042fe20004000000 */
[----:B------:R-:W-:Y:S01]  /*f390*/  @!P4 IMAD.MOV R0, RZ, RZ, -R0 ;  /* 0x000000ffff00c224 */ /* 0x000fe200078e0a00 */
[C---:B------:R-:W-:Y:S01]  /*f3a0*/  SEL R3, R252.reuse, R11, !P0 ;  /* 0x0000000bfc037207 */ /* 0x040fe20004000000 */
[----:B------:R-:W-:Y:S02]  /*f3b0*/  @!P1 IMAD.MOV R250, RZ, RZ, -R250 ;  /* 0x000000fffffa9224 */ /* 0x000fe400078e0afa */
[----:B------:R1:W-:Y:S01]  /*f3c0*/  STL [R1+0x764], R7 ;  /* 0x0007640701007387 */ /* 0x0003e20000100800 */
[----:B------:R-:W-:Y:S01]  /*f3d0*/  @!P2 IMAD.MOV R249, RZ, RZ, -R249 ;  /* 0x000000fffff9a224 */ /* 0x000fe200078e0af9 */
[C---:B------:R-:W-:Y:S02]  /*f3e0*/  SEL R30, R252.reuse, R24, !P0 ;  /* 0x00000018fc1e7207 */ /* 0x040fe40004000000 */
[----:B------:R2:W-:Y:S01]  /*f3f0*/  STL [R1+0x76c], R3 ;  /* 0x00076c0301007387 */ /* 0x0005e20000100800 */
[C---:B------:R-:W-:Y:S01]  /*f400*/  SEL R24, R252.reuse, R0, !P0 ;  /* 0x00000000fc187207 */ /* 0x040fe20004000000 */
[----:B------:R-:W-:Y:S01]  /*f410*/  @!P6 IMAD.MOV R251, RZ, RZ, -R251 ;  /* 0x000000fffffbe224 */ /* 0x000fe200078e0afb */
[----:B------:R-:W-:-:S02]  /*f420*/  SEL R0, R252, R249, !P0 ;  /* 0x000000f9fc007207 */ /* 0x000fc40004000000 */
[C---:B-1----:R-:W-:Y:S02]  /*f430*/  SEL R7, R252.reuse, R250, !P0 ;  /* 0x000000fafc077207 */ /* 0x042fe40004000000 */
[C---:B--2---:R-:W-:Y:S02]  /*f440*/  SEL R3, R252.reuse, R2, !P0 ;  /* 0x00000002fc037207 */ /* 0x044fe40004000000 */
[----:B------:R-:W-:-:S03]  /*f450*/  SEL R2, R252, R248, !P0 ;  /* 0x000000f8fc027207 */ /* 0x000fc60004000000 */
[----:B------:R1:W-:Y:S01]  /*f460*/  STL [R1+0x79c], R3 ;  /* 0x00079c0301007387 */ /* 0x0003e20000100800 */
[----:B------:R-:W-:-:S03]  /*f470*/  SEL R6, R252, R6, !P0 ;  /* 0x00000006fc067207 */ /* 0x000fc60004000000 */
[----:B------:R-:W-:Y:S01]  /*f480*/  STL [R1+0x7b8], R2 ;  /* 0x0007b80201007387 */ /* 0x000fe20000100800 */
[----:B------:R-:W-:-:S03]  /*f490*/  SEL R41, R252, R8, !P0 ;  /* 0x00000008fc297207 */ /* 0x000fc60004000000 */
[----:B------:R-:W-:Y:S01]  /*f4a0*/  STL [R1+0x1440], R7 ;  /* 0x0014400701007387 */ /* 0x000fe20000100800 */
[C---:B------:R-:W-:Y:S02]  /*f4b0*/  IADD3 R8, PT, PT, R241.reuse, -0x1, RZ ;  /* 0xfffffffff1087810 */ /* 0x040fe40007ffe0ff */
[C---:B-1----:R-:W-:Y:S01]  /*f4c0*/  SEL R3, R252.reuse, R251, !P0 ;  /* 0x000000fbfc037207 */ /* 0x042fe20004000000 */
[----:B------:R4:W-:Y:S01]  /*f4d0*/  STL [R1+0x7ac], R0 ;  /* 0x0007ac0001007387 */ /* 0x0009e20000100800 */
[C---:B------:R-:W-:Y:S01]  /*f4e0*/  SEL R36, R252.reuse, R10, !P0 ;  /* 0x0000000afc247207 */ /* 0x040fe20004000000 */
[C---:B------:R-:W-:Y:S01]  /*f4f0*/  VIADD R10, R241.reuse, 0xfffffffe ;  /* 0xfffffffef10a7836 */ /* 0x040fe20000000000 */
[----:B------:R-:W-:Y:S01]  /*f500*/  SEL R40, R252, R9, !P0 ;  /* 0x00000009fc287207 */ /* 0x000fe20004000000 */
[----:B------:R1:W-:Y:S01]  /*f510*/  STL [R1+0x1444], R3 ;  /* 0x0014440301007387 */ /* 0x0003e20000100800 */
[----:B------:R-:W-:Y:S01]  /*f520*/  ISETP.GE.U32.AND P5, PT, R8, 0x7fffff80, PT ;  /* 0x7fffff800800780c */ /* 0x000fe20003fa6070 */
[----:B------:R-:W-:-:S02]  /*f530*/  VIADD R9, R241, 0xfffffffd ;  /* 0xfffffffdf1097836 */ /* 0x000fc40000000000 */
[----:B------:R-:W-:Y:S01]  /*f540*/  VIADD R8, R241, 0xffffff80 ;  /* 0xffffff80f1087836 */ /* 0x000fe20000000000 */
[----:B----4-:R-:W-:Y:S02]  /*f550*/  LEA R0, P1, R112, UR26, 0x2 ;  /* 0x0000001a70007c11 */ /* 0x010fe4000f8210ff */
        /* <DEDUP_REMOVED lines=107> */
[----:B------:R-:W-:Y:S01]  /*fc10*/  SEL R33, R252, R4, !P0 ;  /* 0x00000004fc217207 */ /* 0x000fe20004000000 */
[----:B------:R-:W-:Y:S01]  /*fc20*/  IMAD R240, R240, UR72, RZ ;  /* 0x00000048f0f07c24 */ /* 0x000fe2000f8e02ff */
[----:B------:R-:W-:Y:S01]  /*fc30*/  LEA.HI.X.SX32 R2, R112, UR27, 0x2, P1 ;  /* 0x0000001b70027c11 */ /* 0x000fe200088f16ff */
[----:B------:R-:W-:Y:S01]  /*fc40*/  IMAD R112, R6, UR73, RZ ;  /* 0x0000004906707c24 */ /* 0x000fe2000f8e02ff */
[C---:B------:R-:W-:Y:S01]  /*fc50*/  SEL R26, R252.reuse, R21, !P0 ;  /* 0x00000015fc1a7207 */ /* 0x040fe20004000000 */
[----:B------:R-:W2:Y:S01]  /*fc60*/  LDL.LU R6, [R1+0x14a8] ;  /* 0x0014a80001067983 */ /* 0x000ea20000300800 */
[C---:B------:R-:W-:Y:S01]  /*fc70*/  SEL R27, R252.reuse, R15, !P0 ;  /* 0x0000000ffc1b7207 */ /* 0x040fe20004000000 */
[----:B------:R-:W-:Y:S01]  /*fc80*/  IMAD R239, R239, UR72, RZ ;  /* 0x00000048efef7c24 */ /* 0x000fe2000f8e02ff */
[C---:B------:R-:W-:Y:S01]  /*fc90*/  SEL R23, R252.reuse, R12, !P0 ;  /* 0x0000000cfc177207 */ /* 0x040fe20004000000 */
[----:B------:R-:W4:Y:S01]  /*fca0*/  LDL.LU R241, [R1+0x28] ;  /* 0x0000280001f17983 */ /* 0x000f220000300800 */
[----:B------:R-:W-:Y:S01]  /*fcb0*/  SEL R28, R252, R5, !P0 ;  /* 0x00000005fc1c7207 */ /* 0x000fe20004000000 */
[----:B------:R-:W-:-:S02]  /*fcc0*/  IMAD R238, R238, UR72, RZ ;  /* 0x00000048eeee7c24 */ /* 0x000fc4000f8e02ff */
[----:B------:R-:W-:Y:S01]  /*fcd0*/  IMAD R237, R237, UR72, RZ ;  /* 0x00000048eded7c24 */ /* 0x000fe2000f8e02ff */
[----:B------:R-:W2:Y:S01]  /*fce0*/  LDL.LU R92, [R1+0x20] ;  /* 0x00002000015c7983 */ /* 0x000ea20000300800 */
[----:B------:R-:W-:Y:S02]  /*fcf0*/  IMAD R236, R236, UR72, RZ ;  /* 0x00000048ecec7c24 */ /* 0x000fe4000f8e02ff */
[----:B------:R-:W-:Y:S01]  /*fd00*/  IMAD R235, R235, UR72, RZ ;  /* 0x00000048ebeb7c24 */ /* 0x000fe2000f8e02ff */
[----:B------:R-:W1:Y:S01]  /*fd10*/  LDL.LU R93, [R1+0x1c] ;  /* 0x00001c00015d7983 */ /* 0x000e620000300800 */
[----:B------:R-:W-:Y:S02]  /*fd20*/  IMAD R234, R234, UR72, RZ ;  /* 0x00000048eaea7c24 */ /* 0x000fe4000f8e02ff */
[----:B------:R-:W-:Y:S01]  /*fd30*/  IMAD R233, R233, UR72, RZ ;  /* 0x00000048e9e97c24 */ /* 0x000fe2000f8e02ff */
[----:B------:R-:W2:Y:S01]  /*fd40*/  LDL.LU R94, [R1+0x18] ;  /* 0x00001800015e7983 */ /* 0x000ea20000300800 */
[----:B------:R-:W-:-:S02]  /*fd50*/  IMAD R232, R232, UR72, RZ ;  /* 0x00000048e8e87c24 */ /* 0x000fc4000f8e02ff */
[----:B------:R-:W-:Y:S01]  /*fd60*/  IMAD R231, R231, UR72, RZ ;  /* 0x00000048e7e77c24 */ /* 0x000fe2000f8e02ff */
[----:B------:R-:W4:Y:S01]  /*fd70*/  LDL.LU R95, [R1+0x14] ;  /* 0x00001400015f7983 */ /* 0x000f220000300800 */
[----:B------:R-:W-:Y:S02]  /*fd80*/  IMAD R230, R230, UR72, RZ ;  /* 0x00000048e6e67c24 */ /* 0x000fe4000f8e02ff */
[----:B------:R-:W-:Y:S01]  /*fd90*/  IMAD R229, R229, UR72, RZ ;  /* 0x00000048e5e57c24 */ /* 0x000fe2000f8e02ff */
[----:B------:R-:W4:Y:S01]  /*fda0*/  LDL.LU R96, [R1+0x10] ;  /* 0x0000100001607983 */ /* 0x000f220000300800 */
[----:B------:R-:W-:Y:S02]  /*fdb0*/  IMAD R228, R228, UR72, RZ ;  /* 0x00000048e4e47c24 */ /* 0x000fe4000f8e02ff */
[----:B------:R-:W-:Y:S01]  /*fdc0*/  IMAD R227, R227, UR72, RZ ;  /* 0x00000048e3e37c24 */ /* 0x000fe2000f8e02ff */
[----:B------:R-:W4:Y:S01]  /*fdd0*/  LDL.LU R97, [R1+0xc] ;  /* 0x00000c0001617983 */ /* 0x000f220000300800 */
[----:B------:R-:W-:-:S02]  /*fde0*/  IMAD R226, R226, UR72, RZ ;  /* 0x00000048e2e27c24 */ /* 0x000fc4000f8e02ff */
[----:B------:R-:W-:Y:S01]  /*fdf0*/  IMAD R225, R225, UR72, RZ ;  /* 0x00000048e1e17c24 */ /* 0x000fe2000f8e02ff */
[----:B------:R-:W4:Y:S01]  /*fe00*/  LDL.LU R98, [R1+0x8] ;  /* 0x0000080001627983 */ /* 0x000f220000300800 */
[----:B------:R-:W-:Y:S02]  /*fe10*/  IMAD R224, R224, UR72, RZ ;  /* 0x00000048e0e07c24 */ /* 0x000fe4000f8e02ff */
[----:B------:R-:W-:Y:S01]  /*fe20*/  IMAD R223, R223, UR72, RZ ;  /* 0x00000048dfdf7c24 */ /* 0x000fe2000f8e02ff */
[----:B------:R-:W4:Y:S01]  /*fe30*/  LDL.LU R99, [R1+0x4] ;  /* 0x0000040001637983 */ /* 0x000f220000300800 */
[----:B---3--:R-:W-:Y:S01]  /*fe40*/  LEA R4, P0, R100, UR24, 0x2 ;  /* 0x0000001864047c11 */ /* 0x008fe2000f8010ff */
[----:B------:R-:W-:Y:S01]  /*fe50*/  IMAD R222, R222, UR72, RZ ;  /* 0x00000048dede7c24 */ /* 0x000fe2000f8e02ff */
[----:B------:R-:W3:Y:S02]  /*fe60*/  S2R R133, SR_TID.X ;  /* 0x0000000000857919 */ /* 0x000ee40000002100 */
[----:B------:R-:W-:Y:S01]  /*fe70*/  LEA.HI.X.SX32 R5, R100, UR25, 0x2, P0 ;  /* 0x0000001964057c11 */ /* 0x000fe200080f16ff */
[----:B------:R-:W-:Y:S01]  /*fe80*/  IMAD R197, R197, UR72, RZ ;  /* 0x00000048c5c57c24 */ /* 0x000fe2000f8e02ff */
[----:B------:R-:W-:Y:S01]  /*fe90*/  ISETP.GE.U32.AND P4, PT, R9, 0x7fffff7e, PT ;  /* 0x7fffff7e0900780c */ /* 0x000fe20003f86070 */
[----:B------:R-:W4:Y:S01]  /*fea0*/  LDL.LU R100, [R1] ;  /* 0x0000000001647983 */ /* 0x000f220000300800 */
[----:B------:R-:W-:Y:S01]  /*feb0*/  IMAD R196, R196, UR72, RZ ;  /* 0x00000048c4c47c24 */ /* 0x000fe2000f8e02ff */
[----:B------:R-:W-:Y:S01]  /*fec0*/  ISETP.GE.U32.AND P3, PT, R8, 0x7fffff01, PT ;  /* 0x7fffff010800780c */ /* 0x000fe20003f66070 */
[----:B------:R-:W-:Y:S01]  /*fed0*/  IMAD R192, R192, UR72, RZ ;  /* 0x00000048c0c07c24 */ /* 0x000fe2000f8e02ff */
[----:B------:R-:W-:Y:S01]  /*fee0*/  ISETP.GE.U32.AND P2, PT, R10, 0x7fffff7f, PT ;  /* 0x7fffff7f0a00780c */ /* 0x000fe20003f46070 */
[----:B------:R-:W-:Y:S01]  /*fef0*/  IMAD R42, R187, UR72, RZ ;  /* 0x00000048bb2a7c24 */ /* 0x000fe2000f8e02ff */
[----:B------:R-:W1:Y:S01]  /*ff00*/  LDCU UR24, c[0x0][0x3b0] ;  /* 0x00007600ff1877ac */ /* 0x000e620008000800 */
[----:B------:R-:W-:-:S02]  /*ff10*/  IMAD R43, R179, UR72, RZ ;  /* 0x00000048b32b7c24 */ /* 0x000fc4000f8e02ff */
[----:B------:R-:W-:Y:S01]  /*ff20*/  IMAD R44, R167, UR72, RZ ;  /* 0x00000048a72c7c24 */ /* 0x000fe2000f8e02ff */
[----:B------:R-:W1:Y:S01]  /*ff30*/  LDCU UR25, c[0x0][0x3b0] ;  /* 0x00007600ff1977ac */ /* 0x000e620008000800 */
[----:B------:R-:W-:Y:S02]  /*ff40*/  IMAD R46, R150, UR72, RZ ;  /* 0x00000048962e7c24 */ /* 0x000fe4000f8e02ff */
[----:B------:R-:W-:Y:S01]  /*ff50*/  IMAD R34, R244, UR72, RZ ;  /* 0x00000048f4227c24 */ /* 0x000fe2000f8e02ff */
[----:B------:R-:W1:Y:S01]  /*ff60*/  LDCU UR73, c[0x0][0x3b0] ;  /* 0x00007600ff4977ac */ /* 0x000e620008000800 */
[----:B------:R-:W-:Y:S02]  /*ff70*/  IMAD R172, R172, UR72, RZ ;  /* 0x00000048acac7c24 */ /* 0x000fe4000f8e02ff */
[----:B------:R-:W-:Y:S01]  /*ff80*/  IMAD R180, R180, UR72, RZ ;  /* 0x00000048b4b47c24 */ /* 0x000fe2000f8e02ff */
[----:B------:R-:W1:Y:S01]  /*ff90*/  LDCU UR27, c[0x0][0x3b0] ;  /* 0x00007600ff1b77ac */ /* 0x000e620008000800 */
[----:B------:R-:W-:-:S02]  /*ffa0*/  IMAD R221, R221, UR72, RZ ;  /* 0x00000048dddd7c24 */ /* 0x000fc4000f8e02ff */
[----:B------:R-:W-:Y:S01]  /*ffb0*/  IMAD R220, R220, UR72, RZ ;  /* 0x00000048dcdc7c24 */ /* 0x000fe2000f8e02ff */
[----:B------:R-:W1:Y:S01]  /*ffc0*/  LDCU UR26, c[0x0][0x3b0] ;  /* 0x00007600ff1a77ac */ /* 0x000e620008000800 */
[----:B---3--:R-:W-:-:S04]  /*ffd0*/  LOP3.LUT R133, R133, 0x7f, RZ, 0xc0, !PT ;  /* 0x0000007f85857812 */ /* 0x008fc800078ec0ff */
[----:B------:R-:W-:Y:S01]  /*ffe0*/  ISETP.GE.AND P1, PT, R133, R8, PT ;  /* 0x000000088500720c */ /* 0x000fe20003f26270 */
[----:B-1----:R-:W-:Y:S02]  /*fff0*/  IMAD R3, R93, UR72, RZ ;  /* 0x000000485d037c24 */ /* 0x002fe4000f8e02ff */
[----:B--2---:R-:W-:-:S03]  /*10000*/  IMAD R25, R94, UR72, RZ ;  /* 0x000000485e197c24 */ /* 0x004fc6000f8e02ff */
[----:B------:R1:W-:Y:S01]  /*10010*/  STL [R1+0x80], R3 ;  /* 0x0000800301007387 */ /* 0x0003e20000100800 */
[----:B----4-:R-:W-:-:S03]  /*10020*/  IMAD R7, R95, UR72, RZ ;  /* 0x000000485f077c24 */ /* 0x010fc6000f8e02ff */
[----:B------:R2:W-:Y:S01]  /*10030*/  STL [R1+0x84], R25 ;  /* 0x0000841901007387 */ /* 0x0005e20000100800 */
[----:B-1----:R-:W-:-:S03]  /*10040*/  IMAD R3, R96, UR72, RZ ;  /* 0x0000004860037c24 */ /* 0x002fc6000f8e02ff */
[----:B------:R1:W-:Y:S01]  /*10050*/  STL [R1+0x98], R7 ;  /* 0x0000980701007387 */ /* 0x0003e20000100800 */
[----:B--2---:R-:W-:-:S03]  /*10060*/  IMAD R25, R97, UR72, RZ ;  /* 0x0000004861197c24 */ /* 0x004fc6000f8e02ff */
[----:B------:R2:W-:Y:S01]  /*10070*/  STL [R1+0x9c], R3 ;  /* 0x00009c0301007387 */ /* 0x0005e20000100800 */
[----:B-1----:R-:W-:-:S03]  /*10080*/  IMAD R7, R98, UR72, RZ ;  /* 0x0000004862077c24 */ /* 0x002fc6000f8e02ff */
[----:B------:R1:W-:Y:S01]  /*10090*/  STL [R1+0xa0], R25 ;  /* 0x0000a01901007387 */ /* 0x0003e20000100800 */
[----:B--2---:R-:W-:-:S03]  /*100a0*/  IMAD R3, R99, UR72, RZ ;  /* 0x0000004863037c24 */ /* 0x004fc6000f8e02ff */
[----:B------:R2:W-:Y:S04]  /*100b0*/  STL [R1+0xa4], R7 ;  /* 0x0000a40701007387 */ /* 0x0005e80000100800 */
[----:B------:R3:W-:Y:S01]  /*100c0*/  STL [R1+0xa8], R3 ;  /* 0x0000a80301007387 */ /* 0x0007e20000100800 */
[----:B-1----:R-:W-:Y:S02]  /*100d0*/  IMAD R25, R247, UR72, RZ ;  /* 0x00000048f7197c24 */ /* 0x002fe4000f8e02ff */
[----:B--2---:R-:W-:-:S03]  /*100e0*/  IMAD R7, R246, UR72, RZ ;  /* 0x00000048f6077c24 */ /* 0x004fc6000f8e02ff */
[----:B------:R-:W-:Y:S01]  /*100f0*/  STL [R1+0xb0], R25 ;  /* 0x0000b01901007387 */ /* 0x000fe20000100800 */
[----:B---3--:R-:W-:-:S03]  /*10100*/  IMAD R3, R245, UR72, RZ ;  /* 0x00000048f5037c24 */ /* 0x008fc6000f8e02ff */
[----:B------:R1:W-:Y:S04]  /*10110*/  STL [R1+0xb4], R7 ;  /* 0x0000b40701007387 */ /* 0x0003e80000100800 */
[----:B------:R2:W-:Y:S01]  /*10120*/  STL [R1+0xb8], R3 ;  /* 0x0000b80301007387 */ /* 0x0005e20000100800 */
[----:B-1----:R-:W-:Y:S02]  /*10130*/  IMAD R7, R243, UR72, RZ ;  /* 0x00000048f3077c24 */ /* 0x002fe4000f8e02ff */
[----:B--2---:R-:W-:-:S03]  /*10140*/  IMAD R3, R242, UR72, RZ ;  /* 0x00000048f2037c24 */ /* 0x004fc6000f8e02ff */
[----:B------:R-:W-:Y:S04]  /*10150*/  STL [R1+0xc0], R7 ;  /* 0x0000c00701007387 */ /* 0x000fe80000100800 */
[----:B------:R-:W-:Y:S04]  /*10160*/  STL [R1+0x1480], R240 ;  /* 0x001480f001007387 */ /* 0x000fe80000100800 */
[----:B------:R1:W-:Y:S04]  /*10170*/  STL [R1+0xc4], R3 ;  /* 0x0000c40301007387 */ /* 0x0003e80000100800 */
[----:B------:R-:W-:Y:S04]  /*10180*/  STL [R1+0x1484], R239 ;  /* 0x001484ef01007387 */ /* 0x000fe80000100800 */
[----:B------:R-:W-:Y:S04]  /*10190*/  STL [R1+0x1488], R238 ;  /* 0x001488ee01007387 */ /* 0x000fe80000100800 */
[----:B------:R-:W-:Y:S04]  /*101a0*/  STL [R1+0x148c], R237 ;  /* 0x00148ced01007387 */ /* 0x000fe80000100800 */
[----:B------:R-:W-:Y:S04]  /*101b0*/  STL [R1+0x1490], R236 ;  /* 0x001490ec01007387 */ /* 0x000fe80000100800 */
[----:B------:R-:W-:Y:S04]  /*101c0*/  STL [R1+0x1494], R235 ;  /* 0x001494eb01007387 */ /* 0x000fe80000100800 */
[----:B------:R-:W-:Y:S04]  /*101d0*/  STL [R1+0x1498], R234 ;  /* 0x001498ea01007387 */ /* 0x000fe80000100800 */
[----:B------:R-:W-:Y:S01]  /*101e0*/  STL.64 [R1+0x14a0], R232 ;  /* 0x0014a0e801007387 */ /* 0x000fe20000100a00 */
[----:B-1----:R-:W-:-:S03]  /*101f0*/  IMAD R3, R190, UR72, RZ ;  /* 0x00000048be037c24 */ /* 0x002fc6000f8e02ff */
[----:B------:R-:W-:Y:S04]  /*10200*/  STL.64 [R1+0x1470], R230 ;  /* 0x001470e601007387 */ /* 0x000fe80000100a00 */
[----:B------:R-:W-:Y:S04]  /*10210*/  STL.64 [R1+0x1468], R228 ;  /* 0x001468e401007387 */ /* 0x000fe80000100a00 */
[----:B------:R-:W-:Y:S04]  /*10220*/  STL.64 [R1+0x1460], R226 ;  /* 0x001460e201007387 */ /* 0x000fe80000100a00 */
[----:B------:R-:W-:Y:S04]  /*10230*/  STL.64 [R1+0x1458], R224 ;  /* 0x001458e001007387 */ /* 0x000fe80000100a00 */
[----:B------:R-:W-:Y:S04]  /*10240*/  STL.64 [R1+0x1478], R222 ;  /* 0x001478de01007387 */ /* 0x000fe80000100a00 */
[----:B------:R-:W-:Y:S04]  /*10250*/  STL [R1+0x1450], R197 ;  /* 0x001450c501007387 */ /* 0x000fe80000100800 */
[----:B------:R-:W-:Y:S04]  /*10260*/  STL [R1+0x144c], R196 ;  /* 0x00144cc401007387 */ /* 0x000fe80000100800 */
[----:B------:R-:W-:Y:S04]  /*10270*/  STL [R1+0x1448], R192 ;  /* 0x001448c001007387 */ /* 0x000fe80000100800 */
[----:B------:R-:W-:Y:S04]  /*10280*/  STL [R1+0xcc], R3 ;  /* 0x0000cc0301007387 */ /* 0x000fe80000100800 */
[----:B------:R1:W-:Y:S02]  /*10290*/  STL [R1+0xd8], R42 ;  /* 0x0000d82a01007387 */ /* 0x0003e40000100800 */
[----:B-1----:R-:W-:-:S05]  /*102a0*/  IMAD R42, R182, UR72, RZ ;  /* 0x00000048b62a7c24 */ /* 0x002fca000f8e02ff */
[----:B------:R1:W-:Y:S04]  /*102b0*/  STL [R1+0xf4], R42 ;  /* 0x0000f42a01007387 */ /* 0x0003e80000100800 */
[----:B------:R2:W-:Y:S01]  /*102c0*/  STL [R1+0x100], R43 ;  /* 0x0001002b01007387 */ /* 0x0005e20000100800 */
[----:B-1----:R-:W-:Y:S02]  /*102d0*/  IMAD R42, R178, UR72, RZ ;  /* 0x00000048b22a7c24 */ /* 0x002fe4000f8e02ff */
[----:B--2---:R-:W-:-:S03]  /*102e0*/  IMAD R43, R176, UR72, RZ ;  /* 0x00000048b02b7c24 */ /* 0x004fc6000f8e02ff */
        /* <DEDUP_REMOVED lines=10> */
[----:B-1----:R-:W-:-:S03]  /*10390*/  IMAD R42, R166, UR72, RZ ;  /* 0x00000048a62a7c24 */ /* 0x002fc6000f8e02ff */
[----:B------:R-:W-:Y:S01]  /*103a0*/  STL [R1+0x140], R44 ;  /* 0x0001402c01007387 */ /* 0x000fe20000100800 */
[----:B--2---:R-:W-:-:S03]  /*103b0*/  IMAD R43, R165, UR72, RZ ;  /* 0x00000048a52b7c24 */ /* 0x004fc6000f8e02ff */
[----:B------:R1:W-:Y:S04]  /*103c0*/  STL [R1+0x144], R42 ;  /* 0x0001442a01007387 */ /* 0x0003e80000100800 */
[----:B------:R2:W-:Y:S01]  /*103d0*/  STL [R1+0x148], R43 ;  /* 0x0001482b01007387 */ /* 0x0005e20000100800 */
[----:B-1----:R-:W-:Y:S02]  /*103e0*/  IMAD R42, R163, UR72, RZ ;  /* 0x00000048a32a7c24 */ /* 0x002fe4000f8e02ff */
[----:B--2---:R-:W-:-:S03]  /*103f0*/  IMAD R43, R162, UR72, RZ ;  /* 0x00000048a22b7c24 */ /* 0x004fc6000f8e02ff */
[----:B------:R1:W-:Y:S01]  /*10400*/  STL [R1+0x150], R42 ;  /* 0x0001502a01007387 */ /* 0x0003e20000100800 */
[----:B------:R-:W-:-:S03]  /*10410*/  IMAD R44, R159, UR72, RZ ;  /* 0x000000489f2c7c24 */ /* 0x000fc6000f8e02ff */
[----:B------:R2:W-:Y:S01]  /*10420*/  STL [R1+0x154], R43 ;  /* 0x0001542b01007387 */ /* 0x0005e20000100800 */
[----:B-1----:R-:W-:Y:S02]  /*10430*/  IMAD R42, R160, UR72, RZ ;  /* 0x00000048a02a7c24 */ /* 0x002fe4000f8e02ff */
[----:B--2---:R-:W-:-:S03]  /*10440*/  IMAD R43, R158, UR72, RZ ;  /* 0x000000489e2b7c24 */ /* 0x004fc6000f8e02ff */
[----:B------:R1:W-:Y:S04]  /*10450*/  STL [R1+0x160], R42 ;  /* 0x0001602a01007387 */ /* 0x0003e80000100800 */
[----:B------:R2:W-:Y:S01]  /*10460*/  STL [R1+0x164], R44 ;  /* 0x0001642c01007387 */ /* 0x0005e20000100800 */
[----:B-1----:R-:W-:-:S03]  /*10470*/  IMAD R42, R157, UR72, RZ ;  /* 0x000000489d2a7c24 */ /* 0x002fc6000f8e02ff */
[----:B------:R1:W-:Y:S01]  /*10480*/  STL [R1+0x168], R43 ;  /* 0x0001682b01007387 */ /* 0x0003e20000100800 */
[----:B--2---:R-:W-:-:S03]  /*10490*/  IMAD R44, R156, UR72, RZ ;  /* 0x000000489c2c7c24 */ /* 0x004fc6000f8e02ff */
        /* <DEDUP_REMOVED lines=9> */
[----:B------:R-:W-:Y:S02]  /*10530*/  IMAD R44, R149, UR72, RZ ;  /* 0x00000048952c7c24 */ /* 0x000fe4000f8e02ff */
[----:B------:R-:W-:Y:S01]  /*10540*/  IMAD.SHL.U32 R22, R6, 0x2, RZ ;  /* 0x0000000206167824 */ /* 0x000fe200078e00ff */
[----:B------:R2:W-:Y:S01]  /*10550*/  STL [R1+0x188], R42 ;  /* 0x0001882a01007387 */ /* 0x0005e20000100800 */
[----:B-1----:R-:W-:-:S03]  /*10560*/  IMAD R43, R148, UR72, RZ ;  /* 0x00000048942b7c24 */ /* 0x002fc6000f8e02ff */
[----:B------:R1:W-:Y:S01]  /*10570*/  STL [R1+0x18c], R46 ;  /* 0x00018c2e01007387 */ /* 0x0003e20000100800 */
[----:B--2---:R-:W-:-:S03]  /*10580*/  LEA R42, P0, R6, R4, 0x3 ;  /* 0x00000004062a7211 */ /* 0x004fc600078018ff */
[----:B------:R-:W-:Y:S04]  /*10590*/  STL [R1+0x194], R44 ;  /* 0x0001942c01007387 */ /* 0x000fe80000100800 */
[----:B------:R2:W-:Y:S01]  /*105a0*/  STL [R1+0x198], R43 ;  /* 0x0001982b01007387 */ /* 0x0005e20000100800 */
[----:B-1----:R-:W-:Y:S02]  /*105b0*/  IMAD R46, R147, UR72, RZ ;  /* 0x00000048932e7c24 */ /* 0x002fe4000f8e02ff */
[----:B------:R-:W-:Y:S01]  /*105c0*/  IMAD R12, R6, 0xc, RZ ;  /* 0x0000000c060c7824 */ /* 0x000fe200078e02ff */
[----:B--2---:R-:W-:Y:S02]  /*105d0*/  LEA.HI.X.SX32 R43, R22, R5, 0x2, P0 ;  /* 0x00000005162b7211 */ /* 0x004fe400000f16ff */
[----:B------:R-:W-:Y:S01]  /*105e0*/  STL [R1+0x19c], R46 ;  /* 0x00019c2e01007387 */ /* 0x000fe20000100800 */
[----:B------:R-:W-:-:S03]  /*105f0*/  IMAD R44, R146, UR72, RZ ;  /* 0x00000048922c7c24 */ /* 0x000fc6000f8e02ff */
[----:B------:R1:W-:Y:S01]  /*10600*/  STL.64 [R1+0x90], R42 ;  /* 0x0000902a01007387 */ /* 0x0003e20000100a00 */
[----:B------:R-:W-:-:S03]  /*10610*/  IMAD R21, R6, 0x3, RZ ;  /* 0x0000000306157824 */ /* 0x000fc600078e02ff */
[----:B------:R2:W-:Y:S01]  /*10620*/  STL [R1+0x1a4], R44 ;  /* 0x0001a42c01007387 */ /* 0x0005e20000100800 */
[----:B-1----:R-:W-:Y:S01]  /*10630*/  IMAD R43, R145, UR72, RZ ;  /* 0x00000048912b7c24 */ /* 0x002fe2000f8e02ff */
[----:B------:R-:W-:Y:S01]  /*10640*/  IADD3 R42, P0, PT, R12, R4, RZ ;  /* 0x000000040c2a7210 */ /* 0x000fe20007f1e0ff */
[----:B--2---:R-:W-:-:S03]  /*10650*/  IMAD R44, R144, UR72, RZ ;  /* 0x00000048902c7c24 */ /* 0x004fc6000f8e02ff */
[----:B------:R1:W-:Y:S01]  /*10660*/  STL [R1+0x1a0], R43 ;  /* 0x0001a02b01007387 */ /* 0x0003e20000100800 */
[C---:B------:R-:W-:Y:S02]  /*10670*/  IMAD R9, R6.reuse, 0x14, RZ ;  /* 0x0000001406097824 */ /* 0x040fe400078e02ff */
[----:B------:R-:W-:Y:S01]  /*10680*/  IMAD R22, R143, UR72, RZ ;  /* 0x000000488f167c24 */ /* 0x000fe2000f8e02ff */
[----:B------:R-:W-:Y:S01]  /*10690*/  STL [R1+0x1a8], R44 ;  /* 0x0001a82c01007387 */ /* 0x000fe20000100800 */
[----:B-1----:R-:W-:Y:S01]  /*106a0*/  LEA.HI.X.SX32 R43, R21, R5, 0x2, P0 ;  /* 0x00000005152b7211 */ /* 0x002fe200000f16ff */
[----:B------:R-:W-:-:S04]  /*106b0*/  IMAD R20, R6, 0x5, RZ ;  /* 0x0000000506147824 */ /* 0x000fc800078e02ff */
[----:B------:R1:W-:Y:S01]  /*106c0*/  STL.64 [R1+0x88], R42 ;  /* 0x0000882a01007387 */ /* 0x0003e20000100a00 */
[----:B------:R-:W-:-:S03]  /*106d0*/  IMAD R21, R140, UR72, RZ ;  /* 0x000000488c157c24 */ /* 0x000fc6000f8e02ff */
[----:B------:R2:W-:Y:S01]  /*106e0*/  STL [R1+0x1b0], R22 ;  /* 0x0001b01601007387 */ /* 0x0005e20000100800 */
[----:B-1----:R-:W-:Y:S01]  /*106f0*/  IMAD R43, R142, UR72, RZ ;  /* 0x000000488e2b7c24 */ /* 0x002fe2000f8e02ff */
[----:B------:R-:W-:Y:S01]  /*10700*/  IADD3 R42, P0, PT, R9, R4, RZ ;  /* 0x00000004092a7210 */ /* 0x000fe20007f1e0ff */
[----:B--2---:R-:W-:-:S03]  /*10710*/  IMAD R22, R141, UR72, RZ ;  /* 0x000000488d167c24 */ /* 0x004fc6000f8e02ff */
[----:B------:R1:W-:Y:S01]  /*10720*/  STL [R1+0x1ac], R43 ;  /* 0x0001ac2b01007387 */ /* 0x0003e20000100800 */
[----:B------:R-:W-:-:S03]  /*10730*/  IMAD R8, R6, 0x18, RZ ;  /* 0x0000001806087824 */ /* 0x000fc600078e02ff */
[----:B------:R2:W-:Y:S01]  /*10740*/  STL [R1+0x1b8], R22 ;  /* 0x0001b81601007387 */ /* 0x0005e20000100800 */
[----:B-1----:R-:W-:Y:S01]  /*10750*/  LEA.HI.X.SX32 R43, R20, R5, 0x2, P0 ;  /* 0x00000005142b7211 */ /* 0x002fe200000f16ff */
[----:B------:R-:W-:-:S04]  /*10760*/  IMAD R19, R6, 0x6, RZ ;  /* 0x0000000606137824 */ /* 0x000fc800078e02ff */
[----:B------:R1:W-:Y:S01]  /*10770*/  STL.64 [R1+0x78], R42 ;  /* 0x0000782a01007387 */ /* 0x0003e20000100a00 */
[----:B------:R-:W-:-:S03]  /*10780*/  IMAD R20, R138, UR72, RZ ;  /* 0x000000488a147c24 */ /* 0x000fc6000f8e02ff */
[----:B------:R3:W-:Y:S01]  /*10790*/  STL [R1+0x1c0], R21 ;  /* 0x0001c01501007387 */ /* 0x0007e20000100800 */
[----:B------:R-:W-:Y:S02]  /*107a0*/  IMAD R13, R6, 0x1c, RZ ;  /* 0x0000001c060d7824 */ /* 0x000fe400078e02ff */
[----:B--2---:R-:W-:Y:S01]  /*107b0*/  IMAD R22, R137, UR72, RZ ;  /* 0x0000004889167c24 */ /* 0x004fe2000f8e02ff */
[----:B-1----:R-:W-:Y:S01]  /*107c0*/  IADD3 R42, P0, PT, R8, R4, RZ ;  /* 0x00000004082a7210 */ /* 0x002fe20007f1e0ff */
[----:B---3--:R-:W-:-:S03]  /*107d0*/  IMAD R21, R139, UR72, RZ ;  /* 0x000000488b157c24 */ /* 0x008fc6000f8e02ff */
[----:B------:R-:W-:Y:S01]  /*107e0*/  LEA.HI.X.SX32 R43, R19, R5, 0x2, P0 ;  /* 0x00000005132b7211 */ /* 0x000fe200000f16ff */
[----:B------:R-:W-:Y:S01]  /*107f0*/  IMAD R18, R6, 0x7, RZ ;  /* 0x0000000706127824 */ /* 0x000fe200078e02ff */
[----:B------:R1:W-:Y:S04]  /*10800*/  STL [R1+0x1bc], R21 ;  /* 0x0001bc1501007387 */ /* 0x0003e80000100800 */
[----:B------:R2:W-:Y:S01]  /*10810*/  STL [R1+0x1c4], R20 ;  /* 0x0001c41401007387 */ /* 0x0005e20000100800 */
[----:B-1----:R-:W-:-:S03]  /*10820*/  IMAD R21, R136, UR72, RZ ;  /* 0x0000004888157c24 */ /* 0x002fc6000f8e02ff */
[----:B------:R1:W-:Y:S01]  /*10830*/  STL [R1+0x1c8], R22 ;  /* 0x0001c81601007387 */ /* 0x0003e20000100800 */
[----:B--2---:R-:W-:-:S03]  /*10840*/  IADD3 R20, P0, PT, R13, R4, RZ ;  /* 0x000000040d147210 */ /* 0x004fc60007f1e0ff */
[----:B------:R-:W-:Y:S01]  /*10850*/  STL.64 [R1+0x70], R42 ;  /* 0x0000702a01007387 */ /* 0x000fe20000100a00 */
[----:B------:R-:W-:-:S03]  /*10860*/  IMAD R19, R134, UR72, RZ ;  /* 0x0000004886137c24 */ /* 0x000fc6000f8e02ff */
[----:B------:R2:W-:Y:S01]  /*10870*/  STL [R1+0x1cc], R21 ;  /* 0x0001cc1501007387 */ /* 0x0005e20000100800 */
[----:B-1----:R-:W-:Y:S01]  /*10880*/  IMAD R22, R135, UR72, RZ ;  /* 0x0000004887167c24 */ /* 0x002fe2000f8e02ff */
[----:B--2---:R-:W-:-:S04]  /*10890*/  LEA.HI.X.SX32 R21, R18, R5, 0x2, P0 ;  /* 0x0000000512157211 */ /* 0x004fc800000f16ff */
[----:B------:R1:W-:Y:S01]  /*108a0*/  STL [R1+0x1d0], R22 ;  /* 0x0001d01601007387 */ /* 0x0003e20000100800 */
[----:B------:R-:W-:-:S03]  /*108b0*/  IMAD.SHL.U32 R17, R6, 0x8, RZ ;  /* 0x0000000806117824 */ /* 0x000fc600078e00ff */
[----:B------:R2:W-:Y:S01]  /*108c0*/  STL.64 [R1+0x68], R20 ;  /* 0x0000681401007387 */ /* 0x0005e20000100a00 */
[----:B------:R-:W-:-:S03]  /*108d0*/  IMAD R18, R131, UR72, RZ ;  /* 0x0000004883127c24 */ /* 0x000fc6000f8e02ff */
[----:B------:R3:W-:Y:S01]  /*108e0*/  STL [R1+0x1dc], R19 ;  /* 0x0001dc1301007387 */ /* 0x0007e20000100800 */
[----:B------:R-:W-:Y:S02]  /*108f0*/  IMAD R29, R6, 0x24, RZ ;  /* 0x00000024061d7824 */ /* 0x000fe400078e02ff */
[----:B-1----:R-:W-:Y:S01]  /*10900*/  IMAD R22, R130, UR72, RZ ;  /* 0x0000004882167c24 */ /* 0x002fe2000f8e02ff */
[----:B--2---:R-:W-:Y:S01]  /*10910*/  LEA R20, P0, R6, R4, 0x5 ;  /* 0x0000000406147211 */ /* 0x004fe200078028ff */
[----:B---3--:R-:W-:-:S03]  /*10920*/  IMAD R19, R132, UR72, RZ ;  /* 0x0000004884137c24 */ /* 0x008fc6000f8e02ff */
[----:B------:R-:W-:Y:S01]  /*10930*/  LEA.HI.X.SX32 R21, R17, R5, 0x2, P0 ;  /* 0x0000000511157211 */ /* 0x000fe200000f16ff */
[----:B------:R-:W-:Y:S01]  /*10940*/  IMAD R16, R6, 0x9, RZ ;  /* 0x0000000906107824 */ /* 0x000fe200078e02ff */
[----:B------:R1:W-:Y:S04]  /*10950*/  STL [R1+0x1d8], R19 ;  /* 0x0001d81301007387 */ /* 0x0003e80000100800 */
[----:B------:R2:W-:Y:S01]  /*10960*/  STL [R1+0x1e0], R18 ;  /* 0x0001e01201007387 */ /* 0x0005e20000100800 */
[----:B-1----:R-:W-:-:S03]  /*10970*/  IMAD R19, R129, UR72, RZ ;  /* 0x0000004881137c24 */ /* 0x002fc6000f8e02ff */
[----:B------:R-:W-:Y:S01]  /*10980*/  STL [R1+0x1e4], R22 ;  /* 0x0001e41601007387 */ /* 0x000fe20000100800 */
[----:B--2---:R-:W-:-:S03]  /*10990*/  IADD3 R18, P0, PT, R29, R4, RZ ;  /* 0x000000041d127210 */ /* 0x004fc60007f1e0ff */
[----:B------:R1:W-:Y:S01]  /*109a0*/  STL.64 [R1+0x60], R20 ;  /* 0x0000601401007387 */ /* 0x0003e20000100a00 */
[----:B------:R-:W-:-:S03]  /*109b0*/  IMAD R17, R127, UR72, RZ ;  /* 0x000000487f117c24 */ /* 0x000fc6000f8e02ff */
[----:B------:R2:W-:Y:S01]  /*109c0*/  STL [R1+0x1e8], R19 ;  /* 0x0001e81301007387 */ /* 0x0005e20000100800 */
[----:B------:R-:W-:Y:S02]  /*109d0*/  IMAD R37, R6, 0x28, RZ ;  /* 0x0000002806257824 */ /* 0x000fe400078e02ff */
[----:B-1----:R-:W-:Y:S01]  /*109e0*/  IMAD R20, R128, UR72, RZ ;  /* 0x0000004880147c24 */ /* 0x002fe2000f8e02ff */
[----:B--2---:R-:W-:-:S04]  /*109f0*/  LEA.HI.X.SX32 R19, R16, R5, 0x2, P0 ;  /* 0x0000000510137211 */ /* 0x004fc800000f16ff */
[----:B------:R1:W-:Y:S01]  /*10a00*/  STL [R1+0x1ec], R20 ;  /* 0x0001ec1401007387 */ /* 0x0003e20000100800 */
[----:B------:R-:W-:-:S03]  /*10a10*/  IMAD R15, R6, 0xa, RZ ;  /* 0x0000000a060f7824 */ /* 0x000fc600078e02ff */
[----:B------:R2:W-:Y:S01]  /*10a20*/  STL.64 [R1+0x58], R18 ;  /* 0x0000581201007387 */ /* 0x0005e20000100a00 */
[----:B------:R-:W-:-:S03]  /*10a30*/  IMAD R16, R125, UR72, RZ ;  /* 0x000000487d107c24 */ /* 0x000fc6000f8e02ff */
[----:B------:R3:W-:Y:S01]  /*10a40*/  STL [R1+0x1f4], R17 ;  /* 0x0001f41101007387 */ /* 0x0007e20000100800 */
[----:B------:R-:W-:Y:S02]  /*10a50*/  IMAD R45, R6, 0x2c, RZ ;  /* 0x0000002c062d7824 */ /* 0x000fe400078e02ff */
[----:B-1----:R-:W-:Y:S01]  /*10a60*/  IMAD R20, R124, UR72, RZ ;  /* 0x000000487c147c24 */ /* 0x002fe2000f8e02ff */
[----:B--2---:R-:W-:Y:S01]  /*10a70*/  IADD3 R18, P0, PT, R37, R4, RZ ;  /* 0x0000000425127210 */ /* 0x004fe20007f1e0ff */
        /* <DEDUP_REMOVED lines=14> */
[----:B------:R1:W-:Y:S04]  /*10b60*/  STL [R1+0x208], R18 ;  /* 0x0002081201007387 */ /* 0x0003e80000100800 */
        /* <DEDUP_REMOVED lines=15> */
[----:B------:R-:W-:-:S03]  /*10c60*/  IMAD R69, R6, 0x38, RZ ;  /* 0x0000003806457824 */ /* 0x000fc600078e02ff */
[----:B------:R2:W-:Y:S01]  /*10c70*/  STL [R1+0x4c4], R15 ;  /* 0x0004c40f01007387 */ /* 0x0005e20000100800 */
[----:B------:R-:W-:Y:S02]  /*10c80*/  IMAD R10, R6, 0xe, RZ ;  /* 0x0000000e060a7824 */ /* 0x000fe400078e02ff */
[----:B-1----:R-:W-:Y:S01]  /*10c90*/  IMAD R16, R116, UR72, RZ ;  /* 0x0000004874107c24 */ /* 0x002fe2000f8e02ff */
[----:B--2---:R-:W-:-:S04]  /*10ca0*/  LEA.HI.X.SX32 R15, R11, R5, 0x2, P0 ;  /* 0x000000050b0f7211 */ /* 0x004fc800000f16ff */
[----:B------:R-:W-:Y:S01]  /*10cb0*/  STL [R1+0x4c8], R16 ;  /* 0x0004c81001007387 */ /* 0x000fe20000100800 */
[----:B------:R-:W-:-:S03]  /*10cc0*/  IMAD R12, R207, UR72, RZ ;  /* 0x00000048cf0c7c24 */ /* 0x000fc6000f8e02ff */
[----:B------:R1:W-:Y:S01]  /*10cd0*/  STL.64 [R1+0x38], R14 ;  /* 0x0000380e01007387 */ /* 0x0003e20000100a00 */
[----:B------:R-:W-:Y:S02]  /*10ce0*/  IMAD R11, R115, UR72, RZ ;  /* 0x00000048730b7c24 */ /* 0x000fe4000f8e02ff */
[----:B------:R-:W-:Y:S01]  /*10cf0*/  IMAD R77, R6, 0x3c, RZ ;  /* 0x0000003c064d7824 */ /* 0x000fe200078e02ff */
[----:B------:R2:W-:Y:S01]  /*10d00*/  STL [R1+0x4d0], R12 ;  /* 0x0004d00c01007387 */ /* 0x0005e20000100800 */
[----:B-1----:R-:W-:-:S04]  /*10d10*/  IADD3 R14, P0, PT, R69, R4, RZ ;  /* 0x00000004450e7210 */ /* 0x002fc80007f1e0ff */
[----:B------:R-:W-:Y:S01]  /*10d20*/  LEA.HI.X.SX32 R15, R10, R5, 0x2, P0 ;  /* 0x000000050a0f7211 */ /* 0x000fe200000f16ff */
[----:B------:R-:W-:Y:S01]  /*10d30*/  STL [R1+0x4cc], R11 ;  /* 0x0004cc0b01007387 */ /* 0x000fe20000100800 */
[----:B--2---:R-:W-:-:S03]  /*10d40*/  IMAD R12, R6, 0xf, RZ ;  /* 0x0000000f060c7824 */ /* 0x004fc600078e02ff */
[----:B------:R1:W-:Y:S02]  /*10d50*/  STL.64 [R1+0x30], R14 ;  /* 0x0000300e01007387 */ /* 0x0003e40000100a00 */
[----:B-1----:R-:W-:-:S04]  /*10d60*/  IADD3 R14, P0, PT, R77, R4, RZ ;  /* 0x000000044d0e7210 */ /* 0x002fc80007f1e0ff */
[----:B------:R-:W-:Y:S01]  /*10d70*/  LEA.HI.X.SX32 R15, R12, R5, 0x2, P0 ;  /* 0x000000050c0f7211 */ /* 0x000fe200000f16ff */
[----:B------:R-:W-:-:S04]  /*10d80*/  IMAD.SHL.U32 R11, R6, 0x10, RZ ;  /* 0x00000010060b7824 */ /* 0x000fc800078e00ff */
[----:B------:R1:W-:Y:S01]  /*10d90*/  STL.64 [R1+0x28], R14 ;  /* 0x0000280e01007387 */ /* 0x0003e20000100a00 */
[----:B------:R-:W-:Y:S02]  /*10da0*/  IMAD R10, R114, UR71, RZ ;  /* 0x00000047720a7c24 */ /* 0x000fe4000f8e02ff */
[C---:B------:R-:W-:Y:S02]  /*10db0*/  IMAD R93, R6.reuse, 0x44, RZ ;  /* 0x00000044065d7824 */ /* 0x040fe400078e02ff */
[C---:B------:R-:W-:Y:S01]  /*10dc0*/  IMAD R138, R6.reuse, 0x48, RZ ;  /* 0x00000048068a7824 */ /* 0x040fe200078e02ff */
[C---:B-1----:R-:W-:Y:S01]  /*10dd0*/  LEA R14, P0, R6.reuse, R4, 0x6 ;  /* 0x00000004060e7211 */ /* 0x042fe200078030ff */
[----:B------:R-:W-:Y:S01]  /*10de0*/  IMAD R12, R113, UR70, RZ ;  /* 0x00000046710c7c24 */ /* 0x000fe2000f8e02ff */
[----:B------:R-:W-:Y:S01]  /*10df0*/  STL [R1+0x4d4], R10 ;  /* 0x0004d40a01007387 */ /* 0x000fe20000100800 */
[C---:B------:R-:W-:Y:S01]  /*10e00*/  IMAD R114, R6.reuse, 0x4c, RZ ;  /* 0x0000004c06727824 */ /* 0x040fe200078e02ff */
[----:B------:R-:W-:Y:S01]  /*10e10*/  LEA.HI.X.SX32 R15, R11, R5, 0x2, P0 ;  /* 0x000000050b0f7211 */ /* 0x000fe200000f16ff */
[----:B------:R-:W-:-:S02]  /*10e20*/  IMAD R115, R6, 0x50, RZ ;  /* 0x0000005006737824 */ /* 0x000fc400078e02ff */
[C---:B------:R-:W-:Y:S02]  /*10e30*/  IMAD R145, R6.reuse, 0x58, RZ ;  /* 0x0000005806917824 */ /* 0x040fe400078e02ff */
[C---:B------:R-:W-:Y:S01]  /*10e40*/  IMAD R149, R6.reuse, 0x5c, RZ ;  /* 0x0000005c06957824 */ /* 0x040fe200078e02ff */
[----:B------:R1:W-:Y:S01]  /*10e50*/  STL.64 [R1+0x20], R14 ;  /* 0x0000200e01007387 */ /* 0x0003e20000100a00 */
[C---:B------:R-:W-:Y:S02]  /*10e60*/  IMAD R123, R6.reuse, 0x54, RZ ;  /* 0x00000054067b7824 */ /* 0x040fe400078e02ff */
[C---:B------:R-:W-:Y:S02]  /*10e70*/  IMAD R157, R6.reuse, 0x60, RZ ;  /* 0x00000060069d7824 */ /* 0x040fe400078e02ff */
[----:B------:R-:W-:Y:S02]  /*10e80*/  IMAD R165, R6, 0x64, RZ ;  /* 0x0000006406a57824 */ /* 0x000fe400078e02ff */
[----:B------:R-:W-:-:S02]  /*10e90*/  IMAD R196, R173, UR72, RZ ;  /* 0x00000048adc47c24 */ /* 0x000fc4000f8e02ff */
[----:B------:R-:W-:Y:S02]  /*10ea0*/  IMAD R223, R181, UR72, RZ ;  /* 0x00000048b5df7c24 */ /* 0x000fe4000f8e02ff */
[----:B------:R-:W-:Y:S01]  /*10eb0*/  IMAD R25, R189, UR72, RZ ;  /* 0x00000048bd197c24 */ /* 0x000fe2000f8e02ff */
[----:B-1----:R-:W-:Y:S01]  /*10ec0*/  IADD3 R14, P0, PT, R93, R4, RZ ;  /* 0x000000045d0e7210 */ /* 0x002fe20007f1e0ff */
[C---:B------:R-:W-:Y:S01]  /*10ed0*/  IMAD R10, R6.reuse, 0x11, RZ ;  /* 0x00000011060a7824 */ /* 0x040fe200078e02ff */
[C---:B------:R-:W-:Y:S01]  /*10ee0*/  SHF.L.U32 R21, R6.reuse, 0x5, RZ ;  /* 0x0000000506157819 */ /* 0x040fe200000006ff */
[----:B------:R-:W-:Y:S02]  /*10ef0*/  IMAD R17, R6, 0x1e, RZ ;  /* 0x0000001e06117824 */ /* 0x000fe400078e02ff */
[----:B------:R-:W-:Y:S01]  /*10f00*/  IMAD R7, R188, UR72, RZ ;  /* 0x00000048bc077c24 */ /* 0x000fe2000f8e02ff */
[----:B------:R-:W-:Y:S01]  /*10f10*/  LEA.HI.X.SX32 R15, R10, R5, 0x2, P0 ;  /* 0x000000050a0f7211 */ /* 0x000fe200000f16ff */
[----:B------:R-:W-:-:S02]  /*10f20*/  IMAD R11, R6, 0x12, RZ ;  /* 0x00000012060b7824 */ /* 0x000fc400078e02ff */
[----:B------:R-:W-:Y:S02]  /*10f30*/  IMAD.MOV.U32 R231, RZ, RZ, R28 ;  /* 0x000000ffffe77224 */ /* 0x000fe400078e001c */
[----:B------:R-:W-:Y:S01]  /*10f40*/  IMAD.MOV.U32 R190, RZ, RZ, R30 ;  /* 0x000000ffffbe7224 */ /* 0x000fe200078e001e */
[----:B------:R1:W-:Y:S01]  /*10f50*/  STL.64 [R1+0x18], R14 ;  /* 0x0000180e01007387 */ /* 0x0003e20000100a00 */
[C---:B------:R-:W-:Y:S02]  /*10f60*/  IMAD R10, R6.reuse, 0x13, RZ ;  /* 0x00000013060a7824 */ /* 0x040fe400078e02ff */
[----:B------:R-:W-:Y:S01]  /*10f70*/  IMAD.MOV.U32 R230, RZ, RZ, R31 ;  /* 0x000000ffffe67224 */ /* 0x000fe200078e001f */
[----:B------:R-:W-:Y:S01]  /*10f80*/  STL [R1+0x4d8], R12 ;  /* 0x0004d80c01007387 */ /* 0x000fe20000100800 */
[C---:B------:R-:W-:Y:S01]  /*10f90*/  IMAD R19, R6.reuse, 0x1f, RZ ;  /* 0x0000001f06137824 */ /* 0x040fe200078e02ff */
[----:B------:R-:W-:Y:S01]  /*10fa0*/  MOV R229, R33 ;  /* 0x0000002100e57202 */ /* 0x000fe20000000f00 */
[----:B------:R-:W-:-:S02]  /*10fb0*/  IMAD R22, R6, 0x84, RZ ;  /* 0x0000008406167824 */ /* 0x000fc400078e02ff */
[----:B------:R-:W-:Y:S02]  /*10fc0*/  IMAD R38, R100, UR72, RZ ;  /* 0x0000004864267c24 */ /* 0x000fe4000f8e02ff */
[----:B------:R-:W-:Y:S01]  /*10fd0*/  IMAD.MOV.U32 R240, RZ, RZ, R40 ;  /* 0x000000fffff07224 */ /* 0x000fe200078e0028 */
[----:B-1----:R-:W-:Y:S01]  /*10fe0*/  IADD3 R14, P0, PT, R138, R4, RZ ;  /* 0x000000048a0e7210 */ /* 0x002fe20007f1e0ff */
[----:B------:R-:W-:Y:S01]  /*10ff0*/  IMAD.MOV.U32 R170, RZ, RZ, R23 ;  /* 0x000000ffffaa7224 */ /* 0x000fe200078e0017 */
[----:B------:R-:W-:Y:S01]  /*11000*/  MOV R239, R41 ;  /* 0x0000002900ef7202 */ /* 0x000fe20000000f00 */
[----:B------:R-:W-:Y:S01]  /*11010*/  IMAD.MOV.U32 R182, RZ, RZ, R24 ;  /* 0x000000ffffb67224 */ /* 0x000fe200078e0018 */
[----:B------:R-:W-:Y:S01]  /*11020*/  LEA.HI.X.SX32 R15, R11, R5, 0x2, P0 ;  /* 0x000000050b0f7211 */ /* 0x000fe200000f16ff */
[----:B------:R-:W-:Y:S01]  /*11030*/  IMAD R11, R111, UR69, RZ ;  /* 0x000000456f0b7c24 */ /* 0x000fe2000f8e02ff */
[----:B------:R-:W1:Y:S03]  /*11040*/  LDCU UR71, c[0x0][0x3b0] ;  /* 0x00007600ff4777ac */ /* 0x000e660008000800 */
[----:B------:R2:W-:Y:S01]  /*11050*/  STL.64 [R1+0x10], R14 ;  /* 0x0000100e01007387 */ /* 0x0005e20000100a00 */
[C---:B------:R-:W-:Y:S01]  /*11060*/  IMAD R173, R6.reuse, 0x68, RZ ;  /* 0x0000006806ad7824 */ /* 0x040fe200078e02ff */
[----:B------:R-:W3:Y:S02]  /*11070*/  LDCU UR70, c[0x0][0x3b0] ;  /* 0x00007600ff4677ac */ /* 0x000ee40008000800 */
[----:B------:R4:W-:Y:S01]  /*11080*/  STL [R1+0x4dc], R11 ;  /* 0x0004dc0b01007387 */ /* 0x0009e20000100800 */
[----:B------:R-:W-:-:S02]  /*11090*/  IMAD R181, R6, 0x6c, RZ ;  /* 0x0000006c06b57824 */ /* 0x000fc400078e02ff */
[----:B------:R-:W-:Y:S02]  /*110a0*/  IMAD R189, R6, 0x70, RZ ;  /* 0x0000007006bd7824 */ /* 0x000fe400078e02ff */
[----:B------:R-:W-:Y:S02]  /*110b0*/  IMAD.MOV.U32 R188, RZ, RZ, R25 ;  /* 0x000000ffffbc7224 */ /* 0x000fe400078e0019 */
[----:B------:R-:W-:Y:S01]  /*110c0*/  IMAD.MOV.U32 R174, RZ, RZ, R26 ;  /* 0x000000ffffae7224 */ /* 0x000fe200078e001a */
[----:B--2---:R-:W-:Y:S01]  /*110d0*/  IADD3 R14, P0, PT, R114, R4, RZ ;  /* 0x00000004720e7210 */ /* 0x004fe20007f1e0ff */
[----:B------:R-:W-:Y:S02]  /*110e0*/  IMAD R23, R6, 0x21, RZ ;  /* 0x0000002106177824 */ /* 0x000fe400078e02ff */
[----:B------:R-:W-:Y:S01]  /*110f0*/  IMAD.MOV.U32 R225, RZ, RZ, R27 ;  /* 0x000000ffffe17224 */ /* 0x000fe200078e001b */
[----:B------:R-:W-:Y:S01]  /*11100*/  LEA.HI.X.SX32 R15, R10, R5, 0x2, P0 ;  /* 0x000000050a0f7211 */ /* 0x000fe200000f16ff */
[----:B------:R-:W-:-:S02]  /*11110*/  IMAD R10, R110, UR68, RZ ;  /* 0x000000446e0a7c24 */ /* 0x000fc4000f8e02ff */
[C---:B------:R-:W-:Y:S02]  /*11120*/  IMAD R28, R6.reuse, 0x90, RZ ;  /* 0x00000090061c7824 */ /* 0x040fe400078e02ff */
[C---:B------:R-:W-:Y:S01]  /*11130*/  IMAD R30, R6.reuse, 0x94, RZ ;  /* 0x00000094061e7824 */ /* 0x040fe200078e02ff */
[----:B------:R2:W-:Y:S01]  /*11140*/  STL.64 [R1+0x8], R14 ;  /* 0x0000080e01007387 */ /* 0x0005e20000100a00 */
[C---:B----4-:R-:W-:Y:S02]  /*11150*/  IMAD R11, R6.reuse, 0x15, RZ ;  /* 0x00000015060b7824 */ /* 0x050fe400078e02ff */
[----:B------:R-:W-:Y:S01]  /*11160*/  IMAD R224, R191, UR72, RZ ;  /* 0x00000048bfe07c24 */ /* 0x000fe2000f8e02ff */
[----:B------:R4:W-:Y:S01]  /*11170*/  STL [R1+0x4e0], R10 ;  /* 0x0004e00a01007387 */ /* 0x0009e20000100800 */
[C---:B------:R-:W-:Y:S02]  /*11180*/  IMAD R24, R6.reuse, 0x88, RZ ;  /* 0x0000008806187824 */ /* 0x040fe400078e02ff */
[----:B------:R-:W-:-:S02]  /*11190*/  IMAD R31, R6, 0x25, RZ ;  /* 0x00000025061f7824 */ /* 0x000fc400078e02ff */
[----:B------:R-:W-:Y:S02]  /*111a0*/  IMAD.MOV.U32 R234, RZ, RZ, R34 ;  /* 0x000000ffffea7224 */ /* 0x000fe400078e0022 */
[C---:B------:R-:W-:Y:S01]  /*111b0*/  IMAD R33, R6.reuse, 0x26, RZ ;  /* 0x0000002606217824 */ /* 0x040fe200078e02ff */
[-C--:B--2---:R-:W-:Y:S01]  /*111c0*/  IADD3 R14, P0, PT, R115, R4.reuse, RZ ;  /* 0x00000004730e7210 */ /* 0x084fe20007f1e0ff */
[C---:B------:R-:W-:Y:S02]  /*111d0*/  IMAD R25, R6.reuse, 0x22, RZ ;  /* 0x0000002206197824 */ /* 0x040fe400078e02ff */
[----:B------:R-:W-:Y:S01]  /*111e0*/  IMAD.MOV.U32 R235, RZ, RZ, R35 ;  /* 0x000000ffffeb7224 */ /* 0x000fe200078e0023 */
[----:B------:R-:W-:Y:S01]  /*111f0*/  LEA.HI.X.SX32 R15, R9, R5, 0x2, P0 ;  /* 0x00000005090f7211 */ /* 0x000fe200000f16ff */
[C---:B------:R-:W-:Y:S01]  /*11200*/  IMAD R26, R6.reuse, 0x8c, RZ ;  /* 0x0000008c061a7824 */ /* 0x040fe200078e02ff */
[----:B------:R-:W-:Y:S01]  /*11210*/  IADD3 R250, P0, PT, R123, R4, RZ ;  /* 0x000000047bfa7210 */ /* 0x000fe20007f1e0ff */
[----:B----4-:R-:W-:-:S02]  /*11220*/  IMAD R10, R6, 0x16, RZ ;  /* 0x00000016060a7824 */ /* 0x010fc400078e02ff */
[----:B------:R-:W-:Y:S01]  /*11230*/  IMAD.MOV.U32 R236, RZ, RZ, R36 ;  /* 0x000000ffffec7224 */ /* 0x000fe200078e0024 */
[-C--:B------:R-:W-:Y:S01]  /*11240*/  LEA.HI.X.SX32 R251, R11, R5.reuse, 0x2, P0 ;  /* 0x000000050bfb7211 */ /* 0x080fe200000f16ff */
[C---:B------:R-:W-:Y:S01]  /*11250*/  IMAD R27, R6.reuse, 0x23, RZ ;  /* 0x00000023061b7824 */ /* 0x040fe200078e02ff */
[-C--:B------:R-:W-:Y:S01]  /*11260*/  IADD3 R248, P0, PT, R145, R4.reuse, RZ ;  /* 0x0000000491f87210 */ /* 0x080fe20007f1e0ff */
[----:B------:R-:W-:Y:S02]  /*11270*/  IMAD R9, R6, 0x17, RZ ;  /* 0x0000001706097824 */ /* 0x000fe400078e02ff */
[----:B------:R-:W-:Y:S01]  /*11280*/  IMAD.MOV.U32 R238, RZ, RZ, R39 ;  /* 0x000000ffffee7224 */ /* 0x000fe200078e0027 */
[-C--:B------:R-:W-:Y:S01]  /*11290*/  LEA.HI.X.SX32 R249, R10, R5.reuse, 0x2, P0 ;  /* 0x000000050af97211 */ /* 0x080fe200000f16ff */
[----:B------:R-:W-:Y:S01]  /*112a0*/  IMAD.MOV.U32 R237, RZ, RZ, R38 ;  /* 0x000000ffffed7224 */ /* 0x000fe200078e0026 */
[-C--:B------:R-:W-:Y:S01]  /*112b0*/  IADD3 R246, P0, PT, R149, R4.reuse, RZ ;  /* 0x0000000495f67210 */ /* 0x080fe20007f1e0ff */
[----:B------:R-:W-:Y:S01]  /*112c0*/  IMAD R11, R109, UR67, RZ ;  /* 0x000000436d0b7c24 */ /* 0x000fe2000f8e02ff */
[----:B------:R2:W-:Y:S01]  /*112d0*/  STL.64 [R1], R14 ;  /* 0x0000000e01007387 */ /* 0x0005e20000100a00 */
[----:B------:R-:W-:Y:S01]  /*112e0*/  IMAD R10, R108, UR66, RZ ;  /* 0x000000426c0a7c24 */ /* 0x000fe2000f8e02ff */
[----:B------:R-:W-:Y:S01]  /*112f0*/  LEA.HI.X.SX32 R247, R9, R5, 0x2, P0 ;  /* 0x0000000509f77211 */ /* 0x000fe200000f16ff */
[----:B------:R-:W-:Y:S01]  /*11300*/  IMAD.MOV.U32 R191, RZ, RZ, R32 ;  /* 0x000000ffffbf7224 */ /* 0x000fe200078e0020 */
[----:B------:R-:W-:Y:S01]  /*11310*/  STL.64 [R1+0x13f8], R250 ;  /* 0x0013f8fa01007387 */ /* 0x000fe20000100a00 */
[----:B------:R-:W-:Y:S01]  /*11320*/  IADD3 R244, P0, PT, R157, R4, RZ ;  /* 0x000000049df47210 */ /* 0x000fe20007f1e0ff */
[----:B------:R-:W-:-:S02]  /*11330*/  IMAD R34, R6, 0x9c, RZ ;  /* 0x0000009c06227824 */ /* 0x000fc400078e02ff */
[----:B------:R-:W-:Y:S01]  /*11340*/  IMAD R42, R6, 0xac, RZ ;  /* 0x000000ac062a7824 */ /* 0x000fe200078e02ff */
[----:B------:R-:W-:Y:S01]  /*11350*/  STL.64 [R1+0x1400], R248 ;  /* 0x001400f801007387 */ /* 0x000fe20000100a00 */
[----:B------:R-:W-:Y:S01]  /*11360*/  LEA.HI.X.SX32 R245, R8, R5, 0x2, P0 ;  /* 0x0000000508f57211 */ /* 0x000fe200000f16ff */
[C---:B------:R-:W-:Y:S02]  /*11370*/  IMAD R35, R6.reuse, 0x27, RZ ;  /* 0x0000002706237824 */ /* 0x040fe400078e02ff */
[C---:B------:R-:W-:Y:S01]  /*11380*/  IMAD R43, R6.reuse, 0x2b, RZ ;  /* 0x0000002b062b7824 */ /* 0x040fe200078e02ff */
[----:B------:R-:W-:Y:S01]  /*11390*/  STL [R1+0x4e4], R11 ;  /* 0x0004e40b01007387 */ /* 0x000fe20000100800 */
[----:B------:R-:W-:Y:S01]  /*113a0*/  IADD3 R242, P0, PT, R165, R4, RZ ;  /* 0x00000004a5f27210 */ /* 0x000fe20007f1e0ff */
[C---:B--2---:R-:W-:Y:S02]  /*113b0*/  IMAD R15, R6.reuse, 0x1d, RZ ;  /* 0x0000001d060f7824 */ /* 0x044fe400078e02ff */
[C---:B------:R-:W-:Y:S01]  /*113c0*/  IMAD R44, R6.reuse, 0xb0, RZ ;  /* 0x000000b0062c7824 */ /* 0x040fe200078e02ff */
[----:B------:R-:W-:Y:S01]  /*113d0*/  STL.64 [R1+0x1408], R246 ;  /* 0x001408f601007387 */ /* 0x000fe20000100a00 */
[----:B------:R-:W-:-:S02]  /*113e0*/  IMAD R36, R6, 0xa0, RZ ;  /* 0x000000a006247824 */ /* 0x000fc400078e02ff */
[C---:B------:R-:W-:Y:S01]  /*113f0*/  IMAD R46, R6.reuse, 0xb4, RZ ;  /* 0x000000b4062e7824 */ /* 0x040fe200078e02ff */
[----:B------:R2:W-:Y:S01]  /*11400*/  STL [R1+0x4e8], R10 ;  /* 0x0004e80a01007387 */ /* 0x0005e20000100800 */
[----:B------:R-:W-:Y:S02]  /*11410*/  IMAD R8, R107, UR65, RZ ;  /* 0x000000416b087c24 */ /* 0x000fe4000f8e02ff */
[C---:B------:R-:W-:Y:S02]  /*11420*/  IMAD R47, R6.reuse, 0x2d, RZ ;  /* 0x0000002d062f7824 */ /* 0x040fe400078e02ff */
[C---:B------:R-:W-:Y:S02]  /*11430*/  IMAD R48, R6.reuse, 0xb8, RZ ;  /* 0x000000b806307824 */ /* 0x040fe400078e02ff */
[C---:B------:R-:W-:Y:S02]  /*11440*/  IMAD R49, R6.reuse, 0x2e, RZ ;  /* 0x0000002e06317824 */ /* 0x040fe400078e02ff */
[----:B------:R-:W-:-:S02]  /*11450*/  IMAD R50, R6, 0xbc, RZ ;  /* 0x000000bc06327824 */ /* 0x000fc400078e02ff */
[C---:B------:R-:W-:Y:S02]  /*11460*/  IMAD R51, R6.reuse, 0x2f, RZ ;  /* 0x0000002f06337824 */ /* 0x040fe400078e02ff */
[C---:B------:R-:W-:Y:S02]  /*11470*/  IMAD R52, R6.reuse, 0xc0, RZ ;  /* 0x000000c006347824 */ /* 0x040fe400078e02ff */
        /* <DEDUP_REMOVED lines=19> */
[----:B------:R-:W-:Y:S02]  /*115b0*/  IMAD.MOV.U32 R233, RZ, RZ, R75 ;  /* 0x000000ffffe97224 */ /* 0x000fe400078e004b */
[C---:B------:R-:W-:Y:S02]  /*115c0*/  IMAD R76, R6.reuse, 0xf0, RZ ;  /* 0x000000f0064c7824 */ /* 0x040fe400078e02ff */
[----:B------:R-:W-:-:S02]  /*115d0*/  IMAD R78, R6, 0xf4, RZ ;  /* 0x000000f4064e7824 */ /* 0x000fc400078e02ff */
[----:B------:R-:W-:Y:S02]  /*115e0*/  IMAD R3, R186, UR72, RZ ;  /* 0x00000048ba037c24 */ /* 0x000fe4000f8e02ff */
[C---:B------:R-:W-:Y:S02]  /*115f0*/  IMAD R80, R6.reuse, 0xf8, RZ ;  /* 0x000000f806507824 */ /* 0x040fe400078e02ff */
[C---:B------:R-:W-:Y:S02]  /*11600*/  IMAD R81, R6.reuse, 0x3e, RZ ;  /* 0x0000003e06517824 */ /* 0x040fe400078e02ff */
[C---:B------:R-:W-:Y:S02]  /*11610*/  IMAD R82, R6.reuse, 0xfc, RZ ;  /* 0x000000fc06527824 */ /* 0x040fe400078e02ff */
[C---:B------:R-:W-:Y:S02]  /*11620*/  IMAD R83, R6.reuse, 0x3f, RZ ;  /* 0x0000003f06537824 */ /* 0x040fe400078e02ff */
[----:B------:R-:W-:-:S02]  /*11630*/  IMAD.SHL.U32 R85, R6, 0x40, RZ ;  /* 0x0000004006557824 */ /* 0x000fc400078e00ff */
[C---:B------:R-:W-:Y:S02]  /*11640*/  IMAD R86, R6.reuse, 0x104, RZ ;  /* 0x0000010406567824 */ /* 0x040fe400078e02ff */
[C---:B------:R-:W-:Y:S02]  /*11650*/  IMAD R87, R6.reuse, 0x41, RZ ;  /* 0x0000004106577824 */ /* 0x040fe400078e02ff */
[C---:B------:R-:W-:Y:S02]  /*11660*/  IMAD R88, R6.reuse, 0x108, RZ ;  /* 0x0000010806587824 */ /* 0x040fe400078e02ff */
[C---:B------:R-:W-:Y:S02]  /*11670*/  IMAD R89, R6.reuse, 0x42, RZ ;  /* 0x0000004206597824 */ /* 0x040fe400078e02ff */
[----:B------:R-:W-:Y:S02]  /*11680*/  IMAD R90, R6, 0x10c, RZ ;  /* 0x0000010c065a7824 */ /* 0x000fe400078e02ff */
[----:B------:R-:W-:-:S02]  /*11690*/  IMAD R252, R92, UR72, RZ ;  /* 0x000000485cfc7c24 */ /* 0x000fc4000f8e02ff */
[C---:B------:R-:W-:Y:S02]  /*116a0*/  IMAD R91, R6.reuse, 0x43, RZ ;  /* 0x00000043065b7824 */ /* 0x040fe400078e02ff */
[C---:B------:R-:W-:Y:S02]  /*116b0*/  IMAD R94, R6.reuse, 0x114, RZ ;  /* 0x00000114065e7824 */ /* 0x040fe400078e02ff */
[C---:B------:R-:W-:Y:S02]  /*116c0*/  IMAD R95, R6.reuse, 0x45, RZ ;  /* 0x00000045065f7824 */ /* 0x040fe400078e02ff */
[C---:B------:R-:W-:Y:S02]  /*116d0*/  IMAD R96, R6.reuse, 0x118, RZ ;  /* 0x0000011806607824 */ /* 0x040fe400078e02ff */
[C---:B------:R-:W-:Y:S02]  /*116e0*/  IMAD R97, R6.reuse, 0x46, RZ ;  /* 0x0000004606617824 */ /* 0x040fe400078e02ff */
[----:B------:R-:W-:-:S02]  /*116f0*/  IMAD R98, R6, 0x11c, RZ ;  /* 0x0000011c06627824 */ /* 0x000fc400078e02ff */
[C---:B------:R-:W-:Y:S02]  /*11700*/  IMAD R99, R6.reuse, 0x47, RZ ;  /* 0x0000004706637824 */ /* 0x040fe400078e02ff */
[----:B------:R-:W-:Y:S02]  /*11710*/  IMAD R133, R101, UR59, RZ ;  /* 0x0000003b65857c24 */ /* 0x000fe4000f8e02ff */
[----:B------:R-:W-:Y:S02]  /*11720*/  IMAD.MOV.U32 R176, RZ, RZ, R7 ;  /* 0x000000ffffb07224 */ /* 0x000fe400078e0007 */
        /* <DEDUP_REMOVED lines=24> */
[----:B------:R-:W-:Y:S02]  /*118b0*/  IMAD R222, R153, UR72, RZ ;  /* 0x0000004899de7c24 */ /* 0x000fe4000f8e02ff */
[C---:B------:R-:W-:Y:S02]  /*118c0*/  IMAD R135, R6.reuse, 0x59, RZ ;  /* 0x0000005906877824 */ /* 0x040fe400078e02ff */
[----:B------:R-:W-:-:S02]  /*118d0*/  IMAD R146, R6, 0x16c, RZ ;  /* 0x0000016c06927824 */ /* 0x000fc400078e02ff */
[----:B------:R-:W-:Y:S02]  /*118e0*/  IMAD R160, R6, 0x188, RZ ;  /* 0x0000018806a07824 */ /* 0x000fe400078e02ff */
[----:B------:R-:W-:Y:S02]  /*118f0*/  IMAD R227, R164, UR72, RZ ;  /* 0x00000048a4e37c24 */ /* 0x000fe4000f8e02ff */
[C---:B------:R-:W-:Y:S02]  /*11900*/  IMAD R136, R6.reuse, 0x5b, RZ ;  /* 0x0000005b06887824 */ /* 0x040fe400078e02ff */
[C---:B------:R-:W-:Y:S02]  /*11910*/  IMAD R143, R6.reuse, 0x62, RZ ;  /* 0x00000062068f7824 */ /* 0x040fe400078e02ff */
[----:B------:R-:W-:Y:S02]  /*11920*/  IMAD R150, R6, 0x174, RZ ;  /* 0x0000017406967824 */ /* 0x000fe400078e02ff */
[----:B------:R-:W-:-:S02]  /*11930*/  IMAD R197, R161, UR72, RZ ;  /* 0x00000048a1c57c24 */ /* 0x000fc4000f8e02ff */
[C---:B------:R-:W-:Y:S02]  /*11940*/  IMAD R132, R6.reuse, 0x5d, RZ ;  /* 0x0000005d06847824 */ /* 0x040fe400078e02ff */
[C---:B------:R-:W-:Y:S02]  /*11950*/  IMAD R154, R6.reuse, 0x17c, RZ ;  /* 0x0000017c069a7824 */ /* 0x040fe400078e02ff */
[----:B------:R-:W-:Y:S02]  /*11960*/  IMAD R192, R169, UR72, RZ ;  /* 0x00000048a9c07c24 */ /* 0x000fe4000f8e02ff */
[C---:B------:R-:W-:Y:S02]  /*11970*/  IMAD R141, R6.reuse, 0x5f, RZ ;  /* 0x0000005f068d7824 */ /* 0x040fe400078e02ff */
[C---:B------:R-:W-:Y:S02]  /*11980*/  IMAD R158, R6.reuse, 0x184, RZ ;  /* 0x00000184069e7824 */ /* 0x040fe400078e02ff */
[----:B------:R-:W-:-:S02]  /*11990*/  IMAD R142, R6, 0x61, RZ ;  /* 0x00000061068e7824 */ /* 0x000fc400078e02ff */
[C---:B------:R-:W-:Y:S02]  /*119a0*/  IMAD R162, R6.reuse, 0x18c, RZ ;  /* 0x0000018c06a27824 */ /* 0x040fe400078e02ff */
[----:B------:R-:W-:Y:S02]  /*119b0*/  IMAD R226, R177, UR72, RZ ;  /* 0x00000048b1e27c24 */ /* 0x000fe4000f8e02ff */
[----:B------:R-:W-:Y:S02]  /*119c0*/  IMAD R163, R6, 0x63, RZ ;  /* 0x0000006306a37824 */ /* 0x000fe400078e02ff */
[----:B------:R-:W-:Y:S02]  /*119d0*/  IMAD R184, R184, UR72, RZ ;  /* 0x00000048b8b87c24 */ /* 0x000fe4000f8e02ff */
[C---:B------:R-:W-:Y:S02]  /*119e0*/  IMAD R166, R6.reuse, 0x194, RZ ;  /* 0x0000019406a67824 */ /* 0x040fe400078e02ff */
[----:B------:R-:W-:-:S02]  /*119f0*/  IMAD R167, R6, 0x65, RZ ;  /* 0x0000006506a77824 */ /* 0x000fc400078e02ff */
[----:B------:R-:W-:Y:S02]  /*11a00*/  IMAD R232, R185, UR72, RZ ;  /* 0x00000048b9e87c24 */ /* 0x000fe4000f8e02ff */
[C---:B------:R-:W-:Y:S02]  /*11a10*/  IMAD R171, R6.reuse, 0x67, RZ ;  /* 0x0000006706ab7824 */ /* 0x040fe400078e02ff */
[----:B------:R-:W-:Y:S01]  /*11a20*/  IMAD R178, R175, UR72, RZ ;  /* 0x00000048afb27c24 */ /* 0x000fe2000f8e02ff */
[----:B------:R-:W-:Y:S01]  /*11a30*/  MOV R207, R229 ;  /* 0x000000e500cf7202 */ /* 0x000fe20000000f00 */
[C---:B--2---:R-:W-:Y:S01]  /*11a40*/  IMAD R10, R6.reuse, 0x19, RZ ;  /* 0x00000019060a7824 */ /* 0x044fe200078e02ff */
[----:B------:R-:W-:Y:S01]  /*11a50*/  STL.64 [R1+0x1410], R244 ;  /* 0x001410f401007387 */ /* 0x000fe20000100a00 */
[----:B------:R-:W-:Y:S01]  /*11a60*/  IMAD R9, R6, 0x1a, RZ ;  /* 0x0000001a06097824 */ /* 0x000fe200078e02ff */
[----:B------:R-:W2:Y:S02]  /*11a70*/  LDCU UR69, c[0x0][0x3b0] ;  /* 0x00007600ff4577ac */ /* 0x000ea40008000800 */
[----:B------:R-:W-:Y:S01]  /*11a80*/  LEA.HI.X.SX32 R243, R10, R5, 0x2, P0 ;  /* 0x000000050af37211 */ /* 0x000fe200000f16ff */
[C---:B------:R-:W-:Y:S01]  /*11a90*/  IMAD R11, R6.reuse, 0x1b, RZ ;  /* 0x0000001b060b7824 */ /* 0x040fe200078e02ff */
[----:B------:R-:W4:Y:S03]  /*11aa0*/  LDCU UR68, c[0x0][0x3b0] ;  /* 0x00007600ff4477ac */ /* 0x000f260008000800 */
[----:B------:R-:W-:Y:S01]  /*11ab0*/  STL.64 [R1+0x1418], R242 ;  /* 0x001418f201007387 */ /* 0x000fe20000100a00 */
[C---:B------:R-:W-:Y:S01]  /*11ac0*/  IMAD R32, R6.reuse, 0x98, RZ ;  /* 0x0000009806207824 */ /* 0x040fe200078e02ff */
[----:B------:R-:W1:Y:S02]  /*11ad0*/  LDCU UR67, c[0x0][0x3b0] ;  /* 0x00007600ff4377ac */ /* 0x000e640008000800 */
[----:B------:R2:W-:Y:S01]  /*11ae0*/  STL [R1+0x4ec], R8 ;  /* 0x0004ec0801007387 */ /* 0x0005e20000100800 */
[C---:B------:R-:W-:Y:S01]  /*11af0*/  IMAD R38, R6.reuse, 0xa4, RZ ;  /* 0x000000a406267824 */ /* 0x040fe200078e02ff */
[----:B------:R-:W1:Y:S01]  /*11b00*/  LDCU UR66, c[0x0][0x3b0] ;  /* 0x00007600ff4277ac */ /* 0x000e620008000800 */
[----:B------:R-:W-:-:S02]  /*11b10*/  IMAD R39, R6, 0x29, RZ ;  /* 0x0000002906277824 */ /* 0x000fc400078e02ff */
[C---:B------:R-:W-:Y:S02]  /*11b20*/  IMAD R40, R6.reuse, 0xa8, RZ ;  /* 0x000000a806287824 */ /* 0x040fe400078e02ff */
[C---:B------:R-:W-:Y:S02]  /*11b30*/  IMAD R41, R6.reuse, 0x2a, RZ ;  /* 0x0000002a06297824 */ /* 0x040fe400078e02ff */
[C---:B------:R-:W-:Y:S01]  /*11b40*/  IMAD R100, R6.reuse, 0x120, RZ ;  /* 0x0000012006647824 */ /* 0x040fe200078e02ff */
[-C--:B--2---:R-:W-:Y:S01]  /*11b50*/  IADD3 R8, P0, PT, R173, R4.reuse, RZ ;  /* 0x00000004ad087210 */ /* 0x084fe20007f1e0ff */
[C---:B------:R-:W-:Y:S01]  /*11b60*/  IMAD R75, R6.reuse, 0x3b, RZ ;  /* 0x0000003b064b7824 */ /* 0x040fe200078e02ff */
[----:B------:R-:W-:Y:S01]  /*11b70*/  MOV R186, R79 ;  /* 0x0000004f00ba7202 */ /* 0x000fe20000000f00 */
[C---:B------:R-:W-:Y:S01]  /*11b80*/  IMAD R92, R6.reuse, 0x110, RZ ;  /* 0x00000110065c7824 */ /* 0x040fe200078e02ff */
[----:B------:R-:W-:Y:S01]  /*11b90*/  LEA.HI.X.SX32 R9, R9, R5, 0x2, P0 ;  /* 0x0000000509097211 */ /* 0x000fe200000f16ff */
[----:B------:R-:W-:Y:S01]  /*11ba0*/  IMAD.MOV.U32 R168, RZ, RZ, R3 ;  /* 0x000000ffffa87224 */ /* 0x000fe200078e0003 */
[----:B------:R-:W-:Y:S01]  /*11bb0*/  IADD3 R10, P0, PT, R181, R4, RZ ;  /* 0x00000004b50a7210 */ /* 0x000fe20007f1e0ff */
[----:B------:R-:W-:-:S02]  /*11bc0*/  IMAD R110, R6, 0x138, RZ ;  /* 0x00000138066e7824 */ /* 0x000fc400078e02ff */
[C---:B------:R-:W-:Y:S01]  /*11bd0*/  IMAD R111, R6.reuse, 0x4e, RZ ;  /* 0x0000004e066f7824 */ /* 0x040fe200078e02ff */
[----:B------:R2:W-:Y:S01]  /*11be0*/  STL.64 [R1+0x1420], R8 ;  /* 0x0014200801007387 */ /* 0x0005e20000100a00 */
[-C--:B------:R-:W-:Y:S01]  /*11bf0*/  LEA.HI.X.SX32 R11, R11, R5.reuse, 0x2, P0 ;  /* 0x000000050b0b7211 */ /* 0x080fe200000f16ff */
[C---:B------:R-:W-:Y:S01]  /*11c00*/  IMAD R108, R6.reuse, 0x134, RZ ;  /* 0x00000134066c7824 */ /* 0x040fe200078e02ff */
[----:B------:R-:W-:Y:S01]  /*11c10*/  IADD3 R12, P0, PT, R189, R4, RZ ;  /* 0x00000004bd0c7210 */ /* 0x000fe20007f1e0ff */
[----:B------:R-:W-:Y:S02]  /*11c20*/  IMAD R109, R6, 0x4d, RZ ;  /* 0x0000004d066d7824 */ /* 0x000fe400078e02ff */
[----:B------:R-:W-:Y:S01]  /*11c30*/  IMAD.MOV.U32 R251, RZ, RZ, R235 ;  /* 0x000000fffffb7224 */ /* 0x000fe200078e00eb */
[----:B------:R-:W-:Y:S01]  /*11c40*/  LEA.HI.X.SX32 R13, R13, R5, 0x2, P0 ;  /* 0x000000050d0d7211 */ /* 0x000fe200000f16ff */
[----:B------:R-:W-:Y:S02]  /*11c50*/  IMAD.MOV.U32 R247, RZ, RZ, R170 ;  /* 0x000000fffff77224 */ /* 0x000fe400078e00aa */
[----:B------:R-:W-:Y:S01]  /*11c60*/  IMAD R241, R241, UR72, RZ ;  /* 0x00000048f1f17c24 */ /* 0x000fe2000f8e02ff */
[----:B------:R-:W-:Y:S01]  /*11c70*/  MOV R246, R182 ;  /* 0x000000b600f67202 */ /* 0x000fe20000000f00 */
[----:B--2---:R-:W-:Y:S01]  /*11c80*/  IMAD R9, R106, UR64, RZ ;  /* 0x000000406a097c24 */ /* 0x004fe2000f8e02ff */
[----:B------:R-:W2:Y:S01]  /*11c90*/  LDCU UR65, c[0x0][0x3b0] ;  /* 0x00007600ff4177ac */ /* 0x000ea20008000800 */
[----:B------:R-:W-:-:S03]  /*11ca0*/  IMAD R8, R6, 0x74, RZ ;  /* 0x0000007406087824 */ /* 0x000fc600078e02ff */
[----:B------:R1:W-:Y:S01]  /*11cb0*/  STL [R1+0x4f0], R9 ;  /* 0x0004f00901007387 */ /* 0x0003e20000100800 */
[----:B------:R-:W-:Y:S01]  /*11cc0*/  IMAD R79, R6, 0x3d, RZ ;  /* 0x0000003d064f7824 */ /* 0x000fe200078e02ff */
[----:B------:R-:W-:Y:S01]  /*11cd0*/  IADD3 R14, P0, PT, R8, R4, RZ ;  /* 0x00000004080e7210 */ /* 0x000fe20007f1e0ff */
[C---:B------:R-:W-:Y:S01]  /*11ce0*/  IMAD R8, R6.reuse, 0x7c, RZ ;  /* 0x0000007c06087824 */ /* 0x040fe200078e02ff */
[----:B------:R-:W2:Y:S02]  /*11cf0*/  LDCU UR64, c[0x0][0x3b0] ;  /* 0x00007600ff4077ac */ /* 0x000ea40008000800 */
[----:B------:R-:W-:Y:S01]  /*11d00*/  LEA.HI.X.SX32 R15, R15, R5, 0x2, P0 ;  /* 0x000000050f0f7211 */ /* 0x000fe200000f16ff */
[C---:B------:R-:W-:Y:S01]  /*11d10*/  IMAD R179, R6.reuse, 0x6b, RZ ;  /* 0x0000006b06b37824 */ /* 0x040fe200078e02ff */
[----:B------:R-:W2:Y:S01]  /*11d20*/  LDCU UR59, c[0x0][0x3b0] ;  /* 0x00007600ff3b77ac */ /* 0x000ea20008000800 */
[----:B-1----:R-:W-:-:S05]  /*11d30*/  IMAD R9, R6, 0x78, RZ ;  /* 0x0000007806097824 */ /* 0x002fca00078e02ff */
[----:B------:R-:W-:-:S04]  /*11d40*/  IADD3 R16, P0, PT, R9, R4, RZ ;  /* 0x0000000409107210 */ /* 0x000fc80007f1e0ff */
[----:B------:R-:W-:Y:S02]  /*11d50*/  LEA.HI.X.SX32 R17, R17, R5, 0x2, P0 ;  /* 0x0000000511117211 */ /* 0x000fe400000f16ff */
[----:B------:R-:W-:-:S04]  /*11d60*/  IADD3 R18, P0, PT, R8, R4, RZ ;  /* 0x0000000408127210 */ /* 0x000fc80007f1e0ff */
[----:B------:R-:W-:Y:S02]  /*11d70*/  LEA.HI.X.SX32 R19, R19, R5, 0x2, P0 ;  /* 0x0000000513137211 */ /* 0x000fe400000f16ff */
[----:B------:R-:W-:-:S04]  /*11d80*/  LEA R20, P0, R6, R4, 0x7 ;  /* 0x0000000406147211 */ /* 0x000fc800078038ff */
[----:B------:R-:W-:Y:S02]  /*11d90*/  LEA.HI.X.SX32 R21, R21, R5, 0x2, P0 ;  /* 0x0000000515157211 */ /* 0x000fe400000f16ff */
[----:B------:R-:W-:-:S04]  /*11da0*/  IADD3 R22, P0, PT, R22, R4, RZ ;  /* 0x0000000416167210 */ /* 0x000fc80007f1e0ff */
        /* <DEDUP_REMOVED lines=74> */
[-C--:B------:R-:W-:Y:S02]  /*12250*/  LEA.HI.X.SX32 R97, R97, R5.reuse, 0x2, P0 ;  /* 0x0000000561617211 */ /* 0x080fe400000f16ff */
[-C--:B------:R-:W-:Y:S01]  /*12260*/  IADD3 R98, P0, PT, R98, R4.reuse, RZ ;  /* 0x0000000462627210 */ /* 0x080fe20007f1e0ff */
[----:B------:R1:W-:Y:S03]  /*12270*/  STL.64 [R1+0x1428], R10 ;  /* 0x0014280a01007387 */ /* 0x0003e60000100a00 */
[-C--:B------:R-:W-:Y:S02]  /*12280*/  LEA.HI.X.SX32 R99, R99, R5.reuse, 0x2, P0 ;  /* 0x0000000563637211 */ /* 0x080fe400000f16ff */
[----:B------:R-:W-:Y:S01]  /*12290*/  IADD3 R100, P0, PT, R100, R4, RZ ;  /* 0x0000000464647210 */ /* 0x000fe20007f1e0ff */
[----:B------:R-:W-:Y:S01]  /*122a0*/  IMAD R9, R104, UR62, RZ ;  /* 0x0000003e68097c24 */ /* 0x000fe2000f8e02ff */
[----:B------:R-:W-:Y:S02]  /*122b0*/  STL.64 [R1+0x1430], R12 ;  /* 0x0014300c01007387 */ /* 0x000fe40000100a00 */
[----:B------:R-:W-:Y:S01]  /*122c0*/  LEA.HI.X.SX32 R101, R138, R5, 0x2, P0 ;  /* 0x000000058a657211 */ /* 0x000fe200000f16ff */
[----:B-1----:R-:W-:Y:S01]  /*122d0*/  IMAD R10, R105, UR63, RZ ;  /* 0x0000003f690a7c24 */ /* 0x002fe2000f8e02ff */
[----:B------:R-:W-:Y:S01]  /*122e0*/  LEA R8, P0, R112, R0, 0x2 ;  /* 0x0000000070087211 */ /* 0x000fe200078010ff */
[----:B------:R-:W-:Y:S01]  /*122f0*/  IMAD R7, R102, UR60, RZ ;  /* 0x0000003c66077c24 */ /* 0x000fe2000f8e02ff */
[----:B------:R-:W1:Y:S02]  /*12300*/  LDCU UR63, c[0x0][0x3b0] ;  /* 0x00007600ff3f77ac */ /* 0x000e640008000800 */
[----:B------:R-:W-:Y:S01]  /*12310*/  STL [R1+0x4f8], R10 ;  /* 0x0004f80a01007387 */ /* 0x000fe20000100800 */
[----:B------:R-:W-:Y:S01]  /*12320*/  IMAD R102, R6, 0x128, RZ ;  /* 0x0000012806667824 */ /* 0x000fe200078e02ff */
[----:B------:R-:W1:Y:S02]  /*12330*/  LDCU UR62, c[0x0][0x3b0] ;  /* 0x00007600ff3e77ac */ /* 0x000e640008000800 */
[----:B------:R-:W-:Y:S01]  /*12340*/  STL.64 [R1+0x1438], R14 ;  /* 0x0014380e01007387 */ /* 0x000fe20000100a00 */
[----:B------:R-:W-:Y:S01]  /*12350*/  IMAD R3, R103, UR61, RZ ;  /* 0x0000003d67037c24 */ /* 0x000fe2000f8e02ff */
[----:B------:R-:W-:Y:S01]  /*12360*/  IADD3 R102, P6, PT, R102, R4, RZ ;  /* 0x0000000466667210 */ /* 0x000fe20007fde0ff */
[C---:B------:R-:W-:Y:S01]  /*12370*/  IMAD R106, R6.reuse, 0x130, RZ ;  /* 0x00000130066a7824 */ /* 0x040fe200078e02ff */
[----:B------:R2:W-:Y:S01]  /*12380*/  STL [R1+0x4f4], R9 ;  /* 0x0004f40901007387 */ /* 0x0005e20000100800 */
[C---:B------:R-:W-:Y:S01]  /*12390*/  IMAD R104, R6.reuse, 0x12c, RZ ;  /* 0x0000012c06687824 */ /* 0x040fe200078e02ff */
[----:B------:R-:W1:Y:S01]  /*123a0*/  LDCU UR61, c[0x0][0x3b0] ;  /* 0x00007600ff3d77ac */ /* 0x000e620008000800 */
[----:B------:R-:W-:-:S02]  /*123b0*/  IMAD R105, R6, 0x4b, RZ ;  /* 0x0000004b06697824 */ /* 0x000fc400078e02ff */
[----:B------:R-:W-:Y:S01]  /*123c0*/  IMAD R164, R6, 0x190, RZ ;  /* 0x0000019006a47824 */ /* 0x000fe200078e02ff */
[----:B------:R-:W1:Y:S01]  /*123d0*/  LDCU UR60, c[0x0][0x3b0] ;  /* 0x00007600ff3c77ac */ /* 0x000e620008000800 */
[----:B--2---:R-:W-:Y:S01]  /*123e0*/  LEA.HI.X.SX32 R9, R112, R2, 0x2, P0 ;  /* 0x0000000270097211 */ /* 0x004fe200000f16ff */
[----:B------:R-:W-:-:S04]  /*123f0*/  IMAD.MOV.U32 R14, RZ, RZ, R234 ;  /* 0x000000ffff0e7224 */ /* 0x000fc800078e00ea */
[----:B------:R2:W-:Y:S04]  /*12400*/  STL.64 [R1+0x968], R8 ;  /* 0x0009680801007387 */ /* 0x0005e80000100a00 */
[----:B------:R-:W3:Y:S01]  /*12410*/  LDL.LU R234, [R1+0xdc] ;  /* 0x0000dc0001ea7983 */ /* 0x000ee20000300800 */
[----:B------:R-:W-:Y:S01]  /*12420*/  IMAD R103, R6, 0x4a, RZ ;  /* 0x0000004a06677824 */ /* 0x000fe200078e02ff */
[----:B------:R-:W-:Y:S01]  /*12430*/  IADD3 R104, P0, PT, R104, R4, RZ ;  /* 0x0000000468687210 */ /* 0x000fe20007f1e0ff */
[----:B------:R-:W-:Y:S01]  /*12440*/  IMAD R169, R6, 0x66, RZ ;  /* 0x0000006606a97824 */ /* 0x000fe200078e02ff */
[----:B------:R-:W4:Y:S02]  /*12450*/  LDL.LU R235, [R1+0x98] ;  /* 0x0000980001eb7983 */ /* 0x000f240000300800 */
[----:B------:R-:W-:-:S02]  /*12460*/  LEA.HI.X.SX32 R103, R103, R5, 0x2, P6 ;  /* 0x0000000567677211 */ /* 0x000fc400030f16ff */
[----:B------:R-:W-:-:S04]  /*12470*/  IADD3 R106, P6, PT, R106, R4, RZ ;  /* 0x000000046a6a7210 */ /* 0x000fc80007fde0ff */
[----:B------:R-:W-:Y:S02]  /*12480*/  LEA.HI.X.SX32 R107, R114, R5, 0x2, P6 ;  /* 0x00000005726b7211 */ /* 0x000fe400030f16ff */
[----:B------:R-:W-:-:S04]  /*12490*/  IADD3 R110, P6, PT, R110, R4, RZ ;  /* 0x000000046e6e7210 */ /* 0x000fc80007fde0ff */
[----:B------:R-:W-:Y:S02]  /*124a0*/  LEA.HI.X.SX32 R111, R111, R5, 0x2, P6 ;  /* 0x000000056f6f7211 */ /* 0x000fe400030f16ff */
[----:B------:R-:W-:-:S04]  /*124b0*/  IADD3 R114, P6, PT, R131, R4, RZ ;  /* 0x0000000483727210 */ /* 0x000fc80007fde0ff */
[-C--:B------:R-:W-:Y:S02]  /*124c0*/  LEA.HI.X.SX32 R115, R115, R5.reuse, 0x2, P6 ;  /* 0x0000000573737211 */ /* 0x080fe400030f16ff */
[-C--:B------:R-:W-:Y:S02]  /*124d0*/  IADD3 R118, P6, PT, R118, R4.reuse, RZ ;  /* 0x0000000476767210 */ /* 0x080fe40007fde0ff */
[-C--:B------:R-:W-:Y:S02]  /*124e0*/  LEA.HI.X.SX32 R105, R105, R5.reuse, 0x2, P0 ;  /* 0x0000000569697211 */ /* 0x080fe400000f16ff */
[----:B------:R-:W-:Y:S02]  /*124f0*/  LEA.HI.X.SX32 R119, R119, R5, 0x2, P6 ;  /* 0x0000000577777211 */ /* 0x000fe400030f16ff */
[-C--:B------:R-:W-:Y:S02]  /*12500*/  IADD3 R108, P0, PT, R108, R4.reuse, RZ ;  /* 0x000000046c6c7210 */ /* 0x080fe40007f1e0ff */
[----:B------:R-:W-:-:S02]  /*12510*/  IADD3 R122, P6, PT, R122, R4, RZ ;  /* 0x000000047a7a7210 */ /* 0x000fc40007fde0ff */
[-C--:B------:R-:W-:Y:S02]  /*12520*/  LEA.HI.X.SX32 R109, R109, R5.reuse, 0x2, P0 ;  /* 0x000000056d6d7211 */ /* 0x080fe400000f16ff */
[-C--:B------:R-:W-:Y:S02]  /*12530*/  LEA.HI.X.SX32 R123, R123, R5.reuse, 0x2, P6 ;  /* 0x000000057b7b7211 */ /* 0x080fe400030f16ff */
[-C--:B------:R-:W-:Y:S02]  /*12540*/  IADD3 R112, P0, PT, R139, R4.reuse, RZ ;  /* 0x000000048b707210 */ /* 0x080fe40007f1e0ff */
[----:B------:R-:W-:Y:S02]  /*12550*/  IADD3 R126, P6, PT, R126, R4, RZ ;  /* 0x000000047e7e7210 */ /* 0x000fe40007fde0ff */
[-C--:B------:R-:W-:Y:S02]  /*12560*/  LEA.HI.X.SX32 R113, R113, R5.reuse, 0x2, P0 ;  /* 0x0000000571717211 */ /* 0x080fe400000f16ff */
[----:B------:R-:W-:-:S02]  /*12570*/  LEA.HI.X.SX32 R127, R127, R5, 0x2, P6 ;  /* 0x000000057f7f7211 */ /* 0x000fc400030f16ff */
[-C--:B------:R-:W-:Y:S02]  /*12580*/  IADD3 R116, P0, PT, R116, R4.reuse, RZ ;  /* 0x0000000474747210 */ /* 0x080fe40007f1e0ff */
        /* <DEDUP_REMOVED lines=20> */
[----:B------:R-:W-:Y:S01]  /*126d0*/  IADD3 R160, P6, PT, R160, R4, RZ ;  /* 0x00000004a0a07210 */ /* 0x000fe20007fde0ff */
[----:B--2---:R-:W-:Y:S01]  /*126e0*/  IMAD.MOV.U32 R9, RZ, RZ, R168 ;  /* 0x000000ffff097224 */ /* 0x004fe200078e00a8 */
[-C--:B------:R-:W-:Y:S01]  /*126f0*/  LEA.HI.X.SX32 R147, R136, R5.reuse, 0x2, P0 ;  /* 0x0000000588937211 */ /* 0x080fe200000f16ff */
[----:B------:R-:W-:Y:S01]  /*12700*/  IMAD R168, R6, 0x198, RZ ;  /* 0x0000019806a87824 */ /* 0x000fe200078e02ff */
[----:B------:R-:W-:-:S02]  /*12710*/  LEA.HI.X.SX32 R161, R143, R5, 0x2, P6 ;  /* 0x000000058fa17211 */ /* 0x000fc400030f16ff */
[-C--:B------:R-:W-:Y:S02]  /*12720*/  IADD3 R150, P0, PT, R150, R4.reuse, RZ ;  /* 0x0000000496967210 */ /* 0x080fe40007f1e0ff */
[-C--:B------:R-:W-:Y:S01]  /*12730*/  IADD3 R164, P6, PT, R164, R4.reuse, RZ ;  /* 0x00000004a4a47210 */ /* 0x080fe20007fde0ff */
[----:B------:R-:W-:Y:S01]  /*12740*/  IMAD.MOV.U32 R10, RZ, RZ, R172 ;  /* 0x000000ffff0a7224 */ /* 0x000fe200078e00ac */
[-C--:B------:R-:W-:Y:S01]  /*12750*/  LEA.HI.X.SX32 R151, R132, R5.reuse, 0x2, P0 ;  /* 0x0000000584977211 */ /* 0x080fe200000f16ff */
[----:B------:R-:W-:Y:S01]  /*12760*/  IMAD R172, R6, 0x1a0, RZ ;  /* 0x000001a006ac7824 */ /* 0x000fe200078e02ff */
[-C--:B------:R-:W-:Y:S02]  /*12770*/  LEA.HI.X.SX32 R165, R165, R5.reuse, 0x2, P6 ;  /* 0x00000005a5a57211 */ /* 0x080fe400030f16ff */
[-C--:B------:R-:W-:Y:S02]  /*12780*/  IADD3 R154, P0, PT, R154, R4.reuse, RZ ;  /* 0x000000049a9a7210 */ /* 0x080fe40007f1e0ff */
[----:B------:R-:W-:Y:S01]  /*12790*/  IADD3 R168, P6, PT, R168, R4, RZ ;  /* 0x00000004a8a87210 */ /* 0x000fe20007fde0ff */
[----:B------:R-:W-:Y:S01]  /*127a0*/  IMAD.MOV.U32 R12, RZ, RZ, R176 ;  /* 0x000000ffff0c7224 */ /* 0x000fe200078e00b0 */
[-C--:B------:R-:W-:Y:S01]  /*127b0*/  LEA.HI.X.SX32 R155, R141, R5.reuse, 0x2, P0 ;  /* 0x000000058d9b7211 */ /* 0x080fe200000f16ff */
[----:B------:R-:W-:Y:S01]  /*127c0*/  IMAD R176, R6, 0x1a8, RZ ;  /* 0x000001a806b07824 */ /* 0x000fe200078e02ff */
[----:B------:R-:W-:-:S02]  /*127d0*/  LEA.HI.X.SX32 R169, R169, R5, 0x2, P6 ;  /* 0x00000005a9a97211 */ /* 0x000fc400030f16ff */
[-C--:B------:R-:W-:Y:S02]  /*127e0*/  IADD3 R158, P0, PT, R158, R4.reuse, RZ ;  /* 0x000000049e9e7210 */ /* 0x080fe40007f1e0ff */
[-C--:B------:R-:W-:Y:S01]  /*127f0*/  IADD3 R172, P6, PT, R172, R4.reuse, RZ ;  /* 0x00000004acac7210 */ /* 0x080fe20007fde0ff */
[----:B------:R-:W-:Y:S01]  /*12800*/  IMAD R177, R6, 0x6a, RZ ;  /* 0x0000006a06b17824 */ /* 0x000fe200078e02ff */
[-C--:B------:R-:W-:Y:S01]  /*12810*/  LEA.HI.X.SX32 R159, R142, R5.reuse, 0x2, P0 ;  /* 0x000000058e9f7211 */ /* 0x080fe200000f16ff */
[----:B------:R-:W-:Y:S01]  /*12820*/  IMAD.MOV.U32 R243, RZ, RZ, R180 ;  /* 0x000000fffff37224 */ /* 0x000fe200078e00b4 */
[-C--:B------:R-:W-:Y:S01]  /*12830*/  LEA.HI.X.SX32 R173, R173, R5.reuse, 0x2, P6 ;  /* 0x00000005adad7211 */ /* 0x080fe200030f16ff */
[----:B------:R-:W-:Y:S01]  /*12840*/  IMAD R180, R6, 0x1b0, RZ ;  /* 0x000001b006b47824 */ /* 0x000fe200078e02ff */
[-C--:B------:R-:W-:Y:S02]  /*12850*/  IADD3 R162, P0, PT, R162, R4.reuse, RZ ;  /* 0x00000004a2a27210 */ /* 0x080fe40007f1e0ff */
[-C--:B------:R-:W-:Y:S01]  /*12860*/  IADD3 R176, P6, PT, R176, R4.reuse, RZ ;  /* 0x00000004b0b07210 */ /* 0x080fe20007fde0ff */
[----:B------:R-:W-:Y:S01]  /*12870*/  IMAD.MOV.U32 R248, RZ, RZ, R184 ;  /* 0x000000fffff87224 */ /* 0x000fe200078e00b8 */
[-C--:B------:R-:W-:Y:S01]  /*12880*/  LEA.HI.X.SX32 R163, R163, R5.reuse, 0x2, P0 ;  /* 0x00000005a3a37211 */ /* 0x080fe200000f16ff */
[C---:B------:R-:W-:Y:S01]  /*12890*/  IMAD R170, R6.reuse, 0x19c, RZ ;  /* 0x0000019c06aa7824 */ /* 0x040fe200078e02ff */
[----:B------:R-:W-:Y:S01]  /*128a0*/  LEA.HI.X.SX32 R177, R177, R5, 0x2, P6 ;  /* 0x00000005b1b17211 */ /* 0x000fe200030f16ff */
[----:B------:R-:W-:Y:S01]  /*128b0*/  IMAD R184, R6, 0x1b8, RZ ;  /* 0x000001b806b87824 */ /* 0x000fe200078e02ff */
[----:B------:R-:W-:-:S02]  /*128c0*/  IADD3 R166, P0, PT, R166, R4, RZ ;  /* 0x00000004a6a67210 */ /* 0x000fc40007f1e0ff */
[-C--:B------:R-:W-:Y:S01]  /*128d0*/  IADD3 R180, P6, PT, R180, R4.reuse, RZ ;  /* 0x00000004b4b47210 */ /* 0x080fe20007fde0ff */
[----:B------:R-:W-:Y:S01]  /*128e0*/  IMAD R185, R6, 0x6e, RZ ;  /* 0x0000006e06b97824 */ /* 0x000fe200078e02ff */
[-C--:B------:R-:W-:Y:S01]  /*128f0*/  LEA.HI.X.SX32 R167, R167, R5.reuse, 0x2, P0 ;  /* 0x00000005a7a77211 */ /* 0x080fe200000f16ff */
[----:B------:R-:W-:Y:S01]  /*12900*/  IMAD.MOV.U32 R11, RZ, RZ, R174 ;  /* 0x000000ffff0b7224 */ /* 0x000fe200078e00ae */
[-C--:B------:R-:W-:Y:S01]  /*12910*/  LEA.HI.X.SX32 R181, R181, R5.reuse, 0x2, P6 ;  /* 0x00000005b5b57211 */ /* 0x080fe200030f16ff */
[----:B------:R-:W-:Y:S01]  /*12920*/  IMAD.MOV.U32 R15, RZ, RZ, R188 ;  /* 0x000000ffff0f7224 */ /* 0x000fe200078e00bc */
[-C--:B------:R-:W-:Y:S01]  /*12930*/  IADD3 R170, P0, PT, R170, R4.reuse, RZ ;  /* 0x00000004aaaa7210 */ /* 0x080fe20007f1e0ff */
[----:B------:R-:W-:Y:S01]  /*12940*/  IMAD R174, R6, 0x1a4, RZ ;  /* 0x000001a406ae7824 */ /* 0x000fe200078e02ff */
[-C--:B------:R-:W-:Y:S01]  /*12950*/  IADD3 R184, P6, PT, R184, R4.reuse, RZ ;  /* 0x00000004b8b87210 */ /* 0x080fe20007fde0ff */
[C---:B------:R-:W-:Y:S01]  /*12960*/  IMAD R188, R6.reuse, 0x1c0, RZ ;  /* 0x000001c006bc7824 */ /* 0x040fe200078e02ff */
[-C--:B------:R-:W-:Y:S01]  /*12970*/  LEA.HI.X.SX32 R171, R171, R5.reuse, 0x2, P0 ;  /* 0x00000005abab7211 */ /* 0x080fe200000f16ff */
[----:B------:R-:W-:Y:S01]  /*12980*/  IMAD.MOV.U32 R242, RZ, RZ, R236 ;  /* 0x000000fffff27224 */ /* 0x000fe200078e00ec */
[----:B------:R-:W-:Y:S01]  /*12990*/  LEA.HI.X.SX32 R185, R185, R5, 0x2, P6 ;  /* 0x00000005b9b97211 */ /* 0x000fe200030f16ff */
[----:B------:R-:W-:Y:S01]  /*129a0*/  IMAD R175, R6, 0x69, RZ ;  /* 0x0000006906af7824 */ /* 0x000fe200078e02ff */
[----:B------:R-:W2:Y:S01]  /*129b0*/  LDL.LU R236, [R1+0xa0] ;  /* 0x0000a00001ec7983 */ /* 0x000ea20000300800 */
[----:B------:R-:W-:Y:S01]  /*129c0*/  IMAD.MOV.U32 R244, RZ, RZ, R178 ;  /* 0x000000fffff47224 */ /* 0x000fe200078e00b2 */
[-C--:B------:R-:W-:Y:S01]  /*129d0*/  IADD3 R174, P0, PT, R174, R4.reuse, RZ ;  /* 0x00000004aeae7210 */ /* 0x080fe20007f1e0ff */
[----:B------:R-:W-:Y:S01]  /*129e0*/  IMAD.MOV.U32 R13, RZ, RZ, R237 ;  /* 0x000000ffff0d7224 */ /* 0x000fe200078e00ed */
[----:B------:R-:W-:Y:S01]  /*129f0*/  IADD3 R188, P6, PT, R188, R4, RZ ;  /* 0x00000004bcbc7210 */ /* 0x000fe20007fde0ff */
[----:B------:R-:W-:Y:S01]  /*12a00*/  IMAD.MOV.U32 R229, RZ, RZ, R239 ;  /* 0x000000ffffe57224 */ /* 0x000fe200078e00ef */
[----:B------:R-:W2:Y:S01]  /*12a10*/  LDL.LU R237, [R1+0xa4] ;  /* 0x0000a40001ed7983 */ /* 0x000ea20000300800 */
[----:B------:R-:W-:-:S03]  /*12a20*/  IMAD R178, R6, 0x1ac, RZ ;  /* 0x000001ac06b27824 */ /* 0x000fc600078e02ff */
[----:B------:R-:W2:Y:S01]  /*12a30*/  LDL.LU R239, [R1+0xb4] ;  /* 0x0000b40001ef7983 */ /* 0x000ea20000300800 */
[----:B------:R-:W-:-:S03]  /*12a40*/  LEA.HI.X.SX32 R175, R175, R5, 0x2, P0 ;  /* 0x00000005afaf7211 */ /* 0x000fc600000f16ff */
[----:B------:R-:W2:Y:S01]  /*12a50*/  LDL.LU R141, [R1+0x80] ;  /* 0x00008000018d7983 */ /* 0x000ea20000300800 */
[-C--:B------:R-:W-:Y:S01]  /*12a60*/  LEA.HI.X.SX32 R189, R189, R5.reuse, 0x2, P6 ;  /* 0x00000005bdbd7211 */ /* 0x080fe200030f16ff */
[----:B------:R-:W-:Y:S01]  /*12a70*/  IMAD R182, R6, 0x1b4, RZ ;  /* 0x000001b406b67824 */ /* 0x000fe200078e02ff */
[----:B------:R-:W-:Y:S02]  /*12a80*/  IADD3 R178, P0, PT, R178, R4, RZ ;  /* 0x00000004b2b27210 */ /* 0x000fe40007f1e0ff */
[----:B------:R-:W-:Y:S01]  /*12a90*/  LEA R138, P6, R241, R0, 0x2 ;  /* 0x00000000f18a7211 */ /* 0x000fe200078c10ff */
[----:B------:R-:W-:Y:S01]  /*12aa0*/  IMAD R228, R183, UR72, RZ ;  /* 0x00000048b7e47c24 */ /* 0x000fe2000f8e02ff */
[----:B------:R-:W-:Y:S01]  /*12ab0*/  LEA.HI.X.SX32 R179, R179, R5, 0x2, P0 ;  /* 0x00000005b3b37211 */ /* 0x000fe200000f16ff */
[----:B------:R-:W-:Y:S01]  /*12ac0*/  IMAD R183, R6, 0x6d, RZ ;  /* 0x0000006d06b77824 */ /* 0x000fe200078e02ff */
[----:B------:R-:W-:Y:S01]  /*12ad0*/  LEA.HI.X.SX32 R139, R241, R2, 0x2, P6 ;  /* 0x00000002f18b7211 */ /* 0x000fe200030f16ff */
[----:B------:R-:W-:Y:S01]  /*12ae0*/  IMAD.MOV.U32 R245, RZ, RZ, R186 ;  /* 0x000000fffff57224 */ /* 0x000fe200078e00ba */
[----:B------:R-:W-:Y:S01]  /*12af0*/  IADD3 R182, P0, PT, R182, R4, RZ ;  /* 0x00000004b6b67210 */ /* 0x000fe20007f1e0ff */
[----:B------:R-:W-:-:S02]  /*12b00*/  IMAD R186, R6, 0x1bc, RZ ;  /* 0x000001bc06ba7824 */ /* 0x000fc400078e02ff */
[----:B------:R-:W-:Y:S01]  /*12b10*/  IMAD R187, R6, 0x6f, RZ ;  /* 0x0000006f06bb7824 */ /* 0x000fe200078e02ff */
[-C--:B------:R-:W-:Y:S01]  /*12b20*/  LEA.HI.X.SX32 R183, R183, R5.reuse, 0x2, P0 ;  /* 0x00000005b7b77211 */ /* 0x080fe200000f16ff */
[----:B------:R-:W-:Y:S01]  /*12b30*/  IMAD.MOV.U32 R249, RZ, RZ, R190 ;  /* 0x000000fffff97224 */ /* 0x000fe200078e00be */
[-C--:B------:R-:W-:Y:S01]  /*12b40*/  IADD3 R186, P0, PT, R186, R4.reuse, RZ ;  /* 0x00000004baba7210 */ /* 0x080fe20007f1e0ff */
[C---:B------:R-:W-:Y:S02]  /*12b50*/  IMAD R190, R6.reuse, 0x1c4, RZ ;  /* 0x000001c406be7824 */ /* 0x040fe400078e02ff */
[----:B------:R-:W-:Y:S01]  /*12b60*/  IMAD R132, R6, 0x71, RZ ;  /* 0x0000007106847824 */ /* 0x000fe200078e02ff */
[----:B------:R-:W-:Y:S02]  /*12b70*/  LEA.HI.X.SX32 R187, R187, R5, 0x2, P0 ;  /* 0x00000005bbbb7211 */ /* 0x000fe400000f16ff */
[----:B------:R-:W-:Y:S01]  /*12b80*/  IADD3 R190, P0, PT, R190, R4, RZ ;  /* 0x00000004bebe7210 */ /* 0x000fe20007f1e0ff */
[----:B------:R-:W-:-:S03]  /*12b90*/  IMAD.MOV.U32 R250, RZ, RZ, R191 ;  /* 0x000000fffffa7224 */ /* 0x000fc600078e00bf */
[----:B------:R-:W-:Y:S02]  /*12ba0*/  LEA.HI.X.SX32 R191, R132, R5, 0x2, P0 ;  /* 0x0000000584bf7211 */ /* 0x000fe400000f16ff */
[----:B------:R-:W-:-:S04]  /*12bb0*/  LEA R142, P0, R252, R0, 0x2 ;  /* 0x00000000fc8e7211 */ /* 0x000fc800078010ff */
[----:B------:R-:W-:Y:S02]  /*12bc0*/  LEA.HI.X.SX32 R143, R252, R2, 0x2, P0 ;  /* 0x00000002fc8f7211 */ /* 0x000fe400000f16ff */
[----:B------:R-:W-:Y:S01]  /*12bd0*/  MOV R140, R13 ;  /* 0x0000000d008c7202 */ /* 0x000fe20000000f00 */
[----:B---3--:R-:W-:Y:S01]  /*12be0*/  IMAD R8, R234, UR58, RZ ;  /* 0x0000003aea087c24 */ /* 0x008fe2000f8e02ff */
[----:B------:R-:W3:Y:S01]  /*12bf0*/  LDCU UR58, c[0x0][0x3b0] ;  /* 0x00007600ff3a77ac */ /* 0x000ee20008000800 */
[----:B------:R-:W3:Y:S04]  /*12c00*/  LDL.LU R234, [R1+0x84] ;  /* 0x0000840001ea7983 */ /* 0x000ee80000300800 */
[----:B------:R1:W-:Y:S04]  /*12c10*/  STL.64 [R1+0x458], R138 ;  /* 0x0004588a01007387 */ /* 0x0003e80000100a00 */
[----:B------:R-:W3:Y:S04]  /*12c20*/  LDL.LU R137, [R1+0x9c] ;  /* 0x00009c0001897983 */ /* 0x000ee80000300800 */
[----:B------:R-:W3:Y:S04]  /*12c30*/  LDL.LU R241, [R1+0xb8] ;  /* 0x0000b80001f17983 */ /* 0x000ee80000300800 */
[----:B------:R-:W-:Y:S04]  /*12c40*/  STL.64 [R1+0x450], R142 ;  /* 0x0004508e01007387 */ /* 0x000fe80000100a00 */
[----:B------:R-:W3:Y:S04]  /*12c50*/  LDL.LU R13, [R1+0xf0] ;  /* 0x0000f000010d7983 */ /* 0x000ee80000300800 */
[----:B------:R-:W3:Y:S01]  /*12c60*/  LDL.LU R252, [R1+0xa8] ;  /* 0x0000a80001fc7983 */ /* 0x000ee20000300800 */
[----:B-1----:R-:W-:-:S02]  /*12c70*/  IMAD.MOV.U32 R138, RZ, RZ, R15 ;  /* 0x000000ffff8a7224 */ /* 0x002fc400078e000f */
[----:B------:R-:W-:Y:S01]  /*12c80*/  IMAD.MOV.U32 R15, RZ, RZ, R9 ;  /* 0x000000ffff0f7224 */ /* 0x000fe200078e0009 */
[----:B------:R-:W-:Y:S01]  /*12c90*/  MOV R139, R14 ;  /* 0x0000000e008b7202 */ /* 0x000fe20000000f00 */
[----:B------:R-:W-:Y:S01]  /*12ca0*/  IMAD.MOV.U32 R9, RZ, RZ, R232 ;  /* 0x000000ffff097224 */ /* 0x000fe200078e00e8 */
[----:B------:R-:W3:Y:S01]  /*12cb0*/  LDL.LU R136, [R1+0xc4] ;  /* 0x0000c40001887983 */ /* 0x000ee20000300800 */
[----:B------:R-:W-:Y:S02]  /*12cc0*/  IMAD.MOV.U32 R14, RZ, RZ, R12 ;  /* 0x000000ffff0e7224 */ /* 0x000fe400078e000c */
[----:B------:R-:W-:Y:S02]  /*12cd0*/  IMAD.MOV.U32 R12, RZ, RZ, R11 ;  /* 0x000000ffff0c7224 */ /* 0x000fe400078e000b */
[----:B------:R-:W-:Y:S02]  /*12ce0*/  IMAD.MOV.U32 R11, RZ, RZ, R233 ;  /* 0x000000ffff0b7224 */ /* 0x000fe400078e00e9 */
[----:B------:R-:W-:Y:S01]  /*12cf0*/  IMAD.MOV.U32 R132, RZ, RZ, R140 ;  /* 0x000000ffff847224 */ /* 0x000fe200078e008c */
[----:B--2---:R-:W-:-:S04]  /*12d00*/  LEA R232, P6, R141, R0, 0x2 ;  /* 0x000000008de87211 */ /* 0x004fc800078c10ff */
[----:B------:R-:W-:Y:S02]  /*12d10*/  LEA.HI.X.SX32 R233, R141, R2, 0x2, P6 ;  /* 0x000000028de97211 */ /* 0x000fe400030f16ff */
[----:B----4-:R-:W-:-:S03]  /*12d20*/  LEA R140, P6, R235, R0, 0x2 ;  /* 0x00000000eb8c7211 */ /* 0x010fc600078c10ff */
[----:B------:R1:W-:Y:S01]  /*12d30*/  STL.64 [R1+0x448], R232 ;  /* 0x000448e801007387 */ /* 0x0003e20000100a00 */
[----:B------:R-:W-:-:S03]  /*12d40*/  LEA.HI.X.SX32 R141, R235, R2, 0x2, P6 ;  /* 0x00000002eb8d7211 */ /* 0x000fc600030f16ff */
[----:B-1----:R-:W2:Y:S01]  /*12d50*/  LDL.LU.64 R232, [R1+0x14a0] ;  /* 0x0014a00001e87983 */ /* 0x002ea20000300a00 */
[----:B---3--:R-:W-:-:S04]  /*12d60*/  LEA R142, P0, R234, R0, 0x2 ;  /* 0x00000000ea8e7211 */ /* 0x008fc800078010ff */
[----:B------:R-:W-:Y:S02]  /*12d70*/  LEA.HI.X.SX32 R143, R234, R2, 0x2, P0 ;  /* 0x00000002ea8f7211 */ /* 0x000fe400000f16ff */
[----:B------:R-:W3:Y:S04]  /*12d80*/  LDL.LU R234, [R1+0x1498] ;  /* 0x0014980001ea7983 */ /* 0x000ee80000300800 */
[----:B------:R1:W-:Y:S04]  /*12d90*/  STL.64 [R1+0x440], R142 ;  /* 0x0004408e01007387 */ /* 0x0003e80000100a00 */
[----:B------:R-:W4:Y:S01]  /*12da0*/  LDL.LU R235, [R1+0x1494] ;  /* 0x0014940001eb7983 */ /* 0x000f220000300800 */
[----:B-1----:R-:W-:-:S03]  /*12db0*/  LEA R142, P0, R137, R0, 0x2 ;  /* 0x00000000898e7211 */ /* 0x002fc600078010ff */
[----:B------:R1:W-:Y:S01]  /*12dc0*/  STL.64 [R1+0x438], R140 ;  /* 0x0004388c01007387 */ /* 0x0003e20000100a00 */
[----:B------:R-:W-:Y:S01]  /*12dd0*/  LEA.HI.X.SX32 R143, R137, R2, 0x2, P0 ;  /* 0x00000002898f7211 */ /* 0x000fe200000f16ff */
[----:B------:R-:W-:Y:S02]  /*12de0*/  IMAD.MOV.U32 R137, RZ, RZ, R139 ;  /* 0x000000ffff897224 */ /* 0x000fe400078e008b */
[----:B------:R-:W-:Y:S02]  /*12df0*/  IMAD.MOV.U32 R139, RZ, RZ, R138 ;  /* 0x000000ffff8b7224 */ /* 0x000fe400078e008a */
[----:B------:R-:W-:Y:S01]  /*12e00*/  IMAD.MOV.U32 R138, RZ, RZ, R14 ;  /* 0x000000ffff8a7224 */ /* 0x000fe200078e000e */
[----:B------:R1:W-:Y:S01]  /*12e10*/  STL.64 [R1+0x530], R142 ;  /* 0x0005308e01007387 */ /* 0x0003e20000100a00 */
[----:B------:R-:W-:Y:S02]  /*12e20*/  IMAD.MOV.U32 R14, RZ, RZ, R15 ;  /* 0x000000ffff0e7224 */ /* 0x000fe400078e000f */
[----:B-1----:R-:W-:Y:S01]  /*12e30*/  IMAD.MOV.U32 R141, RZ, RZ, R132 ;  /* 0x000000ffff8d7224 */ /* 0x002fe200078e0084 */
[----:B------:R-:W-:Y:S01]  /*12e40*/  LEA R140, P6, R236, R0, 0x2 ;  /* 0x00000000ec8c7211 */ /* 0x000fe200078c10ff */
[----:B------:R-:W2:Y:S01]  /*12e50*/  LDL.LU R132, [R1+0x104] ;  /* 0x0001040001847983 */ /* 0x000ea20000300800 */
[----:B------:R-:W-:Y:S01]  /*12e60*/  MOV R15, R9 ;  /* 0x00000009000f7202 */ /* 0x000fe20000000f00 */
[----:B------:R-:W-:-:S02]  /*12e70*/  IMAD.MOV.U32 R9, RZ, RZ, R242 ;  /* 0x000000ffff097224 */ /* 0x000fc400078e00f2 */
[----:B------:R-:W-:Y:S02]  /*12e80*/  IMAD.MOV.U32 R242, RZ, RZ, R248 ;  /* 0x000000fffff27224 */ /* 0x000fe400078e00f8 */
[----:B------:R-:W-:Y:S01]  /*12e90*/  IMAD.MOV.U32 R143, RZ, RZ, R141 ;  /* 0x000000ffff8f7224 */ /* 0x000fe200078e008d */
[----:B------:R-:W-:Y:S01]  /*12ea0*/  LEA.HI.X.SX32 R141, R236, R2, 0x2, P6 ;  /* 0x00000002ec8d7211 */ /* 0x000fe200030f16ff */
[----:B------:R-:W-:Y:S01]  /*12eb0*/  IMAD.MOV.U32 R248, RZ, RZ, R228 ;  /* 0x000000fffff87224 */ /* 0x000fe200078e00e4 */
[C---:B------:R-:W-:Y:S01]  /*12ec0*/  LEA R142, P0, R237.reuse, R0, 0x2 ;  /* 0x00000000ed8e7211 */ /* 0x040fe200078010ff */
[----:B------:R-:W-:Y:S02]  /*12ed0*/  IMAD.MOV.U32 R228, RZ, RZ, R238 ;  /* 0x000000ffffe47224 */ /* 0x000fe400078e00ee */
[----:B------:R-:W2:Y:S04]  /*12ee0*/  LDL.LU R238, [R1+0xb0] ;  /* 0x0000b00001ee7983 */ /* 0x000ea80000300800 */
[----:B------:R-:W3:Y:S04]  /*12ef0*/  LDL.LU R236, [R1+0x1490] ;  /* 0x0014900001ec7983 */ /* 0x000ee80000300800 */
[----:B------:R1:W-:Y:S02]  /*12f00*/  STL.64 [R1+0x630], R140 ;  /* 0x0006308c01007387 */ /* 0x0003e40000100a00 */
[----:B-1----:R-:W-:Y:S01]  /*12f10*/  IMAD.MOV.U32 R141, RZ, RZ, R143 ;  /* 0x000000ffff8d7224 */ /* 0x002fe200078e008f */
[----:B------:R-:W-:-:S02]  /*12f20*/  LEA.HI.X.SX32 R143, R237, R2, 0x2, P0 ;  /* 0x00000002ed8f7211 */ /* 0x000fc400000f16ff */
[CC--:B------:R-:W-:Y:S01]  /*12f30*/  LEA R140, P6, R252.reuse, R0.reuse, 0x2 ;  /* 0x00000000fc8c7211 */ /* 0x0c0fe200078c10ff */
[----:B------:R-:W3:Y:S04]  /*12f40*/  LDL.LU R237, [R1+0x148c] ;  /* 0x00148c0001ed7983 */ /* 0x000ee80000300800 */
[----:B------:R1:W-:Y:S02]  /*12f50*/  STL.64 [R1+0x770], R142 ;  /* 0x0007708e01007387 */ /* 0x0003e40000100a00 */
[----:B-1----:R-:W-:Y:S02]  /*12f60*/  LEA R142, P0, R141, R0, 0x2 ;  /* 0x000000008d8e7211 */ /* 0x002fe400078010ff */
[----:B------:R-:W-:Y:S02]  /*12f70*/  MOV R143, R141 ;  /* 0x0000008d008f7202 */ /* 0x000fe40000000f00 */
[----:B------:R-:W-:Y:S01]  /*12f80*/  LEA.HI.X.SX32 R141, R252, R2, 0x2, P6 ;  /* 0x00000002fc8d7211 */ /* 0x000fe200030f16ff */
[----:B------:R-:W-:-:S04]  /*12f90*/  IMAD.MOV.U32 R252, RZ, RZ, R137 ;  /* 0x000000fffffc7224 */ /* 0x000fc800078e0089 */
[----:B------:R2:W-:Y:S04]  /*12fa0*/  STL.64 [R1+0x430], R140 ;  /* 0x0004308c01007387 */ /* 0x0005e80000100a00 */
[----:B------:R-:W3:Y:S01]  /*12fb0*/  LDL.LU R137, [R1+0x124] ;  /* 0x0001240001897983 */ /* 0x000ee20000300800 */
[----:B------:R-:W-:-:S05]  /*12fc0*/  LEA.HI.X.SX32 R143, R143, R2, 0x2, P0 ;  /* 0x000000028f8f7211 */ /* 0x000fca00000f16ff */
[----:B------:R-:W-:Y:S01]  /*12fd0*/  STL.64 [R1+0x428], R142 ;  /* 0x0004288e01007387 */ /* 0x000fe20000100a00 */
[----:B--2---:R-:W-:-:S04]  /*12fe0*/  LEA R140, P6, R238, R0, 0x2 ;  /* 0x00000000ee8c7211 */ /* 0x004fc800078c10ff */
[----:B------:R-:W-:Y:S02]  /*12ff0*/  LEA.HI.X.SX32 R141, R238, R2, 0x2, P6 ;  /* 0x00000002ee8d7211 */ /* 0x000fe400030f16ff */
[----:B------:R-:W2:Y:S04]  /*13000*/  LDL.LU R238, [R1+0x1488] ;  /* 0x0014880001ee7983 */ /* 0x000ea80000300800 */
[----:B------:R1:W-:Y:S02]  /*13010*/  STL.64 [R1+0x420], R140 ;  /* 0x0004208c01007387 */ /* 0x0003e40000100a00 */
[----:B-1----:R-:W-:Y:S02]  /*13020*/  IMAD.MOV.U32 R141, RZ, RZ, R252 ;  /* 0x000000ffff8d7224 */ /* 0x002fe400078e00fc */
[----:B---3--:R-:W-:Y:S01]  /*13030*/  IMAD R252, R137, UR55, RZ ;  /* 0x0000003789fc7c24 */ /* 0x008fe2000f8e02ff */
[-C--:B------:R-:W-:Y:S01]  /*13040*/  LEA R142, P0, R239, R0.reuse, 0x2 ;  /* 0x00000000ef8e7211 */ /* 0x080fe200078010ff */
[----:B------:R-:W-:Y:S01]  /*13050*/  IMAD.MOV.U32 R137, RZ, RZ, R139 ;  /* 0x000000ffff897224 */ /* 0x000fe200078e008b */
[----:B------:R-:W-:Y:S01]  /*13060*/  LEA R140, P6, R241, R0, 0x2 ;  /* 0x00000000f18c7211 */ /* 0x000fe200078c10ff */
[----:B------:R-:W-:Y:S01]  /*13070*/  IMAD.MOV.U32 R139, RZ, RZ, R138 ;  /* 0x000000ffff8b7224 */ /* 0x000fe200078e008a */
[----:B------:R-:W1:Y:S01]  /*13080*/  LDCU UR55, c[0x0][0x3b0] ;  /* 0x00007600ff3777ac */ /* 0x000e620008000800 */
[----:B------:R-:W-:-:S02]  /*13090*/  IMAD.MOV.U32 R138, RZ, RZ, R14 ;  /* 0x000000ffff8a7224 */ /* 0x000fc400078e000e */
[----:B------:R-:W-:Y:S01]  /*130a0*/  IMAD.MOV.U32 R14, RZ, RZ, R15 ;  /* 0x000000ffff0e7224 */ /* 0x000fe200078e000f */
[----:B------:R-:W-:Y:S01]  /*130b0*/  MOV R15, R242 ;  /* 0x000000f2000f7202 */ /* 0x000fe20000000f00 */
[----:B------:R-:W-:Y:S02]  /*130c0*/  IMAD.MOV.U32 R242, RZ, RZ, R248 ;  /* 0x000000fffff27224 */ /* 0x000fe400078e00f8 */
[----:B------:R-:W-:Y:S02]  /*130d0*/  IMAD.MOV.U32 R248, RZ, RZ, R250 ;  /* 0x000000fffff87224 */ /* 0x000fe400078e00fa */
[----:B------:R-:W-:Y:S02]  /*130e0*/  IMAD.MOV.U32 R250, RZ, RZ, R207 ;  /* 0x000000fffffa7224 */ /* 0x000fe400078e00cf */
[----:B------:R-:W-:Y:S02]  /*130f0*/  IMAD.MOV.U32 R207, RZ, RZ, R223 ;  /* 0x000000ffffcf7224 */ /* 0x000fe400078e00df */
[----:B------:R-:W-:-:S02]  /*13100*/  IMAD.MOV.U32 R223, RZ, RZ, R229 ;  /* 0x000000ffffdf7224 */ /* 0x000fc400078e00e5 */
[----:B------:R-:W-:Y:S02]  /*13110*/  IMAD.MOV.U32 R229, RZ, RZ, R240 ;  /* 0x000000ffffe57224 */ /* 0x000fe400078e00f0 */
[----:B------:R-:W3:Y:S01]  /*13120*/  LDL.LU R240, [R1+0xc0] ;  /* 0x0000c00001f07983 */ /* 0x000ee20000300800 */
[----:B------:R-:W-:-:S03]  /*13130*/  LEA.HI.X.SX32 R143, R239, R2, 0x2, P0 ;  /* 0x00000002ef8f7211 */ /* 0x000fc600000f16ff */
[----:B------:R-:W2:Y:S04]  /*13140*/  LDL.LU R239, [R1+0x1484] ;  /* 0x0014840001ef7983 */ /* 0x000ea80000300800 */
[----:B------:R1:W-:Y:S02]  /*13150*/  STL.64 [R1+0x418], R142 ;  /* 0x0004188e01007387 */ /* 0x0003e40000100a00 */
[----:B-1----:R-:W-:Y:S02]  /*13160*/  LEA R142, P0, R141, R0, 0x2 ;  /* 0x000000008d8e7211 */ /* 0x002fe400078010ff */
[----:B------:R-:W-:Y:S02]  /*13170*/  MOV R143, R141 ;  /* 0x0000008d008f7202 */ /* 0x000fe40000000f00 */
[----:B------:R-:W-:-:S02]  /*13180*/  LEA.HI.X.SX32 R141, R241, R2, 0x2, P6 ;  /* 0x00000002f18d7211 */ /* 0x000fc400030f16ff */
[----:B------:R-:W-:-:S03]  /*13190*/  LEA.HI.X.SX32 R143, R143, R2, 0x2, P0 ;  /* 0x000000028f8f7211 */ /* 0x000fc600000f16ff */
[----:B------:R3:W-:Y:S04]  /*131a0*/  STL.64 [R1+0x410], R140 ;  /* 0x0004108c01007387 */ /* 0x0007e80000100a00 */
[----:B------:R-:W2:Y:S04]  /*131b0*/  LDL.LU R241, [R1+0x13c] ;  /* 0x00013c0001f17983 */ /* 0x000ea80000300800 */
[----:B------:R1:W-:Y:S01]  /*131c0*/  STL.64 [R1+0x538], R142 ;  /* 0x0005388e01007387 */ /* 0x0003e20000100a00 */
[----:B---3--:R-:W-:-:S04]  /*131d0*/  LEA R140, P6, R240, R0, 0x2 ;  /* 0x00000000f08c7211 */ /* 0x008fc800078c10ff */
[----:B------:R-:W-:Y:S02]  /*131e0*/  LEA.HI.X.SX32 R141, R240, R2, 0x2, P6 ;  /* 0x00000002f08d7211 */ /* 0x000fe400030f16ff */
[----:B------:R-:W3:Y:S01]  /*131f0*/  LDL.LU R240, [R1+0x1480] ;  /* 0x0014800001f07983 */ /* 0x000ee20000300800 */
[----:B-1----:R-:W-:-:S03]  /*13200*/  LEA R142, P0, R136, R0, 0x2 ;  /* 0x00000000888e7211 */ /* 0x002fc600078010ff */
[----:B------:R3:W-:Y:S01]  /*13210*/  STL.64 [R1+0x638], R140 ;  /* 0x0006388c01007387 */ /* 0x0007e20000100a00 */
[----:B------:R-:W-:-:S05]  /*13220*/  LEA.HI.X.SX32 R143, R136, R2, 0x2, P0 ;  /* 0x00000002888f7211 */ /* 0x000fca00000f16ff */
[----:B------:R-:W-:Y:S01]  /*13230*/  STL.64 [R1+0x780], R142 ;  /* 0x0007808e01007387 */ /* 0x000fe20000100a00 */
[----:B---3--:R-:W-:-:S04]  /*13240*/  LEA R140, P6, R240, R0, 0x2 ;  /* 0x00000000f08c7211 */ /* 0x008fc800078c10ff */
[----:B------:R-:W-:-:S05]  /*13250*/  LEA.HI.X.SX32 R141, R240, R2, 0x2, P6 ;  /* 0x00000002f08d7211 */ /* 0x000fca00030f16ff */
[----:B------:R1:W-:Y:S04]  /*13260*/  STL.64 [R1+0x408], R140 ;  /* 0x0004088c01007387 */ /* 0x0003e80000100a00 */
[----:B-1----:R-:W3:Y:S01]  /*13270*/  LDL.LU R141, [R1+0x158] ;  /* 0x00015800018d7983 */ /* 0x002ee20000300800 */
[----:B--2---:R-:W-:Y:S01]  /*13280*/  LEA R142, P0, R239, R0, 0x2 ;  /* 0x00000000ef8e7211 */ /* 0x004fe200078010ff */
[----:B------:R-:W-:-:S03]  /*13290*/  IMAD.MOV.U32 R140, RZ, RZ, R137 ;  /* 0x000000ffff8c7224 */ /* 0x000fc600078e0089 */
[----:B------:R-:W-:Y:S01]  /*132a0*/  LEA.HI.X.SX32 R143, R239, R2, 0x2, P0 ;  /* 0x00000002ef8f7211 */ /* 0x000fe200000f16ff */
[----:B------:R-:W-:Y:S02]  /*132b0*/  IMAD.MOV.U32 R137, RZ, RZ, R138 ;  /* 0x000000ffff897224 */ /* 0x000fe400078e008a */
[----:B------:R-:W-:Y:S02]  /*132c0*/  IMAD.MOV.U32 R138, RZ, RZ, R15 ;  /* 0x000000ffff8a7224 */ /* 0x000fe400078e000f */
[----:B------:R-:W-:Y:S01]  /*132d0*/  IMAD.MOV.U32 R136, RZ, RZ, R139 ;  /* 0x000000ffff887224 */ /* 0x000fe200078e008b */
[----:B------:R1:W-:Y:S01]  /*132e0*/  STL.64 [R1+0x400], R142 ;  /* 0x0004008e01007387 */ /* 0x0003e20000100a00 */
[----:B------:R-:W-:Y:S01]  /*132f0*/  IMAD.MOV.U32 R15, RZ, RZ, R222 ;  /* 0x000000ffff0f7224 */ /* 0x000fe200078e00de */
[C---:B------:R-:W-:Y:S01]  /*13300*/  LEA R222, P6, R238.reuse, R0, 0x2 ;  /* 0x00000000eede7211 */ /* 0x040fe200078c10ff */
[----:B------:R-:W-:Y:S02]  /*13310*/  IMAD.MOV.U32 R139, RZ, RZ, R14 ;  /* 0x000000ffff8b7224 */ /* 0x000fe400078e000e */
[----:B------:R-:W-:Y:S01]  /*13320*/  IMAD.MOV.U32 R14, RZ, RZ, R242 ;  /* 0x000000ffff0e7224 */ /* 0x000fe200078e00f2 */
[----:B------:R-:W-:Y:S01]  /*13330*/  MOV R242, R250 ;  /* 0x000000fa00f27202 */ /* 0x000fe20000000f00 */
[----:B------:R-:W-:Y:S01]  /*13340*/  IMAD.MOV.U32 R250, RZ, RZ, R223 ;  /* 0x000000fffffa7224 */ /* 0x000fe200078e00df */
[----:B------:R-:W-:-:S02]  /*13350*/  LEA.HI.X.SX32 R223, R238, R2, 0x2, P6 ;  /* 0x00000002eedf7211 */ /* 0x000fc400030f16ff */
[----:B-1----:R-:W-:-:S04]  /*13360*/  LEA R142, P0, R237, R0, 0x2 ;  /* 0x00000000ed8e7211 */ /* 0x002fc800078010ff */
[----:B------:R-:W-:Y:S01]  /*13370*/  LEA.HI.X.SX32 R143, R237, R2, 0x2, P0 ;  /* 0x00000002ed8f7211 */ /* 0x000fe200000f16ff */
[----:B------:R1:W-:Y:S04]  /*13380*/  STL.64 [R1+0x3f8], R222 ;  /* 0x0003f8de01007387 */ /* 0x0003e80000100a00 */
[----:B------:R4:W-:Y:S01]  /*13390*/  STL.64 [R1+0x3f0], R142 ;  /* 0x0003f08e01007387 */ /* 0x0009e20000100a00 */
[CC--:B-1----:R-:W-:Y:S02]  /*133a0*/  LEA R222, P6, R236.reuse, R0.reuse, 0x2 ;  /* 0x00000000ecde7211 */ /* 0x0c2fe400078c10ff */
[----:B----4-:R-:W-:Y:S02]  /*133b0*/  LEA R142, P0, R235, R0, 0x2 ;  /* 0x00000000eb8e7211 */ /* 0x010fe400078010ff */
[----:B------:R-:W-:-:S02]  /*133c0*/  LEA.HI.X.SX32 R223, R236, R2, 0x2, P6 ;  /* 0x00000002ecdf7211 */ /* 0x000fc400030f16ff */
[----:B------:R-:W-:-:S03]  /*133d0*/  LEA.HI.X.SX32 R143, R235, R2, 0x2, P0 ;  /* 0x00000002eb8f7211 */ /* 0x000fc600000f16ff */
[----:B------:R1:W-:Y:S04]  /*133e0*/  STL.64 [R1+0x3e8], R222 ;  /* 0x0003e8de01007387 */ /* 0x0003e80000100a00 */
[----:B------:R2:W-:Y:S04]  /*133f0*/  STL.64 [R1+0x540], R142 ;  /* 0x0005408e01007387 */ /* 0x0005e80000100a00 */
[----:B------:R-:W4:Y:S01]  /*13400*/  LDL.LU R239, [R1+0x174] ;  /* 0x0001740001ef7983 */ /* 0x000f220000300800 */
[----:B-1----:R-:W-:Y:S01]  /*13410*/  LEA R222, P6, R234, R0, 0x2 ;  /* 0x00000000eade7211 */ /* 0x002fe200078c10ff */
[----:B--2---:R-:W-:-:S02]  /*13420*/  IMAD.MOV.U32 R142, RZ, RZ, R140 ;  /* 0x000000ffff8e7224 */ /* 0x004fc400078e008c */
[----:B------:R-:W-:Y:S01]  /*13430*/  IMAD.MOV.U32 R140, RZ, RZ, R137 ;  /* 0x000000ffff8c7224 */ /* 0x000fe200078e0089 */
[----:B------:R-:W-:Y:S01]  /*13440*/  MOV R137, R138 ;  /* 0x0000008a00897202 */ /* 0x000fe20000000f00 */
[----:B------:R-:W-:Y:S01]  /*13450*/  IMAD.MOV.U32 R138, RZ, RZ, R15 ;  /* 0x000000ffff8a7224 */ /* 0x000fe200078e000f */
[----:B------:R-:W-:Y:S01]  /*13460*/  LEA.HI.X.SX32 R223, R234, R2, 0x2, P6 ;  /* 0x00000002eadf7211 */ /* 0x000fe200030f16ff */
[----:B------:R-:W-:Y:S02]  /*13470*/  IMAD.MOV.U32 R15, RZ, RZ, R244 ;  /* 0x000000ffff0f7224 */ /* 0x000fe400078e00f4 */
[----:B------:R-:W-:Y:S02]  /*13480*/  IMAD.MOV.U32 R244, RZ, RZ, R231 ;  /* 0x000000fffff47224 */ /* 0x000fe400078e00e7 */
[----:B------:R1:W-:Y:S01]  /*13490*/  STL.64 [R1+0x640], R222 ;  /* 0x000640de01007387 */ /* 0x0003e20000100a00 */
[----:B------:R-:W-:Y:S02]  /*134a0*/  IMAD.MOV.U32 R240, RZ, RZ, R142 ;  /* 0x000000fffff07224 */ /* 0x000fe400078e008e */
[----:B------:R-:W-:Y:S01]  /*134b0*/  IMAD.MOV.U32 R142, RZ, RZ, R140 ;  /* 0x000000ffff8e7224 */ /* 0x000fe200078e008c */
[----:B------:R-:W-:Y:S01]  /*134c0*/  MOV R140, R137 ;  /* 0x00000089008c7202 */ /* 0x000fe20000000f00 */
[----:B------:R-:W-:Y:S01]  /*134d0*/  IMAD.MOV.U32 R137, RZ, RZ, R138 ;  /* 0x000000ffff897224 */ /* 0x000fe200078e008a */
[----:B-1----:R-:W2:Y:S01]  /*134e0*/  LDL.LU.64 R222, [R1+0x1478] ;  /* 0x0014780001de7983 */ /* 0x002ea20000300a00 */
[----:B---3--:R-:W-:Y:S01]  /*134f0*/  IMAD R238, R141, UR53, RZ ;  /* 0x000000358dee7c24 */ /* 0x008fe2000f8e02ff */
[----:B------:R-:W1:Y:S01]  /*13500*/  LDCU UR53, c[0x0][0x3b0] ;  /* 0x00007600ff3577ac */ /* 0x000e620008000800 */
[----:B------:R-:W-:-:S02]  /*13510*/  IMAD.MOV.U32 R141, RZ, RZ, R136 ;  /* 0x000000ffff8d7224 */ /* 0x000fc400078e0088 */
[----:B------:R-:W-:Y:S02]  /*13520*/  IMAD.MOV.U32 R136, RZ, RZ, R139 ;  /* 0x000000ffff887224 */ /* 0x000fe400078e008b */
[----:B------:R-:W-:Y:S02]  /*13530*/  IMAD.MOV.U32 R139, RZ, RZ, R14 ;  /* 0x000000ffff8b7224 */ /* 0x000fe400078e000e */
[----:B------:R-:W-:Y:S02]  /*13540*/  IMAD.MOV.U32 R14, RZ, RZ, R243 ;  /* 0x000000ffff0e7224 */ /* 0x000fe400078e00f3 */
[----:B------:R-:W-:Y:S02]  /*13550*/  IMAD.MOV.U32 R243, RZ, RZ, R227 ;  /* 0x000000fffff37224 */ /* 0x000fe400078e00e3 */
[----:B------:R-:W-:Y:S01]  /*13560*/  IMAD.MOV.U32 R227, RZ, RZ, R228 ;  /* 0x000000ffffe37224 */ /* 0x000fe200078e00e4 */
[----:B------:R-:W-:Y:S01]  /*13570*/  MOV R228, R229 ;  /* 0x000000e500e47202 */ /* 0x000fe20000000f00 */
[----:B------:R-:W-:Y:S01]  /*13580*/  IMAD.MOV.U32 R229, RZ, RZ, R230 ;  /* 0x000000ffffe57224 */ /* 0x000fe200078e00e6 */
[----:B------:R-:W-:-:S04]  /*13590*/  LEA R230, P0, R233, R0, 0x2 ;  /* 0x00000000e9e67211 */ /* 0x000fc800078010ff */
[----:B------:R-:W-:Y:S01]  /*135a0*/  LEA.HI.X.SX32 R231, R233, R2, 0x2, P0 ;  /* 0x00000002e9e77211 */ /* 0x000fe200000f16ff */
[----:B------:R-:W-:Y:S02]  /*135b0*/  IMAD.MOV.U32 R143, RZ, RZ, R141 ;  /* 0x000000ffff8f7224 */ /* 0x000fe400078e008d */
[----:B------:R-:W-:Y:S02]  /*135c0*/  IMAD.MOV.U32 R141, RZ, RZ, R136 ;  /* 0x000000ffff8d7224 */ /* 0x000fe400078e0088 */
[----:B------:R3:W-:Y:S01]  /*135d0*/  STL.64 [R1+0x790], R230 ;  /* 0x000790e601007387 */ /* 0x0007e20000100a00 */
[----:B------:R-:W-:Y:S02]  /*135e0*/  IMAD.MOV.U32 R136, RZ, RZ, R139 ;  /* 0x000000ffff887224 */ /* 0x000fe400078e008b */
[----:B------:R-:W-:Y:S02]  /*135f0*/  IMAD.MOV.U32 R139, RZ, RZ, R14 ;  /* 0x000000ffff8b7224 */ /* 0x000fe400078e000e */
[----:B------:R-:W-:Y:S01]  /*13600*/  IMAD.MOV.U32 R14, RZ, RZ, R228 ;  /* 0x000000ffff0e7224 */ /* 0x000fe200078e00e4 */
[----:B------:R-:W-:Y:S01]  /*13610*/  LEA R228, P6, R232, R0, 0x2 ;  /* 0x00000000e8e47211 */ /* 0x000fe200078c10ff */
[----:B------:R-:W-:Y:S01]  /*13620*/  IMAD.MOV.U32 R138, RZ, RZ, R243 ;  /* 0x000000ffff8a7224 */ /* 0x000fe200078e00f3 */
[----:B---3--:R-:W3:Y:S01]  /*13630*/  LDL.LU.64 R230, [R1+0x1470] ;  /* 0x0014700001e67983 */ /* 0x008ee20000300a00 */
[----:B------:R-:W-:Y:S01]  /*13640*/  IMAD.MOV.U32 R243, RZ, RZ, R227 ;  /* 0x000000fffff37224 */ /* 0x000fe200078e00e3 */
[----:B------:R-:W-:-:S02]  /*13650*/  MOV R227, R229 ;  /* 0x000000e500e37202 */ /* 0x000fc40000000f00 */
[----:B------:R-:W-:-:S05]  /*13660*/  LEA.HI.X.SX32 R229, R232, R2, 0x2, P6 ;  /* 0x00000002e8e57211 */ /* 0x000fca00030f16ff */
[----:B------:R1:W-:Y:S04]  /*13670*/  STL.64 [R1+0x3e0], R228 ;  /* 0x0003e0e401007387 */ /* 0x0003e80000100a00 */
[----:B-1----:R-:W2:Y:S01]  /*13680*/  LDL.LU.64 R228, [R1+0x1468] ;  /* 0x0014680001e47983 */ /* 0x002ea20000300a00 */
[----:B------:R-:W-:Y:S02]  /*13690*/  IMAD.MOV.U32 R233, RZ, RZ, R237 ;  /* 0x000000ffffe97224 */ /* 0x000fe400078e00ed */
[----:B------:R-:W-:Y:S02]  /*136a0*/  IMAD.MOV.U32 R237, RZ, RZ, R240 ;  /* 0x000000ffffed7224 */ /* 0x000fe400078e00f0 */
[----:B------:R-:W-:Y:S01]  /*136b0*/  IMAD.MOV.U32 R240, RZ, RZ, R142 ;  /* 0x000000fffff07224 */ /* 0x000fe200078e008e */
[----:B------:R-:W-:Y:S01]  /*136c0*/  MOV R142, R140 ;  /* 0x0000008c008e7202 */ /* 0x000fe20000000f00 */
[----:B----4-:R-:W-:Y:S01]  /*136d0*/  IMAD R234, R239, UR52, RZ ;  /* 0x00000034efea7c24 */ /* 0x010fe2000f8e02ff */
[----:B------:R-:W1:Y:S01]  /*136e0*/  LDCU UR52, c[0x0][0x3b0] ;  /* 0x00007600ff3477ac */ /* 0x000e620008000800 */
[----:B------:R-:W-:-:S02]  /*136f0*/  IMAD.MOV.U32 R140, RZ, RZ, R137 ;  /* 0x000000ffff8c7224 */ /* 0x000fc400078e0089 */
[----:B------:R-:W-:Y:S02]  /*13700*/  IMAD.MOV.U32 R239, RZ, RZ, R143 ;  /* 0x000000ffffef7224 */ /* 0x000fe400078e008f */
[----:B------:R-:W-:Y:S02]  /*13710*/  IMAD.MOV.U32 R137, RZ, RZ, R138 ;  /* 0x000000ffff897224 */ /* 0x000fe400078e008a */
[----:B------:R-:W-:Y:S02]  /*13720*/  IMAD.MOV.U32 R143, RZ, RZ, R141 ;  /* 0x000000ffff8f7224 */ /* 0x000fe400078e008d */
[----:B------:R-:W-:Y:S02]  /*13730*/  IMAD.MOV.U32 R138, RZ, RZ, R226 ;  /* 0x000000ffff8a7224 */ /* 0x000fe400078e00e2 */
[----:B------:R-:W-:Y:S02]  /*13740*/  IMAD.MOV.U32 R141, RZ, RZ, R136 ;  /* 0x000000ffff8d7224 */ /* 0x000fe400078e0088 */
[----:B------:R-:W-:-:S02]  /*13750*/  IMAD.MOV.U32 R136, RZ, RZ, R139 ;  /* 0x000000ffff887224 */ /* 0x000fc400078e008b */
[----:B------:R-:W-:Y:S01]  /*13760*/  IMAD.MOV.U32 R139, RZ, RZ, R14 ;  /* 0x000000ffff8b7224 */ /* 0x000fe200078e000e */
[----:B------:R-:W-:Y:S01]  /*13770*/  MOV R14, R227 ;  /* 0x000000e3000e7202 */ /* 0x000fe20000000f00 */
[----:B------:R-:W-:Y:S01]  /*13780*/  IMAD.MOV.U32 R235, RZ, RZ, R224 ;  /* 0x000000ffffeb7224 */ /* 0x000fe200078e00e0 */
[-C--:B---3--:R-:W-:Y:S02]  /*13790*/  LEA R236, P0, R231, R0.reuse, 0x2 ;  /* 0x00000000e7ec7211 */ /* 0x088fe400078010ff */
[----:B------:R-:W-:-:S03]  /*137a0*/  LEA R226, P6, R230, R0, 0x2 ;  /* 0x00000000e6e27211 */ /* 0x000fc600078c10ff */
[----:B------:R3:W-:Y:S01]  /*137b0*/  STL [R1+0x3d8], R236 ;  /* 0x0003d8ec01007387 */ /* 0x0007e20000100800 */
[----:B------:R-:W-:Y:S01]  /*137c0*/  IMAD.MOV.U32 R232, RZ, RZ, R236 ;  /* 0x000000ffffe87224 */ /* 0x000fe200078e00ec */
[-C--:B------:R-:W-:Y:S02]  /*137d0*/  LEA.HI.X.SX32 R233, R231, R2.reuse, 0x2, P0 ;  /* 0x00000002e7e97211 */ /* 0x080fe400000f16ff */
[----:B------:R-:W-:Y:S01]  /*137e0*/  LEA.HI.X.SX32 R227, R230, R2, 0x2, P6 ;  /* 0x00000002e6e37211 */ /* 0x000fe200030f16ff */
[----:B---3--:R-:W-:Y:S02]  /*137f0*/  IMAD.MOV.U32 R236, RZ, RZ, R237 ;  /* 0x000000ffffec7224 */ /* 0x008fe400078e00ed */
[----:B------:R-:W-:Y:S02]  /*13800*/  IMAD.MOV.U32 R237, RZ, RZ, R239 ;  /* 0x000000ffffed7224 */ /* 0x000fe400078e00ef */
[----:B------:R-:W-:Y:S02]  /*13810*/  IMAD.MOV.U32 R239, RZ, RZ, R240 ;  /* 0x000000ffffef7224 */ /* 0x000fe400078e00f0 */
[----:B------:R-:W-:-:S02]  /*13820*/  IMAD.MOV.U32 R240, RZ, RZ, R143 ;  /* 0x000000fffff07224 */ /* 0x000fc400078e008f */
[----:B------:R-:W-:Y:S01]  /*13830*/  IMAD.MOV.U32 R143, RZ, RZ, R142 ;  /* 0x000000ffff8f7224 */ /* 0x000fe200078e008e */
[----:B------:R3:W-:Y:S01]  /*13840*/  STL [R1+0x3dc], R233 ;  /* 0x0003dce901007387 */ /* 0x0007e20000100800 */
[----:B------:R-:W-:Y:S01]  /*13850*/  IMAD.MOV.U32 R142, RZ, RZ, R141 ;  /* 0x000000ffff8e7224 */ /* 0x000fe200078e008d */
[----:B------:R-:W-:Y:S01]  /*13860*/  MOV R141, R140 ;  /* 0x0000008c008d7202 */ /* 0x000fe20000000f00 */
[----:B------:R-:W-:Y:S01]  /*13870*/  IMAD.MOV.U32 R140, RZ, RZ, R136 ;  /* 0x000000ffff8c7224 */ /* 0x000fe200078e0088 */
[CC--:B--2---:R-:W-:Y:S01]  /*13880*/  LEA R232, P0, R229.reuse, R0.reuse, 0x2 ;  /* 0x00000000e5e87211 */ /* 0x0c4fe200078010ff */
[----:B------:R2:W-:Y:S01]  /*13890*/  STL.64 [R1+0x3d0], R226 ;  /* 0x0003d0e201007387 */ /* 0x0005e20000100a00 */
[----:B------:R-:W-:Y:S01]  /*138a0*/  IMAD.MOV.U32 R136, RZ, RZ, R139 ;  /* 0x000000ffff887224 */ /* 0x000fe200078e008b */
[C---:B------:R-:W-:Y:S01]  /*138b0*/  LEA R224, P6, R228.reuse, R0, 0x2 ;  /* 0x00000000e4e07211 */ /* 0x040fe200078c10ff */
[----:B------:R-:W-:Y:S02]  /*138c0*/  IMAD.MOV.U32 R139, RZ, RZ, R138 ;  /* 0x000000ffff8b7224 */ /* 0x000fe400078e008a */
[----:B------:R-:W-:Y:S01]  /*138d0*/  IMAD.MOV.U32 R138, RZ, RZ, R14 ;  /* 0x000000ffff8a7224 */ /* 0x000fe200078e000e */
[-C--:B---3--:R-:W-:Y:S01]  /*138e0*/  LEA.HI.X.SX32 R233, R229, R2.reuse, 0x2, P0 ;  /* 0x00000002e5e97211 */ /* 0x088fe200000f16ff */
[----:B------:R-:W-:Y:S01]  /*138f0*/  IMAD.MOV.U32 R14, RZ, RZ, R225 ;  /* 0x000000ffff0e7224 */ /* 0x000fe200078e00e1 */
[----:B------:R-:W-:Y:S01]  /*13900*/  LEA.HI.X.SX32 R225, R228, R2, 0x2, P6 ;  /* 0x00000002e4e17211 */ /* 0x000fe200030f16ff */
[----:B--2---:R-:W2:Y:S04]  /*13910*/  LDL.LU.64 R226, [R1+0x1460] ;  /* 0x0014600001e27983 */ /* 0x004ea80000300a00 */
[----:B------:R-:W3:Y:S04]  /*13920*/  LDL.LU R231, [R1+0x190] ;  /* 0x0001900001e77983 */ /* 0x000ee80000300800 */
[----:B------:R-:W-:Y:S04]  /*13930*/  STL.64 [R1+0x3c8], R232 ;  /* 0x0003c8e801007387 */ /* 0x000fe80000100a00 */
[----:B------:R4:W-:Y:S04]  /*13940*/  STL.64 [R1+0x3c0], R224 ;  /* 0x0003c0e001007387 */ /* 0x0009e80000100a00 */
[----:B----4-:R-:W4:Y:S01]  /*13950*/  LDL.LU.64 R224, [R1+0x1458] ;  /* 0x0014580001e07983 */ /* 0x010f220000300a00 */
[----:B--2---:R-:W-:-:S02]  /*13960*/  LEA R232, P0, R227, R0, 0x2 ;  /* 0x00000000e3e87211 */ /* 0x004fc400078010ff */
[C---:B------:R-:W-:Y:S02]  /*13970*/  LEA R228, P6, R226.reuse, R0, 0x2 ;  /* 0x00000000e2e47211 */ /* 0x040fe400078c10ff */
[-C--:B------:R-:W-:Y:S02]  /*13980*/  LEA.HI.X.SX32 R233, R227, R2.reuse, 0x2, P0 ;  /* 0x00000002e3e97211 */ /* 0x080fe400000f16ff */
[----:B------:R-:W-:-:S03]  /*13990*/  LEA.HI.X.SX32 R229, R226, R2, 0x2, P6 ;  /* 0x00000002e2e57211 */ /* 0x000fc600030f16ff */
[----:B------:R4:W-:Y:S04]  /*139a0*/  STL.64 [R1+0x548], R232 ;  /* 0x000548e801007387 */ /* 0x0009e80000100a00 */
[----:B------:R2:W-:Y:S01]  /*139b0*/  STL.64 [R1+0x648], R228 ;  /* 0x000648e401007387 */ /* 0x0005e20000100a00 */
[----:B---3--:R-:W-:Y:S01]  /*139c0*/  IMAD R230, R231, UR51, RZ ;  /* 0x00000033e7e67c24 */ /* 0x008fe2000f8e02ff */
[----:B------:R-:W3:Y:S02]  /*139d0*/  LDCU UR51, c[0x0][0x3b0] ;  /* 0x00007600ff3377ac */ /* 0x000ee40008000800 */
[----:B------:R-:W3:Y:S01]  /*139e0*/  LDL.LU R231, [R1+0x1b4] ;  /* 0x0001b40001e77983 */ /* 0x000ee20000300800 */
[-C--:B----4-:R-:W-:Y:S02]  /*139f0*/  LEA R232, P0, R225, R0.reuse, 0x2 ;  /* 0x00000000e1e87211 */ /* 0x090fe400078010ff */
[----:B--2---:R-:W-:-:S02]  /*13a00*/  LEA R228, P6, R224, R0, 0x2 ;  /* 0x00000000e0e47211 */ /* 0x004fc400078c10ff */
[-C--:B------:R-:W-:Y:S02]  /*13a10*/  LEA.HI.X.SX32 R233, R225, R2.reuse, 0x2, P0 ;  /* 0x00000002e1e97211 */ /* 0x080fe400000f16ff */
[----:B------:R-:W-:-:S03]  /*13a20*/  LEA.HI.X.SX32 R229, R224, R2, 0x2, P6 ;  /* 0x00000002e0e57211 */ /* 0x000fc600030f16ff */
[----:B------:R2:W-:Y:S04]  /*13a30*/  STL.64 [R1+0x7a0], R232 ;  /* 0x0007a0e801007387 */ /* 0x0005e80000100a00 */
[----:B------:R4:W-:Y:S01]  /*13a40*/  STL.64 [R1+0x3b8], R228 ;  /* 0x0003b8e401007387 */ /* 0x0009e20000100a00 */
[CC--:B--2---:R-:W-:Y:S02]  /*13a50*/  LEA R232, P0, R223.reuse, R0.reuse, 0x2 ;  /* 0x00000000dfe87211 */ /* 0x0c4fe400078010ff */
[C---:B----4-:R-:W-:Y:S02]  /*13a60*/  LEA R228, P6, R222.reuse, R0, 0x2 ;  /* 0x00000000dee47211 */ /* 0x050fe400078c10ff */
[-C--:B------:R-:W-:Y:S02]  /*13a70*/  LEA.HI.X.SX32 R233, R223, R2.reuse, 0x2, P0 ;  /* 0x00000002dfe97211 */ /* 0x080fe400000f16ff */
[----:B------:R-:W-:-:S03]  /*13a80*/  LEA.HI.X.SX32 R229, R222, R2, 0x2, P6 ;  /* 0x00000002dee57211 */ /* 0x000fc600030f16ff */
[----:B------:R2:W-:Y:S04]  /*13a90*/  STL.64 [R1+0x3b0], R232 ;  /* 0x0003b0e801007387 */ /* 0x0005e80000100a00 */
[----:B------:R4:W-:Y:S04]  /*13aa0*/  STL.64 [R1+0x3a8], R228 ;  /* 0x0003a8e401007387 */ /* 0x0009e80000100a00 */
[----:B--2---:R-:W2:Y:S01]  /*13ab0*/  LDL.LU R233, [R1+0x1d4] ;  /* 0x0001d40001e97983 */ /* 0x004ea20000300800 */
[-C--:B------:R-:W-:Y:S02]  /*13ac0*/  LEA R224, P0, R221, R0.reuse, 0x2 ;  /* 0x00000000dde07211 */ /* 0x080fe400078010ff */
[----:B----4-:R-:W-:Y:S01]  /*13ad0*/  LEA R228, P6, R220, R0, 0x2 ;  /* 0x00000000dce47211 */ /* 0x010fe200078c10ff */
[----:B------:R-:W-:Y:S01]  /*13ae0*/  IMAD R219, R219, UR72, RZ ;  /* 0x00000048dbdb7c24 */ /* 0x000fe2000f8e02ff */
[-C--:B------:R-:W-:Y:S01]  /*13af0*/  LEA.HI.X.SX32 R225, R221, R2.reuse, 0x2, P0 ;  /* 0x00000002dde17211 */ /* 0x080fe200000f16ff */
[----:B------:R-:W-:Y:S01]  /*13b00*/  IMAD R218, R218, UR72, RZ ;  /* 0x00000048dada7c24 */ /* 0x000fe2000f8e02ff */
[----:B------:R-:W-:-:S03]  /*13b10*/  LEA.HI.X.SX32 R229, R220, R2, 0x2, P6 ;  /* 0x00000002dce57211 */ /* 0x000fc600030f16ff */
[----:B------:R4:W-:Y:S04]  /*13b20*/  STL.64 [R1+0x3a0], R224 ;  /* 0x0003a0e001007387 */ /* 0x0009e80000100a00 */
[----:B------:R1:W-:Y:S01]  /*13b30*/  STL.64 [R1+0x398], R228 ;  /* 0x000398e401007387 */ /* 0x0003e20000100a00 */
[CC--:B----4-:R-:W-:Y:S02]  /*13b40*/  LEA R224, P0, R219.reuse, R0.reuse, 0x2 ;  /* 0x00000000dbe07211 */ /* 0x0d0fe400078010ff */
[C---:B-1----:R-:W-:Y:S02]  /*13b50*/  LEA R228, P6, R218.reuse, R0, 0x2 ;  /* 0x00000000dae47211 */ /* 0x042fe400078c10ff */
[-C--:B------:R-:W-:Y:S02]  /*13b60*/  LEA.HI.X.SX32 R225, R219, R2.reuse, 0x2, P0 ;  /* 0x00000002dbe17211 */ /* 0x080fe400000f16ff */
[----:B------:R-:W-:-:S03]  /*13b70*/  LEA.HI.X.SX32 R229, R218, R2, 0x2, P6 ;  /* 0x00000002dae57211 */ /* 0x000fc600030f16ff */
[----:B------:R1:W-:Y:S04]  /*13b80*/  STL.64 [R1+0x550], R224 ;  /* 0x000550e001007387 */ /* 0x0003e80000100a00 */
[----:B------:R-:W-:Y:S01]  /*13b90*/  STL.64 [R1+0x650], R228 ;  /* 0x000650e401007387 */ /* 0x000fe20000100a00 */
[----:B--2---:R-:W-:Y:S01]  /*13ba0*/  IMAD R222, R233, UR49, RZ ;  /* 0x00000031e9de7c24 */ /* 0x004fe2000f8e02ff */
[----:B------:R-:W2:Y:S02]  /*13bb0*/  LDCU UR49, c[0x0][0x3b0] ;  /* 0x00007600ff3177ac */ /* 0x000ea40008000800 */
[----:B------:R-:W4:Y:S01]  /*13bc0*/  LDL.LU R233, [R1+0x1f8] ;  /* 0x0001f80001e97983 */ /* 0x000f220000300800 */
[----:B------:R-:W-:Y:S02]  /*13bd0*/  IMAD R217, R217, UR72, RZ ;  /* 0x00000048d9d97c24 */ /* 0x000fe4000f8e02ff */
[----:B------:R-:W-:-:S03]  /*13be0*/  IMAD R216, R216, UR72, RZ ;  /* 0x00000048d8d87c24 */ /* 0x000fc6000f8e02ff */
[-C--:B-1----:R-:W-:Y:S02]  /*13bf0*/  LEA R224, P0, R217, R0.reuse, 0x2 ;  /* 0x00000000d9e07211 */ /* 0x082fe400078010ff */
[----:B------:R-:W-:Y:S01]  /*13c00*/  LEA R220, P6, R216, R0, 0x2 ;  /* 0x00000000d8dc7211 */ /* 0x000fe200078c10ff */
[----:B------:R-:W-:Y:S01]  /*13c10*/  IMAD R215, R215, UR72, RZ ;  /* 0x00000048d7d77c24 */ /* 0x000fe2000f8e02ff */
[-C--:B------:R-:W-:Y:S01]  /*13c20*/  LEA.HI.X.SX32 R225, R217, R2.reuse, 0x2, P0 ;  /* 0x00000002d9e17211 */ /* 0x080fe200000f16ff */
[----:B------:R-:W-:Y:S01]  /*13c30*/  IMAD R214, R214, UR72, RZ ;  /* 0x00000048d6d67c24 */ /* 0x000fe2000f8e02ff */
[----:B------:R-:W-:Y:S01]  /*13c40*/  LEA.HI.X.SX32 R221, R216, R2, 0x2, P6 ;  /* 0x00000002d8dd7211 */ /* 0x000fe200030f16ff */
[----:B------:R-:W-:Y:S02]  /*13c50*/  IMAD R213, R213, UR72, RZ ;  /* 0x00000048d5d57c24 */ /* 0x000fe4000f8e02ff */
[----:B------:R1:W-:Y:S04]  /*13c60*/  STL.64 [R1+0x7b0], R224 ;  /* 0x0007b0e001007387 */ /* 0x0003e80000100a00 */
[----:B------:R2:W-:Y:S01]  /*13c70*/  STL.64 [R1+0x390], R220 ;  /* 0x000390dc01007387 */ /* 0x0005e20000100a00 */
[----:B-1----:R-:W-:-:S02]  /*13c80*/  LEA R224, P0, R215, R0, 0x2 ;  /* 0x00000000d7e07211 */ /* 0x002fc400078010ff */
[----:B--2---:R-:W-:Y:S02]  /*13c90*/  LEA R220, P6, R214, R0, 0x2 ;  /* 0x00000000d6dc7211 */ /* 0x004fe400078c10ff */
[----:B------:R-:W-:Y:S02]  /*13ca0*/  LEA.HI.X.SX32 R225, R215, R2, 0x2, P0 ;  /* 0x00000002d7e17211 */ /* 0x000fe400000f16ff */
[----:B------:R-:W-:Y:S01]  /*13cb0*/  LEA R216, P0, R213, R0, 0x2 ;  /* 0x00000000d5d87211 */ /* 0x000fe200078010ff */
[----:B------:R-:W-:Y:S01]  /*13cc0*/  IMAD R212, R212, UR72, RZ ;  /* 0x00000048d4d47c24 */ /* 0x000fe2000f8e02ff */
[-C--:B------:R-:W-:Y:S01]  /*13cd0*/  LEA.HI.X.SX32 R221, R214, R2.reuse, 0x2, P6 ;  /* 0x00000002d6dd7211 */ /* 0x080fe200030f16ff */
[----:B------:R-:W-:Y:S01]  /*13ce0*/  IMAD R211, R211, UR72, RZ ;  /* 0x00000048d3d37c24 */ /* 0x000fe2000f8e02ff */
[----:B------:R-:W-:Y:S01]  /*13cf0*/  LEA.HI.X.SX32 R217, R213, R2, 0x2, P0 ;  /* 0x00000002d5d97211 */ /* 0x000fe200000f16ff */
[----:B------:R-:W-:Y:S01]  /*13d00*/  STL.64 [R1+0x388], R224 ;  /* 0x000388e001007387 */ /* 0x000fe20000100a00 */
[----:B------:R-:W-:-:S03]  /*13d10*/  IMAD R210, R210, UR72, RZ ;  /* 0x00000048d2d27c24 */ /* 0x000fc6000f8e02ff */
[----:B------:R1:W-:Y:S01]  /*13d20*/  STL.64 [R1+0x380], R220 ;  /* 0x000380dc01007387 */ /* 0x0003e20000100a00 */
[----:B------:R-:W-:Y:S01]  /*13d30*/  IMAD R209, R209, UR72, RZ ;  /* 0x00000048d1d17c24 */ /* 0x000fe2000f8e02ff */
[----:B-1----:R-:W-:-:S04]  /*13d40*/  LEA R220, P6, R212, R0, 0x2 ;  /* 0x00000000d4dc7211 */ /* 0x002fc800078c10ff */
[----:B------:R-:W-:Y:S02]  /*13d50*/  LEA.HI.X.SX32 R221, R212, R2, 0x2, P6 ;  /* 0x00000002d4dd7211 */ /* 0x000fe400030f16ff */
[----:B------:R-:W-:Y:S01]  /*13d60*/  LEA R214, P6, R210, R0, 0x2 ;  /* 0x00000000d2d67211 */ /* 0x000fe200078c10ff */
[----:B------:R-:W-:-:S03]  /*13d70*/  IMAD R208, R208, UR72, RZ ;  /* 0x00000048d0d07c24 */ /* 0x000fc6000f8e02ff */
[----:B------:R-:W-:Y:S01]  /*13d80*/  LEA.HI.X.SX32 R215, R210, R2, 0x2, P6 ;  /* 0x00000002d2d77211 */ /* 0x000fe200030f16ff */
[----:B------:R-:W-:Y:S02]  /*13d90*/  IMAD R206, R206, UR72, RZ ;  /* 0x00000048cece7c24 */ /* 0x000fe4000f8e02ff */
[----:B------:R-:W-:Y:S02]  /*13da0*/  IMAD R205, R205, UR72, RZ ;  /* 0x00000048cdcd7c24 */ /* 0x000fe4000f8e02ff */
[----:B------:R-:W-:Y:S02]  /*13db0*/  IMAD R204, R204, UR72, RZ ;  /* 0x00000048cccc7c24 */ /* 0x000fe4000f8e02ff */
[----:B---3--:R-:W-:Y:S01]  /*13dc0*/  IMAD R226, R231, UR50, RZ ;  /* 0x00000032e7e27c24 */ /* 0x008fe2000f8e02ff */
[----:B------:R-:W1:Y:S01]  /*13dd0*/  LDCU UR50, c[0x0][0x3b0] ;  /* 0x00007600ff3277ac */ /* 0x000e620008000800 */
[----:B------:R-:W-:Y:S02]  /*13de0*/  IMAD R203, R203, UR72, RZ ;  /* 0x00000048cbcb7c24 */ /* 0x000fe4000f8e02ff */
[----:B------:R-:W-:-:S02]  /*13df0*/  IMAD R202, R202, UR72, RZ ;  /* 0x00000048caca7c24 */ /* 0x000fc4000f8e02ff */
[----:B------:R-:W-:Y:S02]  /*13e00*/  IMAD R201, R201, UR72, RZ ;  /* 0x00000048c9c97c24 */ /* 0x000fe4000f8e02ff */
[----:B------:R-:W-:Y:S02]  /*13e10*/  IMAD R200, R200, UR72, RZ ;  /* 0x00000048c8c87c24 */ /* 0x000fe4000f8e02ff */
[----:B------:R-:W-:Y:S01]  /*13e20*/  IMAD R132, R132, UR56, RZ ;  /* 0x0000003884847c24 */ /* 0x000fe2000f8e02ff */
[----:B------:R-:W2:Y:S01]  /*13e30*/  LDCU UR56, c[0x0][0x3b0] ;  /* 0x00007600ff3877ac */ /* 0x000ea20008000800 */
[----:B----4-:R-:W-:Y:S01]  /*13e40*/  IMAD R218, R233, UR48, RZ ;  /* 0x00000030e9da7c24 */ /* 0x010fe2000f8e02ff */
[----:B------:R-:W-:Y:S01]  /*13e50*/  MOV R233, R235 ;  /* 0x000000eb00e97202 */ /* 0x000fe20000000f00 */
[----:B------:R-:W-:Y:S01]  /*13e60*/  IMAD.MOV.U32 R235, RZ, RZ, R236 ;  /* 0x000000ffffeb7224 */ /* 0x000fe200078e00ec */
[----:B------:R-:W3:Y:S01]  /*13e70*/  LDCU UR48, c[0x0][0x3b0] ;  /* 0x00007600ff3077ac */ /* 0x000ee20008000800 */
[----:B------:R-:W-:-:S02]  /*13e80*/  IMAD.MOV.U32 R236, RZ, RZ, R237 ;  /* 0x000000ffffec7224 */ /* 0x000fc400078e00ed */
[----:B------:R-:W-:Y:S02]  /*13e90*/  IMAD.MOV.U32 R237, RZ, RZ, R239 ;  /* 0x000000ffffed7224 */ /* 0x000fe400078e00ef */
[----:B------:R-:W-:Y:S02]  /*13ea0*/  IMAD.MOV.U32 R239, RZ, RZ, R240 ;  /* 0x000000ffffef7224 */ /* 0x000fe400078e00f0 */
[----:B------:R-:W-:Y:S02]  /*13eb0*/  IMAD.MOV.U32 R240, RZ, RZ, R143 ;  /* 0x000000fffff07224 */ /* 0x000fe400078e008f */
[----:B------:R-:W-:Y:S01]  /*13ec0*/  IMAD.MOV.U32 R143, RZ, RZ, R142 ;  /* 0x000000ffff8f7224 */ /* 0x000fe200078e008e */
[----:B------:R-:W-:Y:S02]  /*13ed0*/  MOV R142, R207 ;  /* 0x000000cf008e7202 */ /* 0x000fe40000000f00 */
[----:B------:R-:W4:Y:S04]  /*13ee0*/  LDL.LU R207, [R1+0x210] ;  /* 0x0002100001cf7983 */ /* 0x000f280000300800 */
[----:B------:R1:W-:Y:S01]  /*13ef0*/  STL.64 [R1+0x378], R216 ;  /* 0x000378d801007387 */ /* 0x0003e20000100a00 */
[----:B------:R-:W-:-:S02]  /*13f00*/  IMAD.MOV.U32 R232, RZ, RZ, R233 ;  /* 0x000000ffffe87224 */ /* 0x000fc400078e00e9 */
[----:B------:R-:W-:Y:S01]  /*13f10*/  IMAD.MOV.U32 R233, RZ, RZ, R235 ;  /* 0x000000ffffe97224 */ /* 0x000fe200078e00eb */
[----:B-1----:R-:W-:-:S04]  /*13f20*/  LEA R216, P0, R211, R0, 0x2 ;  /* 0x00000000d3d87211 */ /* 0x002fc800078010ff */
[----:B------:R-:W-:Y:S02]  /*13f30*/  LEA.HI.X.SX32 R217, R211, R2, 0x2, P0 ;  /* 0x00000002d3d97211 */ /* 0x000fe400000f16ff */
[C---:B------:R-:W-:Y:S01]  /*13f40*/  LEA R212, P0, R209.reuse, R0, 0x2 ;  /* 0x00000000d1d47211 */ /* 0x040fe200078010ff */
[----:B------:R-:W-:Y:S01]  /*13f50*/  IMAD.MOV.U32 R235, RZ, RZ, R236 ;  /* 0x000000ffffeb7224 */ /* 0x000fe200078e00ec */
[----:B------:R-:W-:Y:S01]  /*13f60*/  STL.64 [R1+0x370], R220 ;  /* 0x000370dc01007387 */ /* 0x000fe20000100a00 */
[----:B------:R-:W-:Y:S01]  /*13f70*/  IMAD.MOV.U32 R236, RZ, RZ, R237 ;  /* 0x000000ffffec7224 */ /* 0x000fe200078e00ed */
[----:B------:R-:W-:Y:S01]  /*13f80*/  LEA.HI.X.SX32 R213, R209, R2, 0x2, P0 ;  /* 0x00000002d1d57211 */ /* 0x000fe200000f16ff */
[----:B------:R-:W-:Y:S01]  /*13f90*/  IMAD.MOV.U32 R237, RZ, RZ, R239 ;  /* 0x000000ffffed7224 */ /* 0x000fe200078e00ef */
[----:B------:R-:W-:Y:S01]  /*13fa0*/  STL.64 [R1+0x558], R216 ;  /* 0x000558d801007387 */ /* 0x000fe20000100a00 */
[----:B------:R-:W-:Y:S01]  /*13fb0*/  IMAD.MOV.U32 R239, RZ, RZ, R240 ;  /* 0x000000ffffef7224 */ /* 0x000fe200078e00f0 */
[----:B------:R-:W-:-:S02]  /*13fc0*/  MOV R240, R143 ;  /* 0x0000008f00f07202 */ /* 0x000fc40000000f00 */
[----:B------:R1:W-:Y:S04]  /*13fd0*/  STL.64 [R1+0x658], R214 ;  /* 0x000658d601007387 */ /* 0x0003e80000100a00 */
[----:B------:R-:W2:Y:S04]  /*13fe0*/  LDL.LU R143, [R1+0x214] ;  /* 0x00021400018f7983 */ /* 0x000ea80000300800 */
[----:B------:R3:W-:Y:S01]  /*13ff0*/  STL.64 [R1+0x7c0], R212 ;  /* 0x0007c0d401007387 */ /* 0x0007e20000100a00 */
[----:B-1----:R-:W-:Y:S01]  /*14000*/  LEA R214, P6, R208, R0, 0x2 ;  /* 0x00000000d0d67211 */ /* 0x002fe200078c10ff */
[----:B------:R-:W-:-:S03]  /*14010*/  IMAD.MOV.U32 R231, RZ, RZ, R232 ;  /* 0x000000ffffe77224 */ /* 0x000fc600078e00e8 */
[----:B------:R-:W-:Y:S02]  /*14020*/  LEA.HI.X.SX32 R215, R208, R2, 0x2, P6 ;  /* 0x00000002d0d77211 */ /* 0x000fe400030f16ff */
[CC--:B---3--:R-:W-:Y:S02]  /*14030*/  LEA R212, P0, R206.reuse, R0.reuse, 0x2 ;  /* 0x00000000ced47211 */ /* 0x0c8fe400078010ff */
[C---:B------:R-:W-:Y:S01]  /*14040*/  LEA R210, P6, R205.reuse, R0, 0x2 ;  /* 0x00000000cdd27211 */ /* 0x040fe200078c10ff */
[----:B------:R-:W-:Y:S01]  /*14050*/  IMAD.MOV.U32 R232, RZ, RZ, R233 ;  /* 0x000000ffffe87224 */ /* 0x000fe200078e00e9 */
[----:B------:R-:W-:Y:S01]  /*14060*/  LEA.HI.X.SX32 R213, R206, R2, 0x2, P0 ;  /* 0x00000002ced57211 */ /* 0x000fe200000f16ff */
[----:B------:R-:W-:Y:S01]  /*14070*/  IMAD.MOV.U32 R233, RZ, RZ, R235 ;  /* 0x000000ffffe97224 */ /* 0x000fe200078e00eb */
[C---:B------:R-:W-:Y:S01]  /*14080*/  LEA R208, P0, R204.reuse, R0, 0x2 ;  /* 0x00000000ccd07211 */ /* 0x040fe200078010ff */
[----:B------:R-:W-:Y:S01]  /*14090*/  IMAD.MOV.U32 R235, RZ, RZ, R236 ;  /* 0x000000ffffeb7224 */ /* 0x000fe200078e00ec */
[-C--:B------:R-:W-:Y:S01]  /*140a0*/  LEA.HI.X.SX32 R211, R205, R2.reuse, 0x2, P6 ;  /* 0x00000002cdd37211 */ /* 0x080fe200030f16ff */
[----:B------:R-:W-:Y:S01]  /*140b0*/  IMAD.MOV.U32 R236, RZ, RZ, R237 ;  /* 0x000000ffffec7224 */ /* 0x000fe200078e00ed */
[----:B------:R-:W-:Y:S01]  /*140c0*/  LEA.HI.X.SX32 R209, R204, R2, 0x2, P0 ;  /* 0x00000002ccd17211 */ /* 0x000fe200000f16ff */
[----:B------:R-:W-:Y:S01]  /*140d0*/  IMAD.MOV.U32 R237, RZ, RZ, R239 ;  /* 0x000000ffffed7224 */ /* 0x000fe200078e00ef */
[----:B------:R-:W-:Y:S01]  /*140e0*/  STL.64 [R1+0x368], R214 ;  /* 0x000368d601007387 */ /* 0x000fe20000100a00 */
[----:B------:R-:W-:Y:S01]  /*140f0*/  IMAD.MOV.U32 R217, RZ, RZ, R231 ;  /* 0x000000ffffd97224 */ /* 0x000fe200078e00e7 */
[----:B------:R-:W-:Y:S01]  /*14100*/  MOV R239, R240 ;  /* 0x000000f000ef7202 */ /* 0x000fe20000000f00 */
[----:B------:R-:W-:Y:S01]  /*14110*/  IMAD.MOV.U32 R231, RZ, RZ, R232 ;  /* 0x000000ffffe77224 */ /* 0x000fe200078e00e8 */
[----:B------:R-:W-:Y:S01]  /*14120*/  STL.64 [R1+0x360], R212 ;  /* 0x000360d401007387 */ /* 0x000fe20000100a00 */
[----:B------:R-:W-:-:S02]  /*14130*/  IMAD.MOV.U32 R240, RZ, RZ, R142 ;  /* 0x000000fffff07224 */ /* 0x000fc400078e008e */
[----:B------:R-:W-:Y:S01]  /*14140*/  IMAD.MOV.U32 R232, RZ, RZ, R233 ;  /* 0x000000ffffe87224 */ /* 0x000fe200078e00e9 */
[----:B------:R1:W-:Y:S01]  /*14150*/  STL.64 [R1+0x358], R210 ;  /* 0x000358d201007387 */ /* 0x0003e20000100a00 */
[----:B------:R-:W-:Y:S02]  /*14160*/  IMAD.MOV.U32 R142, RZ, RZ, R141 ;  /* 0x000000ffff8e7224 */ /* 0x000fe400078e008d */
[----:B------:R-:W-:Y:S01]  /*14170*/  IMAD.MOV.U32 R233, RZ, RZ, R235 ;  /* 0x000000ffffe97224 */ /* 0x000fe200078e00eb */
[----:B------:R-:W3:Y:S01]  /*14180*/  LDL.LU R141, [R1+0x218] ;  /* 0x00021800018d7983 */ /* 0x000ee20000300800 */
[----:B------:R-:W-:Y:S01]  /*14190*/  MOV R235, R236 ;  /* 0x000000ec00eb7202 */ /* 0x000fe20000000f00 */
[----:B------:R-:W-:Y:S02]  /*141a0*/  IMAD.MOV.U32 R236, RZ, RZ, R237 ;  /* 0x000000ffffec7224 */ /* 0x000fe400078e00ed */
[----:B------:R1:W-:Y:S01]  /*141b0*/  STL.64 [R1+0x350], R208 ;  /* 0x000350d001007387 */ /* 0x0003e20000100a00 */
[----:B------:R-:W-:Y:S01]  /*141c0*/  IMAD.MOV.U32 R237, RZ, RZ, R239 ;  /* 0x000000ffffed7224 */ /* 0x000fe200078e00ef */
[----:B-1----:R-:W-:Y:S01]  /*141d0*/  LEA R210, P6, R203, R0, 0x2 ;  /* 0x00000000cbd27211 */ /* 0x002fe200078c10ff */
[----:B------:R-:W-:-:S02]  /*141e0*/  IMAD.MOV.U32 R227, RZ, RZ, R231 ;  /* 0x000000ffffe37224 */ /* 0x000fc400078e00e7 */
[----:B------:R-:W-:Y:S01]  /*141f0*/  IMAD.MOV.U32 R239, RZ, RZ, R240 ;  /* 0x000000ffffef7224 */ /* 0x000fe200078e00f0 */
[----:B------:R-:W-:Y:S01]  /*14200*/  LEA.HI.X.SX32 R211, R203, R2, 0x2, P6 ;  /* 0x00000002cbd37211 */ /* 0x000fe200030f16ff */
[----:B------:R-:W-:Y:S01]  /*14210*/  IMAD.MOV.U32 R231, RZ, RZ, R232 ;  /* 0x000000ffffe77224 */ /* 0x000fe200078e00e8 */
[CC--:B------:R-:W-:Y:S01]  /*14220*/  LEA R208, P0, R202.reuse, R0.reuse, 0x2 ;  /* 0x00000000cad07211 */ /* 0x0c0fe200078010ff */
[----:B------:R-:W-:Y:S01]  /*14230*/  IMAD.MOV.U32 R232, RZ, RZ, R233 ;  /* 0x000000ffffe87224 */ /* 0x000fe200078e00e9 */
[----:B------:R-:W-:Y:S01]  /*14240*/  LEA R204, P6, R201, R0, 0x2 ;  /* 0x00000000c9cc7211 */ /* 0x000fe200078c10ff */
[----:B------:R-:W-:Y:S01]  /*14250*/  IMAD.MOV.U32 R240, RZ, RZ, R140 ;  /* 0x000000fffff07224 */ /* 0x000fe200078e008c */
[----:B------:R-:W-:Y:S01]  /*14260*/  LEA.HI.X.SX32 R209, R202, R2, 0x2, P0 ;  /* 0x00000002cad17211 */ /* 0x000fe200000f16ff */
[----:B------:R-:W-:Y:S01]  /*14270*/  IMAD.MOV.U32 R233, RZ, RZ, R235 ;  /* 0x000000ffffe97224 */ /* 0x000fe200078e00eb */
[----:B------:R-:W-:Y:S01]  /*14280*/  LEA R202, P0, R200, R0, 0x2 ;  /* 0x00000000c8ca7211 */ /* 0x000fe200078010ff */
[----:B------:R-:W-:-:S02]  /*14290*/  IMAD.MOV.U32 R140, RZ, RZ, R136 ;  /* 0x000000ffff8c7224 */ /* 0x000fc400078e0088 */
[----:B------:R-:W-:Y:S02]  /*142a0*/  IMAD.MOV.U32 R235, RZ, RZ, R236 ;  /* 0x000000ffffeb7224 */ /* 0x000fe400078e00ec */
[----:B------:R-:W-:Y:S01]  /*142b0*/  IMAD.MOV.U32 R136, RZ, RZ, R139 ;  /* 0x000000ffff887224 */ /* 0x000fe200078e008b */
[----:B------:R-:W-:Y:S01]  /*142c0*/  MOV R139, R138 ;  /* 0x0000008a008b7202 */ /* 0x000fe20000000f00 */
[----:B------:R-:W-:Y:S01]  /*142d0*/  IMAD.MOV.U32 R236, RZ, RZ, R237 ;  /* 0x000000ffffec7224 */ /* 0x000fe200078e00ed */
[----:B------:R-:W-:Y:S01]  /*142e0*/  MOV R237, R239 ;  /* 0x000000ef00ed7202 */ /* 0x000fe20000000f00 */
[----:B------:R-:W-:Y:S01]  /*142f0*/  IMAD.MOV.U32 R239, RZ, RZ, R240 ;  /* 0x000000ffffef7224 */ /* 0x000fe200078e00f0 */
[-C--:B------:R-:W-:Y:S01]  /*14300*/  LEA.HI.X.SX32 R205, R201, R2.reuse, 0x2, P6 ;  /* 0x00000002c9cd7211 */ /* 0x080fe200030f16ff */
[----:B------:R-:W-:Y:S01]  /*14310*/  IMAD.MOV.U32 R240, RZ, RZ, R132 ;  /* 0x000000fffff07224 */ /* 0x000fe200078e0084 */
[----:B------:R-:W-:Y:S01]  /*14320*/  STL.64 [R1+0x460], R210 ;  /* 0x000460d201007387 */ /* 0x000fe20000100a00 */
[----:B------:R-:W-:Y:S01]  /*14330*/  LEA.HI.X.SX32 R203, R200, R2, 0x2, P0 ;  /* 0x00000002c8cb7211 */ /* 0x000fe200000f16ff */
[----:B------:R-:W-:-:S02]  /*14340*/  IMAD.MOV.U32 R132, RZ, RZ, R140 ;  /* 0x000000ffff847224 */ /* 0x000fc400078e008c */
[----:B------:R-:W-:Y:S01]  /*14350*/  STL.64 [R1+0x560], R208 ;  /* 0x000560d001007387 */ /* 0x000fe20000100a00 */
[----:B------:R-:W-:Y:S02]  /*14360*/  IMAD.MOV.U32 R140, RZ, RZ, R136 ;  /* 0x000000ffff8c7224 */ /* 0x000fe400078e0088 */
[----:B------:R-:W-:Y:S01]  /*14370*/  IMAD.MOV.U32 R136, RZ, RZ, R139 ;  /* 0x000000ffff887224 */ /* 0x000fe200078e008b */
[----:B------:R-:W2:Y:S01]  /*14380*/  LDL.LU R138, [R1+0x21c] ;  /* 0x00021c00018a7983 */ /* 0x000ea20000300800 */
[----:B------:R-:W-:Y:S01]  /*14390*/  IMAD.MOV.U32 R139, RZ, RZ, R14 ;  /* 0x000000ffff8b7224 */ /* 0x000fe200078e000e */
[----:B------:R-:W-:Y:S02]  /*143a0*/  MOV R14, R15 ;  /* 0x0000000f000e7202 */ /* 0x000fe40000000f00 */
[----:B------:R1:W-:Y:S01]  /*143b0*/  STL.64 [R1+0x660], R204 ;  /* 0x000660cc01007387 */ /* 0x0003e20000100a00 */
[----:B------:R-:W-:-:S03]  /*143c0*/  IMAD.MOV.U32 R15, RZ, RZ, R197 ;  /* 0x000000ffff0f7224 */ /* 0x000fc600078e00c5 */
[----:B------:R-:W2:Y:S04]  /*143d0*/  LDL.LU R216, [R1+0xcc] ;  /* 0x0000cc0001d87983 */ /* 0x000ea80000300800 */
[----:B------:R1:W-:Y:S04]  /*143e0*/  STL.64 [R1+0x7c8], R202 ;  /* 0x0007c8ca01007387 */ /* 0x0003e80000100a00 */
[----:B------:R-:W2:Y:S01]  /*143f0*/  LDL.LU R197, [R1+0x1450] ;  /* 0x0014500001c57983 */ /* 0x000ea20000300800 */
[----:B------:R-:W-:Y:S02]  /*14400*/  IMAD.MOV.U32 R223, RZ, RZ, R231 ;  /* 0x000000ffffdf7224 */ /* 0x000fe400078e00e7 */
[----:B------:R-:W-:-:S02]  /*14410*/  IMAD R199, R199, UR72, RZ ;  /* 0x00000048c7c77c24 */ /* 0x000fc4000f8e02ff */
[----:B------:R-:W-:Y:S02]  /*14420*/  IMAD.MOV.U32 R231, RZ, RZ, R232 ;  /* 0x000000ffffe77224 */ /* 0x000fe400078e00e8 */
[----:B------:R-:W-:Y:S02]  /*14430*/  IMAD.MOV.U32 R232, RZ, RZ, R233 ;  /* 0x000000ffffe87224 */ /* 0x000fe400078e00e9 */
[----:B------:R-:W-:Y:S02]  /*14440*/  IMAD.MOV.U32 R233, RZ, RZ, R235 ;  /* 0x000000ffffe97224 */ /* 0x000fe400078e00eb */
[----:B------:R-:W-:Y:S01]  /*14450*/  IMAD.MOV.U32 R235, RZ, RZ, R236 ;  /* 0x000000ffffeb7224 */ /* 0x000fe200078e00ec */
[----:B------:R-:W-:Y:S01]  /*14460*/  MOV R236, R237 ;  /* 0x000000ed00ec7202 */ /* 0x000fe20000000f00 */
[----:B------:R-:W-:Y:S01]  /*14470*/  IMAD.MOV.U32 R237, RZ, RZ, R239 ;  /* 0x000000ffffed7224 */ /* 0x000fe200078e00ef */
[----:B-1----:R-:W-:Y:S01]  /*14480*/  LEA R204, P6, R199, R0, 0x2 ;  /* 0x00000000c7cc7211 */ /* 0x002fe200078c10ff */
[----:B------:R-:W-:-:S02]  /*14490*/  IMAD.MOV.U32 R229, RZ, RZ, R231 ;  /* 0x000000ffffe57224 */ /* 0x000fc400078e00e7 */
[----:B------:R-:W-:Y:S02]  /*144a0*/  IMAD R198, R198, UR72, RZ ;  /* 0x00000048c6c67c24 */ /* 0x000fe4000f8e02ff */
[----:B------:R-:W-:Y:S02]  /*144b0*/  IMAD.MOV.U32 R231, RZ, RZ, R232 ;  /* 0x000000ffffe77224 */ /* 0x000fe400078e00e8 */
[----:B------:R-:W-:Y:S02]  /*144c0*/  IMAD.MOV.U32 R239, RZ, RZ, R240 ;  /* 0x000000ffffef7224 */ /* 0x000fe400078e00f0 */
[----:B------:R-:W-:Y:S01]  /*144d0*/  IMAD.MOV.U32 R232, RZ, RZ, R233 ;  /* 0x000000ffffe87224 */ /* 0x000fe200078e00e9 */
[----:B------:R-:W-:Y:S01]  /*144e0*/  LEA.HI.X.SX32 R205, R199, R2, 0x2, P6 ;  /* 0x00000002c7cd7211 */ /* 0x000fe200030f16ff */
[----:B------:R-:W-:Y:S02]  /*144f0*/  IMAD.MOV.U32 R240, RZ, RZ, R132 ;  /* 0x000000fffff07224 */ /* 0x000fe400078e0084 */
[----:B------:R-:W-:-:S02]  /*14500*/  IMAD.MOV.U32 R233, RZ, RZ, R235 ;  /* 0x000000ffffe97224 */ /* 0x000fc400078e00eb */
[----:B------:R-:W-:Y:S02]  /*14510*/  IMAD.MOV.U32 R132, RZ, RZ, R140 ;  /* 0x000000ffff847224 */ /* 0x000fe400078e008c */
[----:B------:R-:W-:Y:S01]  /*14520*/  IMAD.MOV.U32 R235, RZ, RZ, R236 ;  /* 0x000000ffffeb7224 */ /* 0x000fe200078e00ec */
[----:B------:R-:W-:Y:S01]  /*14530*/  MOV R236, R237 ;  /* 0x000000ed00ec7202 */ /* 0x000fe20000000f00 */
[----:B------:R-:W-:Y:S01]  /*14540*/  IMAD.MOV.U32 R214, RZ, RZ, R229 ;  /* 0x000000ffffd67224 */ /* 0x000fe200078e00e5 */
[----:B------:R-:W-:Y:S01]  /*14550*/  LEA R202, P0, R198, R0, 0x2 ;  /* 0x00000000c6ca7211 */ /* 0x000fe200078010ff */
[----:B------:R-:W-:Y:S02]  /*14560*/  IMAD.MOV.U32 R140, RZ, RZ, R136 ;  /* 0x000000ffff8c7224 */ /* 0x000fe400078e0088 */
[----:B------:R-:W-:Y:S02]  /*14570*/  IMAD.MOV.U32 R237, RZ, RZ, R239 ;  /* 0x000000ffffed7224 */ /* 0x000fe400078e00ef */
[----:B------:R-:W-:-:S02]  /*14580*/  IMAD.MOV.U32 R229, RZ, RZ, R231 ;  /* 0x000000ffffe57224 */ /* 0x000fc400078e00e7 */
[----:B------:R-:W-:Y:S01]  /*14590*/  IMAD.MOV.U32 R136, RZ, RZ, R14 ;  /* 0x000000ffff887224 */ /* 0x000fe200078e000e */
[----:B------:R-:W-:Y:S01]  /*145a0*/  MOV R14, R15 ;  /* 0x0000000f000e7202 */ /* 0x000fe20000000f00 */
[----:B------:R-:W-:Y:S02]  /*145b0*/  IMAD.MOV.U32 R239, RZ, RZ, R240 ;  /* 0x000000ffffef7224 */ /* 0x000fe400078e00f0 */
[----:B------:R-:W-:Y:S01]  /*145c0*/  IMAD.MOV.U32 R231, RZ, RZ, R232 ;  /* 0x000000ffffe77224 */ /* 0x000fe200078e00e8 */
[----:B------:R-:W-:Y:S01]  /*145d0*/  MOV R232, R233 ;  /* 0x000000e900e87202 */ /* 0x000fe20000000f00 */
[----:B------:R-:W-:Y:S01]  /*145e0*/  IMAD.MOV.U32 R240, RZ, RZ, R132 ;  /* 0x000000fffff07224 */ /* 0x000fe200078e0084 */
[----:B------:R-:W-:Y:S01]  /*145f0*/  STL.64 [R1+0x348], R204 ;  /* 0x000348cc01007387 */ /* 0x000fe20000100a00 */
[----:B------:R-:W-:Y:S01]  /*14600*/  IMAD.MOV.U32 R15, RZ, RZ, R196 ;  /* 0x000000ffff0f7224 */ /* 0x000fe200078e00c4 */
[----:B------:R-:W-:Y:S01]  /*14610*/  LEA.HI.X.SX32 R203, R198, R2, 0x2, P0 ;  /* 0x00000002c6cb7211 */ /* 0x000fe200000f16ff */
[----:B------:R-:W-:Y:S01]  /*14620*/  IMAD.MOV.U32 R233, RZ, RZ, R235 ;  /* 0x000000ffffe97224 */ /* 0x000fe200078e00eb */
[----:B------:R-:W3:Y:S01]  /*14630*/  LDL.LU R196, [R1+0x144c] ;  /* 0x00144c0001c47983 */ /* 0x000ee20000300800 */
[----:B------:R-:W-:-:S02]  /*14640*/  IMAD.MOV.U32 R235, RZ, RZ, R236 ;  /* 0x000000ffffeb7224 */ /* 0x000fc400078e00ec */
[----:B------:R-:W-:Y:S02]  /*14650*/  IMAD.MOV.U32 R236, RZ, RZ, R237 ;  /* 0x000000ffffec7224 */ /* 0x000fe400078e00ed */
[----:B------:R-:W-:Y:S02]  /*14660*/  IMAD.MOV.U32 R237, RZ, RZ, R240 ;  /* 0x000000ffffed7224 */ /* 0x000fe400078e00f0 */
[----:B------:R-:W-:Y:S01]  /*14670*/  IMAD.MOV.U32 R240, RZ, RZ, R140 ;  /* 0x000000fffff07224 */ /* 0x000fe200078e008c */
[----:B------:R3:W-:Y:S01]  /*14680*/  STL.64 [R1+0x340], R202 ;  /* 0x000340ca01007387 */ /* 0x0007e20000100a00 */
[----:B------:R-:W-:Y:S01]  /*14690*/  IMAD.MOV.U32 R140, RZ, RZ, R136 ;  /* 0x000000ffff8c7224 */ /* 0x000fe200078e0088 */
[----:B------:R-:W-:Y:S01]  /*146a0*/  MOV R136, R15 ;  /* 0x0000000f00887202 */ /* 0x000fe20000000f00 */
[----:B------:R-:W-:Y:S01]  /*146b0*/  IMAD.MOV.U32 R15, RZ, RZ, R12 ;  /* 0x000000ffff0f7224 */ /* 0x000fe200078e000c */
[----:B------:R-:W4:Y:S01]  /*146c0*/  LDL.LU R213, [R1+0xd8] ;  /* 0x0000d80001d57983 */ /* 0x000f220000300800 */
[----:B------:R-:W-:-:S02]  /*146d0*/  IMAD.MOV.U32 R12, RZ, RZ, R10 ;  /* 0x000000ffff0c7224 */ /* 0x000fc400078e000a */
[----:B------:R-:W-:Y:S01]  /*146e0*/  IMAD.MOV.U32 R10, RZ, RZ, R11 ;  /* 0x000000ffff0a7224 */ /* 0x000fe200078e000b */
[----:B--2---:R-:W-:-:S04]  /*146f0*/  LEA R200, P6, R197, R0, 0x2 ;  /* 0x00000000c5c87211 */ /* 0x004fc800078c10ff */
[----:B------:R-:W-:-:S05]  /*14700*/  LEA.HI.X.SX32 R201, R197, R2, 0x2, P6 ;  /* 0x00000002c5c97211 */ /* 0x000fca00030f16ff */
[----:B------:R1:W-:Y:S04]  /*14710*/  STL.64 [R1+0x338], R200 ;  /* 0x000338c801007387 */ /* 0x0003e80000100a00 */
[----:B------:R-:W2:Y:S04]  /*14720*/  LDL.LU R132, [R1+0x220] ;  /* 0x0002200001847983 */ /* 0x000ea80000300800 */
[----:B------:R-:W2:Y:S01]  /*14730*/  LDL.LU R11, [R1+0x23c] ;  /* 0x00023c00010b7983 */ /* 0x000ea20000300800 */
[----:B------:R-:W-:Y:S02]  /*14740*/  IMAD.MOV.U32 R225, RZ, RZ, R229 ;  /* 0x000000ffffe17224 */ /* 0x000fe400078e00e5 */
        /* <DEDUP_REMOVED lines=8> */
[----:B------:R-:W-:Y:S01]  /*147d0*/  IMAD.MOV.U32 R15, RZ, RZ, R12 ;  /* 0x000000ffff0f7224 */ /* 0x000fe200078e000c */
[----:B------:R-:W-:Y:S02]  /*147e0*/  MOV R12, R10 ;  /* 0x0000000a000c7202 */ /* 0x000fe40000000f00 */
[----:B---3--:R-:W-:-:S04]  /*147f0*/  LEA R202, P0, R196, R0, 0x2 ;  /* 0x00000000c4ca7211 */ /* 0x008fc800078010ff */
[----:B------:R-:W-:-:S05]  /*14800*/  LEA.HI.X.SX32 R203, R196, R2, 0x2, P0 ;  /* 0x00000002c4cb7211 */ /* 0x000fca00000f16ff */
[----:B------:R-:W-:Y:S01]  /*14810*/  STL.64 [R1+0x330], R202 ;  /* 0x000330ca01007387 */ /* 0x000fe20000100a00 */
[----:B--2---:R-:W-:-:S03]  /*14820*/  IMAD.MOV.U32 R10, RZ, RZ, R11 ;  /* 0x000000ffff0a7224 */ /* 0x004fc600078e000b */
[----:B------:R-:W2:Y:S01]  /*14830*/  LDL.LU R11, [R1+0x6fc] ;  /* 0x0006fc00010b7983 */ /* 0x000ea20000300800 */
[----:B------:R-:W-:Y:S02]  /*14840*/  IMAD R195, R195, UR72, RZ ;  /* 0x00000048c3c37c24 */ /* 0x000fe4000f8e02ff */
[----:B------:R-:W-:Y:S02]  /*14850*/  IMAD.MOV.U32 R221, RZ, RZ, R229 ;  /* 0x000000ffffdd7224 */ /* 0x000fe400078e00e5 */
[----:B------:R-:W-:Y:S01]  /*14860*/  IMAD.MOV.U32 R229, RZ, RZ, R231 ;  /* 0x000000ffffe57224 */ /* 0x000fe200078e00e7 */
[C---:B-1----:R-:W-:Y:S01]  /*14870*/  LEA R200, P6, R195.reuse, R0, 0x2 ;  /* 0x00000000c3c87211 */ /* 0x042fe200078c10ff */
[----:B------:R-:W-:Y:S02]  /*14880*/  IMAD.MOV.U32 R231, RZ, RZ, R232 ;  /* 0x000000ffffe77224 */ /* 0x000fe400078e00e8 */
[----:B------:R-:W-:Y:S02]  /*14890*/  IMAD.MOV.U32 R232, RZ, RZ, R233 ;  /* 0x000000ffffe87224 */ /* 0x000fe400078e00e9 */
[----:B------:R-:W-:Y:S01]  /*148a0*/  IMAD.MOV.U32 R233, RZ, RZ, R235 ;  /* 0x000000ffffe97224 */ /* 0x000fe200078e00eb */
[----:B------:R-:W-:Y:S01]  /*148b0*/  MOV R235, R237 ;  /* 0x000000ed00eb7202 */ /* 0x000fe20000000f00 */
[----:B------:R-:W-:Y:S01]  /*148c0*/  IMAD.MOV.U32 R237, RZ, RZ, R140 ;  /* 0x000000ffffed7224 */ /* 0x000fe200078e008c */
[----:B------:R-:W-:Y:S01]  /*148d0*/  LEA.HI.X.SX32 R201, R195, R2, 0x2, P6 ;  /* 0x00000002c3c97211 */ /* 0x000fe200030f16ff */
[----:B------:R-:W-:-:S02]  /*148e0*/  IMAD.MOV.U32 R140, RZ, RZ, R136 ;  /* 0x000000ffff8c7224 */ /* 0x000fc400078e0088 */
[----:B------:R-:W-:Y:S02]  /*148f0*/  IMAD.MOV.U32 R136, RZ, RZ, R15 ;  /* 0x000000ffff887224 */ /* 0x000fe400078e000f */
[----:B------:R-:W-:Y:S01]  /*14900*/  IMAD.MOV.U32 R15, RZ, RZ, R10 ;  /* 0x000000ffff0f7224 */ /* 0x000fe200078e000a */
[----:B------:R-:W-:Y:S01]  /*14910*/  STL.64 [R1+0x468], R200 ;  /* 0x000468c801007387 */ /* 0x000fe20000100a00 */
[----:B--2---:R-:W-:Y:S02]  /*14920*/  IMAD.MOV.U32 R10, RZ, RZ, R11 ;  /* 0x000000ffff0a7224 */ /* 0x004fe400078e000b */
[----:B------:R-:W-:Y:S01]  /*14930*/  IMAD.MOV.U32 R11, RZ, RZ, R9 ;  /* 0x000000ffff0b7224 */ /* 0x000fe200078e0009 */
[----:B------:R-:W-:Y:S02]  /*14940*/  MOV R9, R192 ;  /* 0x000000c000097202 */ /* 0x000fe40000000f00 */
[----:B------:R-:W2:Y:S01]  /*14950*/  LDL.LU R192, [R1+0x1448] ;  /* 0x0014480001c07983 */ /* 0x000ea20000300800 */
[----:B------:R-:W-:-:S02]  /*14960*/  IMAD R194, R194, UR72, RZ ;  /* 0x00000048c2c27c24 */ /* 0x000fc4000f8e02ff */
[----:B------:R-:W-:Y:S01]  /*14970*/  IMAD R193, R193, UR72, RZ ;  /* 0x00000048c1c17c24 */ /* 0x000fe2000f8e02ff */
[----:B------:R-:W1:Y:S01]  /*14980*/  LDCU UR72, c[0x0][0x3b0] ;  /* 0x00007600ff4877ac */ /* 0x000e620008000800 */
[----:B------:R-:W-:Y:S02]  /*14990*/  IMAD.MOV.U32 R220, RZ, RZ, R229 ;  /* 0x000000ffffdc7224 */ /* 0x000fe400078e00e5 */
[----:B------:R-:W-:Y:S01]  /*149a0*/  IMAD.MOV.U32 R229, RZ, RZ, R231 ;  /* 0x000000ffffe57224 */ /* 0x000fe200078e00e7 */
[-C--:B------:R-:W-:Y:S01]  /*149b0*/  LEA R198, P0, R194, R0.reuse, 0x2 ;  /* 0x00000000c2c67211 */ /* 0x080fe200078010ff */
[----:B------:R-:W-:Y:S02]  /*149c0*/  IMAD.MOV.U32 R231, RZ, RZ, R232 ;  /* 0x000000ffffe77224 */ /* 0x000fe400078e00e8 */
[----:B------:R-:W-:Y:S01]  /*149d0*/  IMAD.MOV.U32 R232, RZ, RZ, R233 ;  /* 0x000000ffffe87224 */ /* 0x000fe200078e00e9 */
[----:B------:R-:W-:Y:S01]  /*149e0*/  LEA R196, P6, R193, R0, 0x2 ;  /* 0x00000000c1c47211 */ /* 0x000fe200078c10ff */
[----:B------:R-:W-:-:S02]  /*149f0*/  IMAD.MOV.U32 R233, RZ, RZ, R235 ;  /* 0x000000ffffe97224 */ /* 0x000fc400078e00eb */
[----:B------:R-:W-:Y:S01]  /*14a00*/  IMAD.MOV.U32 R235, RZ, RZ, R237 ;  /* 0x000000ffffeb7224 */ /* 0x000fe200078e00ed */
[----:B------:R-:W-:Y:S01]  /*14a10*/  MOV R237, R140 ;  /* 0x0000008c00ed7202 */ /* 0x000fe20000000f00 */
[----:B------:R-:W-:Y:S01]  /*14a20*/  IMAD.MOV.U32 R140, RZ, RZ, R136 ;  /* 0x000000ffff8c7224 */ /* 0x000fe200078e0088 */
[-C--:B------:R-:W-:Y:S01]  /*14a30*/  LEA.HI.X.SX32 R199, R194, R2.reuse, 0x2, P0 ;  /* 0x00000002c2c77211 */ /* 0x080fe200000f16ff */
[----:B------:R-:W-:Y:S01]  /*14a40*/  IMAD.MOV.U32 R136, RZ, RZ, R15 ;  /* 0x000000ffff887224 */ /* 0x000fe200078e000f */
[----:B------:R-:W-:Y:S01]  /*14a50*/  LEA.HI.X.SX32 R197, R193, R2, 0x2, P6 ;  /* 0x00000002c1c57211 */ /* 0x000fe200030f16ff */
[----:B------:R-:W-:Y:S01]  /*14a60*/  IMAD.MOV.U32 R15, RZ, RZ, R10 ;  /* 0x000000ffff0f7224 */ /* 0x000fe200078e000a */
[----:B------:R-:W-:Y:S01]  /*14a70*/  MOV R228, R229 ;  /* 0x000000e500e47202 */ /* 0x000fe20000000f00 */
[----:B------:R-:W-:Y:S02]  /*14a80*/  IMAD.MOV.U32 R10, RZ, RZ, R11 ;  /* 0x000000ffff0a7224 */ /* 0x000fe400078e000b */
[----:B------:R-:W-:Y:S01]  /*14a90*/  IMAD.MOV.U32 R229, RZ, RZ, R231 ;  /* 0x000000ffffe57224 */ /* 0x000fe200078e00e7 */
[----:B------:R-:W-:Y:S01]  /*14aa0*/  STL.64 [R1+0x568], R198 ;  /* 0x000568c601007387 */ /* 0x000fe20000100a00 */
[----:B------:R-:W-:-:S02]  /*14ab0*/  IMAD.MOV.U32 R11, RZ, RZ, R9 ;  /* 0x000000ffff0b7224 */ /* 0x000fc400078e0009 */
[----:B------:R-:W-:Y:S02]  /*14ac0*/  IMAD.MOV.U32 R231, RZ, RZ, R232 ;  /* 0x000000ffffe77224 */ /* 0x000fe400078e00e8 */
[----:B------:R-:W-:Y:S02]  /*14ad0*/  IMAD.MOV.U32 R9, RZ, RZ, R249 ;  /* 0x000000ffff097224 */ /* 0x000fe400078e00f9 */
[----:B------:R-:W-:Y:S01]  /*14ae0*/  IMAD.MOV.U32 R232, RZ, RZ, R233 ;  /* 0x000000ffffe87224 */ /* 0x000fe200078e00e9 */
[----:B------:R-:W3:Y:S01]  /*14af0*/  LDL.LU R249, [R1+0x738] ;  /* 0x0007380001f97983 */ /* 0x000ee20000300800 */
[----:B------:R-:W-:Y:S01]  /*14b00*/  IMAD.MOV.U32 R233, RZ, RZ, R235 ;  /* 0x000000ffffe97224 */ /* 0x000fe200078e00eb */
[----:B------:R-:W-:Y:S01]  /*14b10*/  MOV R224, R228 ;  /* 0x000000e400e07202 */ /* 0x000fe20000000f00 */
[----:B------:R-:W-:Y:S01]  /*14b20*/  IMAD.MOV.U32 R235, RZ, RZ, R140 ;  /* 0x000000ffffeb7224 */ /* 0x000fe200078e008c */
[----:B------:R1:W-:Y:S01]  /*14b30*/  STL.64 [R1+0x670], R196 ;  /* 0x000670c401007387 */ /* 0x0003e20000100a00 */
[----:B------:R-:W-:-:S02]  /*14b40*/  IMAD.MOV.U32 R140, RZ, RZ, R136 ;  /* 0x000000ffff8c7224 */ /* 0x000fc400078e0088 */
[----:B------:R-:W-:Y:S01]  /*14b50*/  IMAD.MOV.U32 R228, RZ, RZ, R229 ;  /* 0x000000ffffe47224 */ /* 0x000fe200078e00e5 */
[----:B------:R-:W3:Y:S01]  /*14b60*/  LDL.LU R136, [R1+0x224] ;  /* 0x0002240001887983 */ /* 0x000ee20000300800 */
[----:B------:R-:W-:Y:S02]  /*14b70*/  IMAD.MOV.U32 R229, RZ, RZ, R231 ;  /* 0x000000ffffe57224 */ /* 0x000fe400078e00e7 */
[----:B------:R-:W-:Y:S01]  /*14b80*/  IMAD.MOV.U32 R231, RZ, RZ, R232 ;  /* 0x000000ffffe77224 */ /* 0x000fe200078e00e8 */
[----:B------:R-:W3:Y:S01]  /*14b90*/  LDL.LU R219, [R1+0xf4] ;  /* 0x0000f40001db7983 */ /* 0x000ee20000300800 */
[C---:B-1----:R-:W-:Y:S01]  /*14ba0*/  LEA R196, P6, R217.reuse, R0, 0x2 ;  /* 0x00000000d9c47211 */ /* 0x042fe200078c10ff */
[----:B------:R-:W-:Y:S02]  /*14bb0*/  IMAD.MOV.U32 R232, RZ, RZ, R233 ;  /* 0x000000ffffe87224 */ /* 0x000fe400078e00e9 */
[----:B------:R-:W-:Y:S01]  /*14bc0*/  IMAD.MOV.U32 R233, RZ, RZ, R235 ;  /* 0x000000ffffe97224 */ /* 0x000fe200078e00eb */
[----:B------:R-:W-:Y:S01]  /*14bd0*/  LEA.HI.X.SX32 R197, R217, R2, 0x2, P6 ;  /* 0x00000002d9c57211 */ /* 0x000fe200030f16ff */
[----:B------:R-:W-:-:S02]  /*14be0*/  IMAD.MOV.U32 R217, RZ, RZ, R228 ;  /* 0x000000ffffd97224 */ /* 0x000fc400078e00e4 */
[----:B------:R-:W-:Y:S02]  /*14bf0*/  IMAD.MOV.U32 R235, RZ, RZ, R11 ;  /* 0x000000ffffeb7224 */ /* 0x000fe400078e000b */
[----:B------:R-:W-:Y:S02]  /*14c00*/  IMAD.MOV.U32 R228, RZ, RZ, R229 ;  /* 0x000000ffffe47224 */ /* 0x000fe400078e00e5 */
[----:B------:R-:W-:Y:S01]  /*14c10*/  IMAD.MOV.U32 R229, RZ, RZ, R231 ;  /* 0x000000ffffe57224 */ /* 0x000fe200078e00e7 */
[----:B------:R-:W-:Y:S01]  /*14c20*/  MOV R11, R9 ;  /* 0x00000009000b7202 */ /* 0x000fe20000000f00 */
[----:B------:R-:W-:Y:S02]  /*14c30*/  IMAD.MOV.U32 R231, RZ, RZ, R232 ;  /* 0x000000ffffe77224 */ /* 0x000fe400078e00e8 */
[----:B------:R-:W-:Y:S02]  /*14c40*/  IMAD.MOV.U32 R232, RZ, RZ, R233 ;  /* 0x000000ffffe87224 */ /* 0x000fe400078e00e9 */
[----:B------:R-:W-:Y:S01]  /*14c50*/  IMAD.MOV.U32 R233, RZ, RZ, R235 ;  /* 0x000000ffffe97224 */ /* 0x000fe200078e00eb */
[----:B------:R-:W-:-:S02]  /*14c60*/  MOV R235, R142 ;  /* 0x0000008e00eb7202 */ /* 0x000fc40000000f00 */
[----:B--2---:R-:W-:-:S04]  /*14c70*/  LEA R194, P0, R192, R0, 0x2 ;  /* 0x00000000c0c27211 */ /* 0x004fc800078010ff */
[----:B------:R-:W-:-:S05]  /*14c80*/  LEA.HI.X.SX32 R195, R192, R2, 0x2, P0 ;  /* 0x00000002c0c37211 */ /* 0x000fca00000f16ff */
[----:B------:R1:W-:Y:S01]  /*14c90*/  STL.64 [R1+0x7d0], R194 ;  /* 0x0007d0c201007387 */ /* 0x0003e20000100a00 */
[----:B------:R-:W-:-:S03]  /*14ca0*/  LEA R192, P6, R227, R0, 0x2 ;  /* 0x00000000e3c07211 */ /* 0x000fc600078c10ff */
[----:B------:R-:W2:Y:S01]  /*14cb0*/  LDL.LU R9, [R1+0x750] ;  /* 0x0007500001097983 */ /* 0x000ea20000300800 */
[----:B-1----:R-:W-:-:S03]  /*14cc0*/  LEA R194, P0, R216, R0, 0x2 ;  /* 0x00000000d8c27211 */ /* 0x002fc600078010ff */
[----:B------:R-:W-:Y:S01]  /*14cd0*/  STL.64 [R1+0x328], R196 ;  /* 0x000328c401007387 */ /* 0x000fe20000100a00 */
[----:B------:R-:W-:-:S03]  /*14ce0*/  LEA.HI.X.SX32 R195, R216, R2, 0x2, P0 ;  /* 0x00000002d8c37211 */ /* 0x000fc600000f16ff */
[----:B------:R-:W2:Y:S01]  /*14cf0*/  LDL.LU R142, [R1+0x234] ;  /* 0x00023400018e7983 */ /* 0x000ea20000300800 */
[----:B------:R-:W-:Y:S01]  /*14d00*/  LEA.HI.X.SX32 R193, R227, R2, 0x2, P6 ;  /* 0x00000002e3c17211 */ /* 0x000fe200030f16ff */
[----:B------:R-:W-:Y:S02]  /*14d10*/  IMAD.MOV.U32 R227, RZ, RZ, R228 ;  /* 0x000000ffffe37224 */ /* 0x000fe400078e00e4 */
[----:B------:R1:W-:Y:S01]  /*14d20*/  STL.64 [R1+0x320], R194 ;  /* 0x000320c201007387 */ /* 0x0003e20000100a00 */
[----:B------:R-:W-:Y:S02]  /*14d30*/  IMAD.MOV.U32 R228, RZ, RZ, R229 ;  /* 0x000000ffffe47224 */ /* 0x000fe400078e00e5 */
[----:B------:R-:W-:Y:S01]  /*14d40*/  IMAD.MOV.U32 R229, RZ, RZ, R231 ;  /* 0x000000ffffe57224 */ /* 0x000fe200078e00e7 */
[----:B------:R-:W2:Y:S01]  /*14d50*/  LDL.LU R215, [R1+0x100] ;  /* 0x0001000001d77983 */ /* 0x000ea20000300800 */
[----:B------:R-:W-:Y:S02]  /*14d60*/  IMAD.MOV.U32 R231, RZ, RZ, R232 ;  /* 0x000000ffffe77224 */ /* 0x000fe400078e00e8 */
[----:B------:R-:W-:Y:S01]  /*14d70*/  IMAD.MOV.U32 R232, RZ, RZ, R233 ;  /* 0x000000ffffe87224 */ /* 0x000fe200078e00e9 */
[----:B-1----:R-:W-:Y:S01]  /*14d80*/  LEA R194, P0, R223, R0, 0x2 ;  /* 0x00000000dfc27211 */ /* 0x002fe200078010ff */
[----:B------:R-:W-:Y:S01]  /*14d90*/  IMAD.MOV.U32 R233, RZ, RZ, R235 ;  /* 0x000000ffffe97224 */ /* 0x000fe200078e00eb */
[----:B------:R-:W-:-:S02]  /*14da0*/  MOV R235, R236 ;  /* 0x000000ec00eb7202 */ /* 0x000fc40000000f00 */
[----:B------:R-:W-:Y:S01]  /*14db0*/  LEA.HI.X.SX32 R195, R223, R2, 0x2, P0 ;  /* 0x00000002dfc37211 */ /* 0x000fe200000f16ff */
[----:B------:R-:W-:Y:S02]  /*14dc0*/  IMAD.MOV.U32 R223, RZ, RZ, R227 ;  /* 0x000000ffffdf7224 */ /* 0x000fe400078e00e3 */
[----:B------:R-:W-:Y:S02]  /*14dd0*/  IMAD.MOV.U32 R227, RZ, RZ, R228 ;  /* 0x000000ffffe37224 */ /* 0x000fe400078e00e4 */
[----:B------:R-:W-:Y:S02]  /*14de0*/  IMAD.MOV.U32 R236, RZ, RZ, R239 ;  /* 0x000000ffffec7224 */ /* 0x000fe400078e00ef */
[----:B------:R-:W-:Y:S02]  /*14df0*/  IMAD.MOV.U32 R228, RZ, RZ, R229 ;  /* 0x000000ffffe47224 */ /* 0x000fe400078e00e5 */
[----:B------:R-:W-:Y:S02]  /*14e00*/  IMAD.MOV.U32 R239, RZ, RZ, R137 ;  /* 0x000000ffffef7224 */ /* 0x000fe400078e0089 */
[----:B------:R-:W-:Y:S01]  /*14e10*/  IMAD.MOV.U32 R229, RZ, RZ, R231 ;  /* 0x000000ffffe57224 */ /* 0x000fe200078e00e7 */
[----:B------:R-:W-:Y:S01]  /*14e20*/  MOV R231, R232 ;  /* 0x000000e800e77202 */ /* 0x000fe20000000f00 */
[----:B------:R4:W-:Y:S01]  /*14e30*/  STL.64 [R1+0x318], R192 ;  /* 0x000318c001007387 */ /* 0x0009e20000100a00 */
[----:B------:R-:W-:-:S02]  /*14e40*/  IMAD.MOV.U32 R232, RZ, RZ, R233 ;  /* 0x000000ffffe87224 */ /* 0x000fc400078e00e9 */
[----:B------:R-:W-:Y:S01]  /*14e50*/  IMAD.MOV.U32 R233, RZ, RZ, R235 ;  /* 0x000000ffffe97224 */ /* 0x000fe200078e00eb */
[----:B------:R-:W2:Y:S01]  /*14e60*/  LDL.LU R137, [R1+0x228] ;  /* 0x0002280001897983 */ /* 0x000ea20000300800 */
[----:B------:R-:W-:Y:S02]  /*14e70*/  IMAD.MOV.U32 R235, RZ, RZ, R236 ;  /* 0x000000ffffeb7224 */ /* 0x000fe400078e00ec */
[----:B------:R-:W-:Y:S01]  /*14e80*/  IMAD.MOV.U32 R236, RZ, RZ, R239 ;  /* 0x000000ffffec7224 */ /* 0x000fe200078e00ef */
[----:B------:R-:W2:Y:S04]  /*14e90*/  LDL.LU R216, [R1+0x108] ;  /* 0x0001080001d87983 */ /* 0x000ea80000300800 */
[----:B------:R1:W-:Y:S04]  /*14ea0*/  STL.64 [R1+0x310], R194 ;  /* 0x000310c201007387 */ /* 0x0003e80000100a00 */
[----:B------:R-:W2:Y:S01]  /*14eb0*/  LDL.LU R239, [R1+0x764] ;  /* 0x0007640001ef7983 */ /* 0x000ea20000300800 */
[----:B----4-:R-:W-:-:S04]  /*14ec0*/  LEA R192, P6, R213, R0, 0x2 ;  /* 0x00000000d5c07211 */ /* 0x010fc800078c10ff */
[----:B------:R-:W-:Y:S01]  /*14ed0*/  LEA.HI.X.SX32 R193, R213, R2, 0x2, P6 ;  /* 0x00000002d5c17211 */ /* 0x000fe200030f16ff */
[----:B------:R-:W-:Y:S01]  /*14ee0*/  IMAD.MOV.U32 R213, RZ, RZ, R227 ;  /* 0x000000ffffd57224 */ /* 0x000fe200078e00e3 */
[C---:B-1----:R-:W-:Y:S01]  /*14ef0*/  LEA R194, P0, R214.reuse, R0, 0x2 ;  /* 0x00000000d6c27211 */ /* 0x042fe200078010ff */
[----:B------:R-:W-:Y:S01]  /*14f00*/  IMAD.MOV.U32 R227, RZ, RZ, R228 ;  /* 0x000000ffffe37224 */ /* 0x000fe200078e00e4 */
[----:B------:R-:W-:Y:S01]  /*14f10*/  MOV R228, R229 ;  /* 0x000000e500e47202 */ /* 0x000fe20000000f00 */
[----:B------:R1:W-:Y:S01]  /*14f20*/  STL.64 [R1+0x470], R192 ;  /* 0x000470c001007387 */ /* 0x0003e20000100a00 */
[----:B------:R-:W-:Y:S01]  /*14f30*/  LEA.HI.X.SX32 R195, R214, R2, 0x2, P0 ;  /* 0x00000002d6c37211 */ /* 0x000fe200000f16ff */
[----:B------:R-:W-:Y:S02]  /*14f40*/  IMAD.MOV.U32 R229, RZ, RZ, R231 ;  /* 0x000000ffffe57224 */ /* 0x000fe400078e00e7 */
[----:B------:R-:W-:Y:S01]  /*14f50*/  IMAD.MOV.U32 R231, RZ, RZ, R232 ;  /* 0x000000ffffe77224 */ /* 0x000fe200078e00e8 */
[----:B------:R-:W4:Y:S01]  /*14f60*/  LDL.LU R210, [R1+0x114] ;  /* 0x0001140001d27983 */ /* 0x000f220000300800 */
[----:B------:R-:W-:Y:S01]  /*14f70*/  IMAD.MOV.U32 R232, RZ, RZ, R236 ;  /* 0x000000ffffe87224 */ /* 0x000fe200078e00ec */
[----:B-1----:R-:W-:-:S02]  /*14f80*/  LEA R192, P6, R225, R0, 0x2 ;  /* 0x00000000e1c07211 */ /* 0x002fc400078c10ff */
[----:B------:R1:W-:Y:S02]  /*14f90*/  STL.64 [R1+0x570], R194 ;  /* 0x000570c201007387 */ /* 0x0003e40000100a00 */
[----:B------:R-:W-:Y:S01]  /*14fa0*/  LEA.HI.X.SX32 R193, R225, R2, 0x2, P6 ;  /* 0x00000002e1c17211 */ /* 0x000fe200030f16ff */
[----:B------:R-:W-:Y:S02]  /*14fb0*/  IMAD.MOV.U32 R225, RZ, RZ, R227 ;  /* 0x000000ffffe17224 */ /* 0x000fe400078e00e3 */
[----:B------:R-:W-:Y:S02]  /*14fc0*/  IMAD.MOV.U32 R227, RZ, RZ, R228 ;  /* 0x000000ffffe37224 */ /* 0x000fe400078e00e4 */
[----:B------:R-:W-:Y:S01]  /*14fd0*/  IMAD.MOV.U32 R228, RZ, RZ, R229 ;  /* 0x000000ffffe47224 */ /* 0x000fe200078e00e5 */
[----:B-1----:R-:W-:Y:S01]  /*14fe0*/  LEA R194, P0, R221, R0, 0x2 ;  /* 0x00000000ddc27211 */ /* 0x002fe200078010ff */
[----:B------:R-:W-:-:S03]  /*14ff0*/  IMAD.MOV.U32 R229, RZ, RZ, R232 ;  /* 0x000000ffffe57224 */ /* 0x000fc600078e00e8 */
[----:B------:R-:W-:Y:S01]  /*15000*/  LEA.HI.X.SX32 R195, R221, R2, 0x2, P0 ;  /* 0x00000002ddc37211 */ /* 0x000fe200000f16ff */
[----:B------:R-:W-:Y:S01]  /*15010*/  IMAD.MOV.U32 R221, RZ, RZ, R225 ;  /* 0x000000ffffdd7224 */ /* 0x000fe200078e00e1 */
[----:B------:R-:W-:Y:S01]  /*15020*/  MOV R225, R227 ;  /* 0x000000e300e17202 */ /* 0x000fe20000000f00 */
[----:B------:R-:W-:Y:S02]  /*15030*/  IMAD.MOV.U32 R227, RZ, RZ, R228 ;  /* 0x000000ffffe37224 */ /* 0x000fe400078e00e4 */
[----:B------:R-:W-:Y:S02]  /*15040*/  IMAD.MOV.U32 R228, RZ, RZ, R229 ;  /* 0x000000ffffe47224 */ /* 0x000fe400078e00e5 */
[----:B--2---:R-:W-:Y:S02]  /*15050*/  IMAD.MOV.U32 R236, RZ, RZ, R239 ;  /* 0x000000ffffec7224 */ /* 0x004fe400078e00ef */
[----:B------:R-:W-:Y:S02]  /*15060*/  IMAD.MOV.U32 R239, RZ, RZ, R240 ;  /* 0x000000ffffef7224 */ /* 0x000fe400078e00f0 */
[----:B------:R-:W-:Y:S01]  /*15070*/  IMAD.MOV.U32 R240, RZ, RZ, R139 ;  /* 0x000000fffff07224 */ /* 0x000fe200078e008b */
[----:B------:R-:W-:-:S02]  /*15080*/  MOV R139, R245 ;  /* 0x000000f5008b7202 */ /* 0x000fc40000000f00 */
[----:B------:R-:W2:Y:S03]  /*15090*/  LDL.LU R245, [R1+0x75c] ;  /* 0x00075c0001f57983 */ /* 0x000ea60000300800 */
[----:B------:R-:W-:Y:S01]  /*150a0*/  IMAD.MOV.U32 R232, RZ, RZ, R139 ;  /* 0x000000ffffe87224 */ /* 0x000fe200078e008b */
[----:B------:R1:W-:Y:S03]  /*150b0*/  STL.64 [R1+0x678], R192 ;  /* 0x000678c001007387 */ /* 0x0003e60000100a00 */
[----:B------:R-:W-:Y:S01]  /*150c0*/  IMAD.MOV.U32 R229, RZ, RZ, R232 ;  /* 0x000000ffffe57224 */ /* 0x000fe200078e00e8 */
[----:B------:R-:W2:Y:S01]  /*150d0*/  LDL.LU R139, [R1+0x22c] ;  /* 0x00022c00018b7983 */ /* 0x000ea20000300800 */
[----:B------:R-:W-:-:S03]  /*150e0*/  IMAD.MOV.U32 R232, RZ, RZ, R14 ;  /* 0x000000ffffe87224 */ /* 0x000fc600078e000e */
[----:B------:R-:W2:Y:S01]  /*150f0*/  LDL.LU R214, [R1+0x11c] ;  /* 0x00011c0001d67983 */ /* 0x000ea20000300800 */
[----:B-1----:R-:W-:-:S03]  /*15100*/  LEA R192, P6, R220, R0, 0x2 ;  /* 0x00000000dcc07211 */ /* 0x002fc600078c10ff */
[----:B------:R3:W-:Y:S01]  /*15110*/  STL.64 [R1+0x7d8], R194 ;  /* 0x0007d8c201007387 */ /* 0x0007e20000100a00 */
[----:B------:R-:W-:Y:S01]  /*15120*/  LEA.HI.X.SX32 R193, R220, R2, 0x2, P6 ;  /* 0x00000002dcc17211 */ /* 0x000fe200030f16ff */
[----:B------:R-:W-:Y:S02]  /*15130*/  IMAD.MOV.U32 R220, RZ, RZ, R225 ;  /* 0x000000ffffdc7224 */ /* 0x000fe400078e00e1 */
[----:B------:R-:W2:Y:S01]  /*15140*/  LDL.LU R14, [R1+0x70c] ;  /* 0x00070c00010e7983 */ /* 0x000ea20000300800 */
[----:B------:R-:W-:Y:S01]  /*15150*/  IMAD.MOV.U32 R225, RZ, RZ, R227 ;  /* 0x000000ffffe17224 */ /* 0x000fe200078e00e3 */
[----:B------:R-:W-:Y:S01]  /*15160*/  MOV R227, R228 ;  /* 0x000000e400e37202 */ /* 0x000fe20000000f00 */
[----:B------:R-:W-:Y:S01]  /*15170*/  IMAD.MOV.U32 R228, RZ, RZ, R229 ;  /* 0x000000ffffe47224 */ /* 0x000fe200078e00e5 */
[----:B------:R1:W-:Y:S01]  /*15180*/  STL.64 [R1+0x308], R192 ;  /* 0x000308c001007387 */ /* 0x0003e20000100a00 */
[----:B------:R-:W-:-:S03]  /*15190*/  IMAD.MOV.U32 R229, RZ, RZ, R232 ;  /* 0x000000ffffe57224 */ /* 0x000fc600078e00e8 */
[----:B------:R-:W2:Y:S01]  /*151a0*/  LDL.LU R232, [R1+0x4a4] ;  /* 0x0004a40001e87983 */ /* 0x000ea20000300800 */
[----:B---3--:R-:W-:-:S04]  /*151b0*/  LEA R194, P0, R219, R0, 0x2 ;  /* 0x00000000dbc27211 */ /* 0x008fc800078010ff */
[----:B------:R-:W-:Y:S02]  /*151c0*/  LEA.HI.X.SX32 R195, R219, R2, 0x2, P0 ;  /* 0x00000002dbc37211 */ /* 0x000fe400000f16ff */
[----:B-1----:R-:W-:-:S04]  /*151d0*/  LEA R192, P6, R224, R0, 0x2 ;  /* 0x00000000e0c07211 */ /* 0x002fc800078c10ff */
[----:B------:R-:W-:Y:S01]  /*151e0*/  LEA.HI.X.SX32 R193, R224, R2, 0x2, P6 ;  /* 0x00000002e0c17211 */ /* 0x000fe200030f16ff */
[----:B------:R1:W-:Y:S01]  /*151f0*/  STL.64 [R1+0x300], R194 ;  /* 0x000300c201007387 */ /* 0x0003e20000100a00 */
[----:B------:R-:W-:Y:S02]  /*15200*/  IMAD.MOV.U32 R224, RZ, RZ, R225 ;  /* 0x000000ffffe07224 */ /* 0x000fe400078e00e1 */
[----:B------:R-:W-:Y:S01]  /*15210*/  IMAD.MOV.U32 R225, RZ, RZ, R227 ;  /* 0x000000ffffe17224 */ /* 0x000fe200078e00e3 */
[----:B------:R-:W3:Y:S01]  /*15220*/  LDL.LU R212, [R1+0x12c] ;  /* 0x00012c0001d47983 */ /* 0x000ee20000300800 */
[----:B------:R-:W-:Y:S02]  /*15230*/  IMAD.MOV.U32 R227, RZ, RZ, R228 ;  /* 0x000000ffffe37224 */ /* 0x000fe400078e00e4 */
[----:B------:R-:W-:Y:S01]  /*15240*/  IMAD.MOV.U32 R228, RZ, RZ, R229 ;  /* 0x000000ffffe47224 */ /* 0x000fe200078e00e5 */
[----:B------:R4:W-:Y:S01]  /*15250*/  STL.64 [R1+0x2f8], R192 ;  /* 0x0002f8c001007387 */ /* 0x0009e20000100a00 */
[----:B-1----:R-:W-:-:S04]  /*15260*/  LEA R194, P0, R217, R0, 0x2 ;  /* 0x00000000d9c27211 */ /* 0x002fc800078010ff */
[----:B------:R-:W-:Y:S01]  /*15270*/  LEA.HI.X.SX32 R195, R217, R2, 0x2, P0 ;  /* 0x00000002d9c37211 */ /* 0x000fe200000f16ff */
[----:B------:R-:W-:Y:S01]  /*15280*/  IMAD.MOV.U32 R217, RZ, RZ, R224 ;  /* 0x000000ffffd97224 */ /* 0x000fe200078e00e0 */
[C---:B----4-:R-:W-:Y:S01]  /*15290*/  LEA R192, P6, R215.reuse, R0, 0x2 ;  /* 0x00000000d7c07211 */ /* 0x050fe200078c10ff */
[----:B------:R-:W-:Y:S02]  /*152a0*/  IMAD.MOV.U32 R224, RZ, RZ, R225 ;  /* 0x000000ffffe07224 */ /* 0x000fe400078e00e1 */
[----:B------:R-:W-:Y:S01]  /*152b0*/  IMAD.MOV.U32 R225, RZ, RZ, R227 ;  /* 0x000000ffffe17224 */ /* 0x000fe200078e00e3 */
[----:B------:R-:W-:Y:S01]  /*152c0*/  LEA.HI.X.SX32 R193, R215, R2, 0x2, P6 ;  /* 0x00000002d7c17211 */ /* 0x000fe200030f16ff */
[----:B------:R-:W-:Y:S01]  /*152d0*/  IMAD.MOV.U32 R227, RZ, RZ, R228 ;  /* 0x000000ffffe37224 */ /* 0x000fe200078e00e4 */
[----:B--2---:R-:W-:Y:S01]  /*152e0*/  MOV R229, R232 ;  /* 0x000000e800e57202 */ /* 0x004fe20000000f00 */
[----:B------:R-:W-:Y:S02]  /*152f0*/  IMAD.MOV.U32 R232, RZ, RZ, R140 ;  /* 0x000000ffffe87224 */ /* 0x000fe400078e008c */
[----:B------:R-:W2:Y:S02]  /*15300*/  LDL.LU R140, [R1+0x230] ;  /* 0x00023000018c7983 */ /* 0x000ea40000300800 */
[----:B------:R-:W-:-:S02]  /*15310*/  IMAD.MOV.U32 R228, RZ, RZ, R232 ;  /* 0x000000ffffe47224 */ /* 0x000fc400078e00e8 */
[----:B------:R-:W4:Y:S04]  /*15320*/  LDL.LU R219, [R1+0x130] ;  /* 0x0001300001db7983 */ /* 0x000f280000300800 */
[----:B------:R1:W-:Y:S04]  /*15330*/  STL.64 [R1+0x2f0], R194 ;  /* 0x0002f0c201007387 */ /* 0x0003e80000100a00 */
[----:B------:R-:W2:Y:S04]  /*15340*/  LDL.LU R232, [R1+0x24c] ;  /* 0x00024c0001e87983 */ /* 0x000ea80000300800 */
[----:B------:R3:W-:Y:S01]  /*15350*/  STL.64 [R1+0x478], R192 ;  /* 0x000478c001007387 */ /* 0x0007e20000100a00 */
[----:B-1----:R-:W-:-:S03]  /*15360*/  LEA R194, P0, R216, R0, 0x2 ;  /* 0x00000000d8c27211 */ /* 0x002fc600078010ff */
[----:B------:R-:W2:Y:S01]  /*15370*/  LDL.LU R211, [R1+0x138] ;  /* 0x0001380001d37983 */ /* 0x000ea20000300800 */
[----:B------:R-:W-:Y:S02]  /*15380*/  LEA.HI.X.SX32 R195, R216, R2, 0x2, P0 ;  /* 0x00000002d8c37211 */ /* 0x000fe400000f16ff */
[----:B---3--:R-:W-:-:S03]  /*15390*/  LEA R192, P6, R223, R0, 0x2 ;  /* 0x00000000dfc07211 */ /* 0x008fc600078c10ff */
[----:B------:R1:W-:Y:S01]  /*153a0*/  STL.64 [R1+0x578], R194 ;  /* 0x000578c201007387 */ /* 0x0003e20000100a00 */
[----:B------:R-:W-:-:S03]  /*153b0*/  LEA.HI.X.SX32 R193, R223, R2, 0x2, P6 ;  /* 0x00000002dfc17211 */ /* 0x000fc600030f16ff */
[----:B------:R-:W3:Y:S01]  /*153c0*/  LDL.LU R215, [R1+0x140] ;  /* 0x0001400001d77983 */ /* 0x000ee20000300800 */
[----:B------:R-:W-:Y:S01]  /*153d0*/  MOV R223, R224 ;  /* 0x000000e000df7202 */ /* 0x000fe20000000f00 */
[----:B------:R-:W-:Y:S02]  /*153e0*/  IMAD.MOV.U32 R224, RZ, RZ, R225 ;  /* 0x000000ffffe07224 */ /* 0x000fe400078e00e1 */
[----:B------:R-:W-:Y:S01]  /*153f0*/  IMAD.MOV.U32 R225, RZ, RZ, R227 ;  /* 0x000000ffffe17224 */ /* 0x000fe200078e00e3 */
[----:B------:R1:W-:Y:S01]  /*15400*/  STL.64 [R1+0x680], R192 ;  /* 0x000680c001007387 */ /* 0x0003e20000100a00 */
[----:B------:R-:W-:-:S03]  /*15410*/  IMAD.MOV.U32 R227, RZ, RZ, R228 ;  /* 0x000000ffffe37224 */ /* 0x000fc600078e00e4 */
[----:B------:R-:W2:Y:S01]  /*15420*/  LDL.LU R228, [R1+0x240] ;  /* 0x0002400001e47983 */ /* 0x000ea20000300800 */
[----:B-1----:R-:W-:-:S03]  /*15430*/  LEA R194, P0, R210, R0, 0x2 ;  /* 0x00000000d2c27211 */ /* 0x002fc600078010ff */
[----:B------:R-:W3:Y:S01]  /*15440*/  LDL.LU R216, [R1+0x144] ;  /* 0x0001440001d87983 */ /* 0x000ee20000300800 */
[C---:B------:R-:W-:Y:S02]  /*15450*/  LEA R192, P6, R213.reuse, R0, 0x2 ;  /* 0x00000000d5c07211 */ /* 0x040fe400078c10ff */
[-C--:B------:R-:W-:Y:S02]  /*15460*/  LEA.HI.X.SX32 R195, R210, R2.reuse, 0x2, P0 ;  /* 0x00000002d2c37211 */ /* 0x080fe400000f16ff */
[----:B------:R-:W-:Y:S01]  /*15470*/  LEA.HI.X.SX32 R193, R213, R2, 0x2, P6 ;  /* 0x00000002d5c17211 */ /* 0x000fe200030f16ff */
[----:B------:R-:W-:Y:S02]  /*15480*/  IMAD.MOV.U32 R213, RZ, RZ, R223 ;  /* 0x000000ffffd57224 */ /* 0x000fe400078e00df */
[----:B------:R-:W-:Y:S02]  /*15490*/  IMAD.MOV.U32 R223, RZ, RZ, R224 ;  /* 0x000000ffffdf7224 */ /* 0x000fe400078e00e0 */
[----:B------:R-:W-:Y:S01]  /*154a0*/  IMAD.MOV.U32 R224, RZ, RZ, R225 ;  /* 0x000000ffffe07224 */ /* 0x000fe200078e00e1 */
[----:B------:R-:W-:Y:S01]  /*154b0*/  MOV R225, R227 ;  /* 0x000000e300e17202 */ /* 0x000fe20000000f00 */
[----:B------:R-:W-:Y:S04]  /*154c0*/  STL.64 [R1+0x7e0], R194 ;  /* 0x0007e0c201007387 */ /* 0x000fe80000100a00 */
[----:B------:R-:W3:Y:S04]  /*154d0*/  LDL.LU R210, [R1+0x148] ;  /* 0x0001480001d27983 */ /* 0x000ee80000300800 */
[----:B------:R1:W-:Y:S01]  /*154e0*/  STL.64 [R1+0x2e8], R192 ;  /* 0x0002e8c001007387 */ /* 0x0003e20000100a00 */
[----:B--2---:R-:W-:-:S02]  /*154f0*/  IMAD.MOV.U32 R227, RZ, RZ, R228 ;  /* 0x000000ffffe37224 */ /* 0x004fc400078e00e4 */
[----:B------:R-:W-:Y:S02]  /*15500*/  IMAD.MOV.U32 R228, RZ, RZ, R231 ;  /* 0x000000ffffe47224 */ /* 0x000fe400078e00e7 */
[----:B------:R-:W-:Y:S02]  /*15510*/  IMAD.MOV.U32 R231, RZ, RZ, R233 ;  /* 0x000000ffffe77224 */ /* 0x000fe400078e00e9 */
[----:B------:R-:W-:Y:S02]  /*15520*/  IMAD.MOV.U32 R233, RZ, RZ, R235 ;  /* 0x000000ffffe97224 */ /* 0x000fe400078e00eb */
[----:B------:R-:W2:Y:S01]  /*15530*/  LDL.LU R235, [R1+0x250] ;  /* 0x0002500001eb7983 */ /* 0x000ea20000300800 */
[CC--:B-1----:R-:W-:Y:S02]  /*15540*/  LEA R192, P6, R221.reuse, R0.reuse, 0x2 ;  /* 0x00000000ddc07211 */ /* 0x0c2fe400078c10ff */
[C---:B------:R-:W-:Y:S02]  /*15550*/  LEA R194, P0, R214.reuse, R0, 0x2 ;  /* 0x00000000d6c27211 */ /* 0x040fe400078010ff */
[-C--:B------:R-:W-:Y:S01]  /*15560*/  LEA.HI.X.SX32 R193, R221, R2.reuse, 0x2, P6 ;  /* 0x00000002ddc17211 */ /* 0x080fe200030f16ff */
[----:B------:R-:W-:Y:S01]  /*15570*/  IMAD.MOV.U32 R221, RZ, RZ, R223 ;  /* 0x000000ffffdd7224 */ /* 0x000fe200078e00df */
[----:B------:R-:W-:Y:S01]  /*15580*/  LEA.HI.X.SX32 R195, R214, R2, 0x2, P0 ;  /* 0x00000002d6c37211 */ /* 0x000fe200000f16ff */
[----:B------:R-:W-:Y:S01]  /*15590*/  IMAD.MOV.U32 R223, RZ, RZ, R224 ;  /* 0x000000ffffdf7224 */ /* 0x000fe200078e00e0 */
[----:B------:R-:W-:Y:S01]  /*155a0*/  MOV R224, R225 ;  /* 0x000000e100e07202 */ /* 0x000fe20000000f00 */
[----:B------:R-:W-:-:S02]  /*155b0*/  IMAD.MOV.U32 R225, RZ, RZ, R227 ;  /* 0x000000ffffe17224 */ /* 0x000fc400078e00e3 */
[----:B------:R-:W-:Y:S01]  /*155c0*/  IMAD.MOV.U32 R227, RZ, RZ, R228 ;  /* 0x000000ffffe37224 */ /* 0x000fe200078e00e4 */
[----:B------:R-:W-:Y:S04]  /*155d0*/  STL.64 [R1+0x2e0], R194 ;  /* 0x0002e0c201007387 */ /* 0x000fe80000100a00 */
[----:B------:R-:W3:Y:S04]  /*155e0*/  LDL.LU R214, [R1+0x150] ;  /* 0x0001500001d67983 */ /* 0x000ee80000300800 */
[----:B------:R1:W-:Y:S01]  /*155f0*/  STL.64 [R1+0x2d8], R192 ;  /* 0x0002d8c001007387 */ /* 0x0003e20000100a00 */
[----:B--2---:R-:W-:-:S02]  /*15600*/  IMAD.MOV.U32 R228, RZ, RZ, R235 ;  /* 0x000000ffffe47224 */ /* 0x004fc400078e00eb */
[----:B------:R-:W-:Y:S02]  /*15610*/  IMAD.MOV.U32 R235, RZ, RZ, R236 ;  /* 0x000000ffffeb7224 */ /* 0x000fe400078e00ec */
[----:B------:R-:W-:Y:S02]  /*15620*/  IMAD.MOV.U32 R236, RZ, RZ, R239 ;  /* 0x000000ffffec7224 */ /* 0x000fe400078e00ef */
[----:B------:R-:W2:Y:S01]  /*15630*/  LDL.LU R239, [R1+0x244] ;  /* 0x0002440001ef7983 */ /* 0x000ea20000300800 */
[----:B-1----:R-:W-:Y:S01]  /*15640*/  IMAD R192, R221, UR38, RZ ;  /* 0x00000026ddc07c24 */ /* 0x002fe2000f8e02ff */
[-C--:B------:R-:W-:Y:S01]  /*15650*/  LEA R196, P0, R220, R0.reuse, 0x2 ;  /* 0x00000000dcc47211 */ /* 0x080fe200078010ff */
[----:B------:R-:W-:Y:S01]  /*15660*/  IMAD.MOV.U32 R221, RZ, RZ, R223 ;  /* 0x000000ffffdd7224 */ /* 0x000fe200078e00df */
[----:B------:R-:W-:Y:S01]  /*15670*/  LEA R194, P6, R212, R0, 0x2 ;  /* 0x00000000d4c27211 */ /* 0x000fe200078c10ff */
[----:B------:R-:W3:Y:S01]  /*15680*/  LDL.LU R223, [R1+0x154] ;  /* 0x0001540001df7983 */ /* 0x000ee20000300800 */
[----:B------:R-:W-:Y:S01]  /*15690*/  LEA.HI.X.SX32 R197, R220, R2, 0x2, P0 ;  /* 0x00000002dcc57211 */ /* 0x000fe200000f16ff */
[----:B------:R-:W-:Y:S01]  /*156a0*/  IMAD R13, R13, UR57, RZ ;  /* 0x000000390d0d7c24 */ /* 0x000fe2000f8e02ff */
[----:B------:R-:W-:Y:S01]  /*156b0*/  MOV R220, R224 ;  /* 0x000000e000dc7202 */ /* 0x000fe20000000f00 */
[----:B------:R-:W-:Y:S01]  /*156c0*/  IMAD.MOV.U32 R224, RZ, RZ, R225 ;  /* 0x000000ffffe07224 */ /* 0x000fe200078e00e1 */
[----:B------:R-:W-:Y:S01]  /*156d0*/  LEA.HI.X.SX32 R195, R212, R2, 0x2, P6 ;  /* 0x00000002d4c37211 */ /* 0x000fe200030f16ff */
[----:B------:R-:W-:Y:S01]  /*156e0*/  IMAD.MOV.U32 R225, RZ, RZ, R227 ;  /* 0x000000ffffe17224 */ /* 0x000fe200078e00e3 */
[----:B------:R4:W-:Y:S01]  /*156f0*/  STL.64 [R1+0x2d0], R196 ;  /* 0x0002d0c401007387 */ /* 0x0009e20000100a00 */
        /* <DEDUP_REMOVED lines=8> */
[C---:B----4-:R-:W-:Y:S01]  /*15780*/  LEA R196, P0, R219.reuse, R0, 0x2 ;  /* 0x00000000dbc47211 */ /* 0x050fe200078010ff */
[----:B------:R-:W-:Y:S01]  /*15790*/  IMAD R132, R132, UR29, RZ ;  /* 0x0000001d84847c24 */ /* 0x000fe2000f8e02ff */
[----:B------:R-:W4:Y:S02]  /*157a0*/  LDCU UR47, c[0x0][0x3b0] ;  /* 0x00007600ff2f77ac */ /* 0x000f240008000800 */
[----:B------:R-:W-:Y:S01]  /*157b0*/  LEA.HI.X.SX32 R197, R219, R2, 0x2, P0 ;  /* 0x00000002dbc57211 */ /* 0x000fe200000f16ff */
[----:B------:R-:W-:Y:S01]  /*157c0*/  IMAD.MOV.U32 R219, RZ, RZ, R220 ;  /* 0x000000ffffdb7224 */ /* 0x000fe200078e00dc */
[----:B------:R-:W1:Y:S01]  /*157d0*/  LDCU UR45, c[0x0][0x3b0] ;  /* 0x00007600ff2d77ac */ /* 0x000e620008000800 */
[----:B------:R-:W-:-:S02]  /*157e0*/  IMAD R136, R136, UR43, RZ ;  /* 0x0000002b88887c24 */ /* 0x000fc4000f8e02ff */
[----:B------:R-:W-:Y:S01]  /*157f0*/  IMAD R137, R137, UR42, RZ ;  /* 0x0000002a89897c24 */ /* 0x000fe2000f8e02ff */
[----:B------:R-:W1:Y:S01]  /*15800*/  LDCU UR44, c[0x0][0x3b0] ;  /* 0x00007600ff2c77ac */ /* 0x000e620008000800 */
[----:B------:R-:W-:Y:S02]  /*15810*/  IMAD R139, R139, UR41, RZ ;  /* 0x000000298b8b7c24 */ /* 0x000fe4000f8e02ff */
[----:B------:R-:W-:Y:S01]  /*15820*/  IMAD R140, R140, UR40, RZ ;  /* 0x000000288c8c7c24 */ /* 0x000fe2000f8e02ff */
[----:B------:R-:W1:Y:S01]  /*15830*/  LDCU UR29, c[0x0][0x3b0] ;  /* 0x00007600ff1d77ac */ /* 0x000e620008000800 */
[----:B------:R-:W-:Y:S01]  /*15840*/  IMAD R142, R142, UR39, RZ ;  /* 0x000000278e8e7c24 */ /* 0x000fe2000f8e02ff */
[----:B------:R-:W1:Y:S01]  /*15850*/  LDCU UR43, c[0x0][0x3b0] ;  /* 0x00007600ff2b77ac */ /* 0x000e620008000800 */
[----:B------:R-:W1:Y:S01]  /*15860*/  LDCU UR42, c[0x0][0x3b0] ;  /* 0x00007600ff2a77ac */ /* 0x000e620008000800 */
[----:B------:R-:W1:Y:S01]  /*15870*/  LDCU UR41, c[0x0][0x3b0] ;  /* 0x00007600ff2977ac */ /* 0x000e620008000800 */
[----:B------:R-:W1:Y:S01]  /*15880*/  LDCU UR40, c[0x0][0x3b0] ;  /* 0x00007600ff2877ac */ /* 0x000e620008000800 */
[----:B------:R-:W1:Y:S01]  /*15890*/  LDCU UR39, c[0x0][0x3b0] ;  /* 0x00007600ff2777ac */ /* 0x000e620008000800 */
[----:B------:R-:W1:Y:S01]  /*158a0*/  LDCU UR38, c[0x0][0x3b0] ;  /* 0x00007600ff2677ac */ /* 0x000e620008000800 */
[----:B--2---:R-:W-:-:S02]  /*158b0*/  IMAD.MOV.U32 R227, RZ, RZ, R239 ;  /* 0x000000ffffe37224 */ /* 0x004fc400078e00ef */
[----:B------:R-:W-:Y:S02]  /*158c0*/  IMAD.MOV.U32 R239, RZ, RZ, R245 ;  /* 0x000000ffffef7224 */ /* 0x000fe400078e00f5 */
[----:B------:R-:W2:Y:S04]  /*158d0*/  LDL.LU R245, [R1+0x73c] ;  /* 0x00073c0001f57983 */ /* 0x000ea80000300800 */
[----:B------:R1:W-:Y:S04]  /*158e0*/  STL.64 [R1+0x480], R194 ;  /* 0x000480c201007387 */ /* 0x0003e80000100a00 */
[----:B------:R-:W2:Y:S04]  /*158f0*/  LDL.LU R212, [R1+0x160] ;  /* 0x0001600001d47983 */ /* 0x000ea80000300800 */
[----:B------:R3:W-:Y:S01]  /*15900*/  STL.64 [R1+0x580], R196 ;  /* 0x000580c401007387 */ /* 0x0007e20000100a00 */
[----:B-1----:R-:W-:-:S03]  /*15910*/  LEA R194, P6, R217, R0, 0x2 ;  /* 0x00000000d9c27211 */ /* 0x002fc600078c10ff */
[----:B------:R-:W4:Y:S01]  /*15920*/  LDL.LU R220, [R1+0x164] ;  /* 0x0001640001dc7983 */ /* 0x000f220000300800 */
[----:B------:R-:W-:Y:S01]  /*15930*/  LEA.HI.X.SX32 R195, R217, R2, 0x2, P6 ;  /* 0x00000002d9c37211 */ /* 0x000fe200030f16ff */
[----:B------:R-:W-:Y:S01]  /*15940*/  IMAD.MOV.U32 R217, RZ, RZ, R219 ;  /* 0x000000ffffd97224 */ /* 0x000fe200078e00db */
[C---:B---3--:R-:W-:Y:S02]  /*15950*/  LEA R196, P0, R211.reuse, R0, 0x2 ;  /* 0x00000000d3c47211 */ /* 0x048fe400078010ff */
[----:B------:R-:W-:Y:S01]  /*15960*/  MOV R219, R224 ;  /* 0x000000e000db7202 */ /* 0x000fe20000000f00 */
[----:B------:R-:W-:Y:S01]  /*15970*/  IMAD.MOV.U32 R224, RZ, RZ, R225 ;  /* 0x000000ffffe07224 */ /* 0x000fe200078e00e1 */
[----:B------:R-:W-:Y:S01]  /*15980*/  LEA.HI.X.SX32 R197, R211, R2, 0x2, P0 ;  /* 0x00000002d3c57211 */ /* 0x000fe200000f16ff */
[----:B------:R1:W-:Y:S01]  /*15990*/  STL.64 [R1+0x688], R194 ;  /* 0x000688c201007387 */ /* 0x0003e20000100a00 */
[----:B------:R-:W-:Y:S02]  /*159a0*/  IMAD.MOV.U32 R225, RZ, RZ, R227 ;  /* 0x000000ffffe17224 */ /* 0x000fe400078e00e3 */
[----:B------:R-:W-:-:S02]  /*159b0*/  IMAD.MOV.U32 R227, RZ, RZ, R12 ;  /* 0x000000ffffe37224 */ /* 0x000fc400078e000c */
[----:B------:R-:W3:Y:S01]  /*159c0*/  LDL.LU R12, [R1+0x79c] ;  /* 0x00079c00010c7983 */ /* 0x000ee20000300800 */
[----:B------:R-:W-:Y:S01]  /*159d0*/  IMAD R193, R217, UR37, RZ ;  /* 0x00000025d9c17c24 */ /* 0x000fe2000f8e02ff */
[----:B------:R-:W2:Y:S02]  /*159e0*/  LDCU UR37, c[0x0][0x3b0] ;  /* 0x00007600ff2577ac */ /* 0x000ea40008000800 */
[----:B------:R-:W3:Y:S01]  /*159f0*/  LDL.LU R217, [R1+0x168] ;  /* 0x0001680001d97983 */ /* 0x000ee20000300800 */
[----:B-1----:R-:W-:-:S03]  /*15a00*/  LEA R194, P6, R215, R0, 0x2 ;  /* 0x00000000d7c27211 */ /* 0x002fc600078c10ff */
[----:B------:R1:W-:Y:S01]  /*15a10*/  STL.64 [R1+0x7f0], R196 ;  /* 0x0007f0c401007387 */ /* 0x0003e20000100a00 */
[----:B------:R-:W-:-:S03]  /*15a20*/  LEA.HI.X.SX32 R195, R215, R2, 0x2, P6 ;  /* 0x00000002d7c37211 */ /* 0x000fc600030f16ff */
[----:B------:R-:W3:Y:S01]  /*15a30*/  LDL.LU R211, [R1+0x16c] ;  /* 0x00016c0001d37983 */ /* 0x000ee20000300800 */
[----:B-1----:R-:W-:-:S03]  /*15a40*/  LEA R196, P0, R216, R0, 0x2 ;  /* 0x00000000d8c47211 */ /* 0x002fc600078010ff */
[----:B------:R1:W-:Y:S01]  /*15a50*/  STL.64 [R1+0x2c8], R194 ;  /* 0x0002c8c201007387 */ /* 0x0003e20000100a00 */
[----:B------:R-:W-:-:S03]  /*15a60*/  LEA.HI.X.SX32 R197, R216, R2, 0x2, P0 ;  /* 0x00000002d8c57211 */ /* 0x000fc600000f16ff */
[----:B------:R-:W3:Y:S01]  /*15a70*/  LDL.LU R215, [R1+0x170] ;  /* 0x0001700001d77983 */ /* 0x000ee20000300800 */
[----:B------:R-:W-:-:S03]  /*15a80*/  LEA R198, P0, R213, R0, 0x2 ;  /* 0x00000000d5c67211 */ /* 0x000fc600078010ff */
[----:B------:R1:W-:Y:S02]  /*15a90*/  STL.64 [R1+0x2c0], R196 ;  /* 0x0002c0c401007387 */ /* 0x0003e40000100a00 */
[C---:B-1----:R-:W-:Y:S02]  /*15aa0*/  LEA R194, P6, R210.reuse, R0, 0x2 ;  /* 0x00000000d2c27211 */ /* 0x042fe400078c10ff */
[----:B------:R-:W3:Y:S01]  /*15ab0*/  LDL.LU R216, [R1+0x178] ;  /* 0x0001780001d87983 */ /* 0x000ee20000300800 */
[-C--:B------:R-:W-:Y:S02]  /*15ac0*/  LEA.HI.X.SX32 R199, R213, R2.reuse, 0x2, P0 ;  /* 0x00000002d5c77211 */ /* 0x080fe400000f16ff */
[----:B------:R-:W-:Y:S01]  /*15ad0*/  LEA.HI.X.SX32 R195, R210, R2, 0x2, P6 ;  /* 0x00000002d2c37211 */ /* 0x000fe200030f16ff */
[----:B------:R-:W-:Y:S01]  /*15ae0*/  IMAD.MOV.U32 R213, RZ, RZ, R224 ;  /* 0x000000ffffd57224 */ /* 0x000fe200078e00e0 */
[----:B------:R-:W-:Y:S01]  /*15af0*/  LEA R196, P6, R214, R0, 0x2 ;  /* 0x00000000d6c47211 */ /* 0x000fe200078c10ff */
[----:B------:R-:W-:-:S02]  /*15b00*/  IMAD.MOV.U32 R224, RZ, RZ, R225 ;  /* 0x000000ffffe07224 */ /* 0x000fc400078e00e1 */
[----:B------:R1:W-:Y:S01]  /*15b10*/  STL.64 [R1+0x2b8], R194 ;  /* 0x0002b8c201007387 */ /* 0x0003e20000100a00 */
[----:B------:R-:W-:Y:S01]  /*15b20*/  IMAD.MOV.U32 R225, RZ, RZ, R227 ;  /* 0x000000ffffe17224 */ /* 0x000fe200078e00e3 */
[----:B------:R-:W-:Y:S02]  /*15b30*/  LEA.HI.X.SX32 R197, R214, R2, 0x2, P6 ;  /* 0x00000002d6c57211 */ /* 0x000fe400030f16ff */
[----:B------:R-:W-:Y:S01]  /*15b40*/  MOV R227, R232 ;  /* 0x000000e800e37202 */ /* 0x000fe20000000f00 */
[----:B------:R-:W-:Y:S02]  /*15b50*/  IMAD.MOV.U32 R232, RZ, RZ, R8 ;  /* 0x000000ffffe87224 */ /* 0x000fe400078e0008 */
[----:B------:R-:W-:Y:S02]  /*15b60*/  IMAD.MOV.U32 R8, RZ, RZ, R9 ;  /* 0x000000ffff087224 */ /* 0x000fe400078e0009 */
[----:B-1----:R-:W-:Y:S01]  /*15b70*/  IMAD R194, R219, UR36, RZ ;  /* 0x00000024dbc27c24 */ /* 0x002fe2000f8e02ff */
[----:B------:R-:W1:Y:S01]  /*15b80*/  LDCU UR36, c[0x0][0x3b0] ;  /* 0x00007600ff2477ac */ /* 0x000e620008000800 */
[----:B------:R-:W3:Y:S04]  /*15b90*/  LDL.LU R219, [R1+0x17c] ;  /* 0x00017c0001db7983 */ /* 0x000ee80000300800 */
[----:B------:R1:W-:Y:S04]  /*15ba0*/  STL.64 [R1+0x2b0], R198 ;  /* 0x0002b0c601007387 */ /* 0x0003e80000100a00 */
[----:B------:R-:W3:Y:S04]  /*15bb0*/  LDL.LU R9, [R1+0x760] ;  /* 0x0007600001097983 */ /* 0x000ee80000300800 */
[----:B------:R1:W-:Y:S02]  /*15bc0*/  STL.64 [R1+0x488], R196 ;  /* 0x000488c401007387 */ /* 0x0003e40000100a00 */
[----:B-1----:R-:W-:-:S02]  /*15bd0*/  LEA R198, P0, R223, R0, 0x2 ;  /* 0x00000000dfc67211 */ /* 0x002fc400078010ff */
[----:B------:R-:W3:Y:S02]  /*15be0*/  LDL.LU R214, [R1+0x184] ;  /* 0x0001840001d67983 */ /* 0x000ee40000300800 */
[----:B------:R-:W-:Y:S02]  /*15bf0*/  LEA.HI.X.SX32 R199, R223, R2, 0x2, P0 ;  /* 0x00000002dfc77211 */ /* 0x000fe400000f16ff */
[----:B------:R-:W-:-:S03]  /*15c00*/  LEA R196, P6, R221, R0, 0x2 ;  /* 0x00000000ddc47211 */ /* 0x000fc600078c10ff */
[----:B------:R2:W-:Y:S01]  /*15c10*/  STL.64 [R1+0x588], R198 ;  /* 0x000588c601007387 */ /* 0x0005e20000100a00 */
[----:B------:R-:W-:Y:S01]  /*15c20*/  LEA.HI.X.SX32 R197, R221, R2, 0x2, P6 ;  /* 0x00000002ddc57211 */ /* 0x000fe200030f16ff */
[----:B------:R-:W-:Y:S02]  /*15c30*/  IMAD.MOV.U32 R223, RZ, RZ, R224 ;  /* 0x000000ffffdf7224 */ /* 0x000fe400078e00e0 */
[----:B------:R-:W-:Y:S01]  /*15c40*/  IMAD.MOV.U32 R221, RZ, RZ, R225 ;  /* 0x000000ffffdd7224 */ /* 0x000fe200078e00e1 */
[----:B------:R-:W3:Y:S01]  /*15c50*/  LDL.LU R224, [R1+0x188] ;  /* 0x0001880001e07983 */ /* 0x000ee20000300800 */
[----:B------:R-:W-:Y:S01]  /*15c60*/  IMAD.MOV.U32 R225, RZ, RZ, R227 ;  /* 0x000000ffffe17224 */ /* 0x000fe200078e00e3 */
[----:B------:R-:W-:Y:S02]  /*15c70*/  MOV R227, R228 ;  /* 0x000000e400e37202 */ /* 0x000fe40000000f00 */
[----:B------:R4:W-:Y:S04]  /*15c80*/  STL.64 [R1+0x690], R196 ;  /* 0x000690c401007387 */ /* 0x0009e80000100a00 */
[----:B------:R-:W3:Y:S01]  /*15c90*/  LDL.LU R228, [R1+0x254] ;  /* 0x0002540001e47983 */ /* 0x000ee20000300800 */
[----:B------:R-:W-:-:S03]  /*15ca0*/  IMAD.MOV.U32 R210, RZ, RZ, R223 ;  /* 0x000000ffffd27224 */ /* 0x000fc600078e00df */
[----:B------:R-:W3:Y:S01]  /*15cb0*/  LDL.LU R223, [R1+0x18c] ;  /* 0x00018c0001df7983 */ /* 0x000ee20000300800 */
[----:B--2---:R-:W-:-:S04]  /*15cc0*/  LEA R198, P0, R212, R0, 0x2 ;  /* 0x00000000d4c67211 */ /* 0x004fc800078010ff */
[----:B------:R-:W-:-:S05]  /*15cd0*/  LEA.HI.X.SX32 R199, R212, R2, 0x2, P0 ;  /* 0x00000002d4c77211 */ /* 0x000fca00000f16ff */
[----:B------:R3:W-:Y:S04]  /*15ce0*/  STL.64 [R1+0x800], R198 ;  /* 0x000800c601007387 */ /* 0x0007e80000100a00 */
[----:B------:R-:W2:Y:S01]  /*15cf0*/  LDL.LU R212, [R1+0x194] ;  /* 0x0001940001d47983 */ /* 0x000ea20000300800 */
[----:B----4-:R-:W-:-:S04]  /*15d00*/  LEA R196, P6, R220, R0, 0x2 ;  /* 0x00000000dcc47211 */ /* 0x010fc800078c10ff */
[----:B------:R-:W-:-:S05]  /*15d10*/  LEA.HI.X.SX32 R197, R220, R2, 0x2, P6 ;  /* 0x00000002dcc57211 */ /* 0x000fca00030f16ff */
[----:B------:R1:W-:Y:S04]  /*15d20*/  STL.64 [R1+0x2a8], R196 ;  /* 0x0002a8c401007387 */ /* 0x0003e80000100a00 */
[----:B------:R-:W4:Y:S01]  /*15d30*/  LDL.LU R220, [R1+0x198] ;  /* 0x0001980001dc7983 */ /* 0x000f220000300800 */
[----:B---3--:R-:W-:-:S04]  /*15d40*/  LEA R198, P0, R217, R0, 0x2 ;  /* 0x00000000d9c67211 */ /* 0x008fc800078010ff */
[----:B------:R-:W-:Y:S02]  /*15d50*/  LEA.HI.X.SX32 R199, R217, R2, 0x2, P0 ;  /* 0x00000002d9c77211 */ /* 0x000fe400000f16ff */
[----:B-1----:R-:W-:-:S03]  /*15d60*/  LEA R196, P6, R211, R0, 0x2 ;  /* 0x00000000d3c47211 */ /* 0x002fc600078c10ff */
[----:B------:R1:W-:Y:S01]  /*15d70*/  STL.64 [R1+0x2a0], R198 ;  /* 0x0002a0c601007387 */ /* 0x0003e20000100a00 */
[----:B------:R-:W-:-:S03]  /*15d80*/  LEA.HI.X.SX32 R197, R211, R2, 0x2, P6 ;  /* 0x00000002d3c57211 */ /* 0x000fc600030f16ff */
[----:B------:R-:W3:Y:S01]  /*15d90*/  LDL.LU R217, [R1+0x19c] ;  /* 0x00019c0001d97983 */ /* 0x000ee20000300800 */
[----:B------:R-:W-:-:S03]  /*15da0*/  LEA R200, P0, R215, R0, 0x2 ;  /* 0x00000000d7c87211 */ /* 0x000fc600078010ff */
[----:B------:R1:W-:Y:S01]  /*15db0*/  STL.64 [R1+0x298], R196 ;  /* 0x000298c401007387 */ /* 0x0003e20000100a00 */
[----:B------:R-:W-:Y:S02]  /*15dc0*/  LEA.HI.X.SX32 R201, R215, R2, 0x2, P0 ;  /* 0x00000002d7c97211 */ /* 0x000fe400000f16ff */
[----:B-1----:R-:W-:Y:S01]  /*15dd0*/  LEA R198, P6, R216, R0, 0x2 ;  /* 0x00000000d8c67211 */ /* 0x002fe200078c10ff */
[----:B------:R-:W-:-:S03]  /*15de0*/  IMAD R196, R221, UR22, RZ ;  /* 0x00000016ddc47c24 */ /* 0x000fc6000f8e02ff */
[----:B------:R-:W-:Y:S01]  /*15df0*/  LEA.HI.X.SX32 R199, R216, R2, 0x2, P6 ;  /* 0x00000002d8c77211 */ /* 0x000fe200030f16ff */
[----:B------:R-:W3:Y:S04]  /*15e00*/  LDL.LU R221, [R1+0x1a4] ;  /* 0x0001a40001dd7983 */ /* 0x000ee80000300800 */
[----:B------:R1:W-:Y:S04]  /*15e10*/  STL.64 [R1+0x290], R200 ;  /* 0x000290c801007387 */ /* 0x0003e80000100a00 */
[----:B------:R-:W3:Y:S04]  /*15e20*/  LDL.LU R215, [R1+0x1a0] ;  /* 0x0001a00001d77983 */ /* 0x000ee80000300800 */
[----:B------:R1:W-:Y:S04]  /*15e30*/  STL.64 [R1+0x490], R198 ;  /* 0x000490c601007387 */ /* 0x0003e80000100a00 */
[----:B------:R-:W3:Y:S01]  /*15e40*/  LDL.LU R216, [R1+0x1a8] ;  /* 0x0001a80001d87983 */ /* 0x000ee20000300800 */
[----:B-1----:R-:W-:-:S04]  /*15e50*/  LEA R200, P0, R219, R0, 0x2 ;  /* 0x00000000dbc87211 */ /* 0x002fc800078010ff */
[----:B------:R-:W-:Y:S02]  /*15e60*/  LEA.HI.X.SX32 R201, R219, R2, 0x2, P0 ;  /* 0x00000002dbc97211 */ /* 0x000fe400000f16ff */
[----:B------:R-:W-:-:S03]  /*15e70*/  LEA R198, P6, R213, R0, 0x2 ;  /* 0x00000000d5c67211 */ /* 0x000fc600078c10ff */
[----:B------:R1:W-:Y:S01]  /*15e80*/  STL.64 [R1+0x590], R200 ;  /* 0x000590c801007387 */ /* 0x0003e20000100a00 */
[----:B------:R-:W-:Y:S01]  /*15e90*/  LEA.HI.X.SX32 R199, R213, R2, 0x2, P6 ;  /* 0x00000002d5c77211 */ /* 0x000fe200030f16ff */
[----:B------:R-:W-:Y:S02]  /*15ea0*/  IMAD.MOV.U32 R213, RZ, RZ, R225 ;  /* 0x000000ffffd57224 */ /* 0x000fe400078e00e1 */
[----:B------:R-:W3:Y:S01]  /*15eb0*/  LDL.LU R219, [R1+0x1b0] ;  /* 0x0001b00001db7983 */ /* 0x000ee20000300800 */
[----:B------:R-:W-:-:S03]  /*15ec0*/  IMAD.MOV.U32 R225, RZ, RZ, R227 ;  /* 0x000000ffffe17224 */ /* 0x000fc600078e00e3 */
[----:B------:R1:W-:Y:S02]  /*15ed0*/  STL.64 [R1+0x698], R198 ;  /* 0x000698c601007387 */ /* 0x0003e40000100a00 */
[C---:B-1----:R-:W-:Y:S01]  /*15ee0*/  LEA R200, P0, R214.reuse, R0, 0x2 ;  /* 0x00000000d6c87211 */ /* 0x042fe200078010ff */
[----:B------:R-:W-:Y:S01]  /*15ef0*/  IMAD R197, R213, UR34, RZ ;  /* 0x00000022d5c57c24 */ /* 0x000fe2000f8e02ff */
[----:B------:R-:W1:Y:S02]  /*15f00*/  LDCU UR34, c[0x0][0x3b0] ;  /* 0x00007600ff2277ac */ /* 0x000e640008000800 */
[----:B------:R-:W-:Y:S02]  /*15f10*/  LEA.HI.X.SX32 R201, R214, R2, 0x2, P0 ;  /* 0x00000002d6c97211 */ /* 0x000fe400000f16ff */
[----:B------:R-:W-:-:S04]  /*15f20*/  LEA R198, P6, R224, R0, 0x2 ;  /* 0x00000000e0c67211 */ /* 0x000fc800078c10ff */
[----:B------:R-:W-:Y:S01]  /*15f30*/  LEA.HI.X.SX32 R199, R224, R2, 0x2, P6 ;  /* 0x00000002e0c77211 */ /* 0x000fe200030f16ff */
[----:B------:R-:W-:Y:S02]  /*15f40*/  IMAD.MOV.U32 R227, RZ, RZ, R228 ;  /* 0x000000ffffe37224 */ /* 0x000fe400078e00e4 */
[----:B------:R-:W-:Y:S02]  /*15f50*/  IMAD.MOV.U32 R228, RZ, RZ, R229 ;  /* 0x000000ffffe47224 */ /* 0x000fe400078e00e5 */
[----:B------:R-:W-:Y:S02]  /*15f60*/  IMAD.MOV.U32 R229, RZ, RZ, R13 ;  /* 0x000000ffffe57224 */ /* 0x000fe400078e000d */
[----:B------:R-:W3:Y:S01]  /*15f70*/  LDL.LU R13, [R1+0x76c] ;  /* 0x00076c00010d7983 */ /* 0x000ee20000300800 */
[----:B------:R-:W-:-:S03]  /*15f80*/  IMAD.MOV.U32 R224, RZ, RZ, R225 ;  /* 0x000000ffffe07224 */ /* 0x000fc600078e00e1 */
[----:B------:R-:W3:Y:S01]  /*15f90*/  LDL.LU R213, [R1+0x1ac] ;  /* 0x0001ac0001d57983 */ /* 0x000ee20000300800 */
[----:B------:R-:W-:-:S03]  /*15fa0*/  MOV R225, R227 ;  /* 0x000000e300e17202 */ /* 0x000fc60000000f00 */
[----:B------:R1:W-:Y:S01]  /*15fb0*/  STL.64 [R1+0x810], R200 ;  /* 0x000810c801007387 */ /* 0x0003e20000100a00 */
[----:B------:R-:W-:-:S03]  /*15fc0*/  IMAD.MOV.U32 R227, RZ, RZ, R228 ;  /* 0x000000ffffe37224 */ /* 0x000fc600078e00e4 */
[----:B------:R2:W-:Y:S04]  /*15fd0*/  STL.64 [R1+0x288], R198 ;  /* 0x000288c601007387 */ /* 0x0005e80000100a00 */
[----:B------:R-:W3:Y:S01]  /*15fe0*/  LDL.LU R228, [R1+0x1b8] ;  /* 0x0001b80001e47983 */ /* 0x000ee20000300800 */
[----:B-1----:R-:W-:-:S03]  /*15ff0*/  LEA R200, P0, R223, R0, 0x2 ;  /* 0x00000000dfc87211 */ /* 0x002fc600078010ff */
[----:B------:R-:W3:Y:S01]  /*16000*/  LDL.LU R214, [R1+0x1c0] ;  /* 0x0001c00001d67983 */ /* 0x000ee20000300800 */
[----:B------:R-:W-:Y:S01]  /*16010*/  LEA.HI.X.SX32 R201, R223, R2, 0x2, P0 ;  /* 0x00000002dfc97211 */ /* 0x000fe200000f16ff */
[----:B------:R-:W-:-:S04]  /*16020*/  IMAD.MOV.U32 R223, RZ, RZ, R224 ;  /* 0x000000ffffdf7224 */ /* 0x000fc800078e00e0 */
[----:B------:R-:W-:Y:S04]  /*16030*/  STL.64 [R1+0x280], R200 ;  /* 0x000280c801007387 */ /* 0x000fe80000100a00 */
[----:B------:R-:W3:Y:S01]  /*16040*/  LDL.LU R224, [R1+0x1bc] ;  /* 0x0001bc0001e07983 */ /* 0x000ee20000300800 */
[----:B--2---:R-:W-:-:S04]  /*16050*/  LEA R198, P6, R212, R0, 0x2 ;  /* 0x00000000d4c67211 */ /* 0x004fc800078c10ff */
[----:B------:R-:W-:-:S05]  /*16060*/  LEA.HI.X.SX32 R199, R212, R2, 0x2, P6 ;  /* 0x00000002d4c77211 */ /* 0x000fca00030f16ff */
[----:B------:R1:W-:Y:S02]  /*16070*/  STL.64 [R1+0x278], R198 ;  /* 0x000278c601007387 */ /* 0x0003e40000100a00 */
[----:B-1----:R-:W-:Y:S01]  /*16080*/  IMAD R198, R223, UR33, RZ ;  /* 0x00000021dfc67c24 */ /* 0x002fe2000f8e02ff */
[C---:B----4-:R-:W-:Y:S01]  /*16090*/  LEA R202, P0, R220.reuse, R0, 0x2 ;  /* 0x00000000dcca7211 */ /* 0x050fe200078010ff */
[----:B------:R-:W-:Y:S01]  /*160a0*/  IMAD.MOV.U32 R223, RZ, RZ, R225 ;  /* 0x000000ffffdf7224 */ /* 0x000fe200078e00e1 */
[----:B------:R-:W1:Y:S01]  /*160b0*/  LDCU UR33, c[0x0][0x3b0] ;  /* 0x00007600ff2177ac */ /* 0x000e620008000800 */
[----:B------:R-:W-:Y:S02]  /*160c0*/  IMAD.MOV.U32 R225, RZ, RZ, R227 ;  /* 0x000000ffffe17224 */ /* 0x000fe400078e00e3 */
[----:B------:R-:W2:Y:S01]  /*160d0*/  LDL.LU R227, [R1+0x1c4] ;  /* 0x0001c40001e37983 */ /* 0x000ea20000300800 */
[----:B------:R-:W-:Y:S02]  /*160e0*/  LEA.HI.X.SX32 R203, R220, R2, 0x2, P0 ;  /* 0x00000002dccb7211 */ /* 0x000fe400000f16ff */
[----:B---3--:R-:W-:-:S04]  /*160f0*/  LEA R200, P6, R217, R0, 0x2 ;  /* 0x00000000d9c87211 */ /* 0x008fc800078c10ff */
[----:B------:R-:W-:Y:S01]  /*16100*/  LEA.HI.X.SX32 R201, R217, R2, 0x2, P6 ;  /* 0x00000002d9c97211 */ /* 0x000fe200030f16ff */
[----:B------:R3:W-:Y:S04]  /*16110*/  STL.64 [R1+0x270], R202 ;  /* 0x000270ca01007387 */ /* 0x0007e80000100a00 */
[----:B------:R-:W4:Y:S04]  /*16120*/  LDL.LU R220, [R1+0x1c8] ;  /* 0x0001c80001dc7983 */ /* 0x000f280000300800 */
[----:B------:R1:W-:Y:S04]  /*16130*/  STL.64 [R1+0x498], R200 ;  /* 0x000498c801007387 */ /* 0x0003e80000100a00 */
[----:B------:R-:W4:Y:S01]  /*16140*/  LDL.LU R217, [R1+0x1cc] ;  /* 0x0001cc0001d97983 */ /* 0x000f220000300800 */
[----:B---3--:R-:W-:-:S04]  /*16150*/  LEA R202, P0, R221, R0, 0x2 ;  /* 0x00000000ddca7211 */ /* 0x008fc800078010ff */
[----:B------:R-:W-:Y:S02]  /*16160*/  LEA.HI.X.SX32 R203, R221, R2, 0x2, P0 ;  /* 0x00000002ddcb7211 */ /* 0x000fe400000f16ff */
[C---:B-1----:R-:W-:Y:S01]  /*16170*/  LEA R200, P6, R215.reuse, R0, 0x2 ;  /* 0x00000000d7c87211 */ /* 0x042fe200078c10ff */
[----:B------:R-:W-:Y:S02]  /*16180*/  IMAD.MOV.U32 R221, RZ, RZ, R223 ;  /* 0x000000ffffdd7224 */ /* 0x000fe400078e00df */
[----:B------:R1:W-:Y:S01]  /*16190*/  STL.64 [R1+0x598], R202 ;  /* 0x000598ca01007387 */ /* 0x0003e20000100a00 */
[----:B------:R-:W-:Y:S01]  /*161a0*/  LEA.HI.X.SX32 R201, R215, R2, 0x2, P6 ;  /* 0x00000002d7c97211 */ /* 0x000fe200030f16ff */
[----:B------:R-:W-:Y:S02]  /*161b0*/  IMAD.MOV.U32 R223, RZ, RZ, R225 ;  /* 0x000000ffffdf7224 */ /* 0x000fe400078e00e1 */
[----:B------:R-:W3:Y:S01]  /*161c0*/  LDL.LU R225, [R1+0x1d0] ;  /* 0x0001d00001e17983 */ /* 0x000ee20000300800 */
[----:B------:R-:W-:-:S03]  /*161d0*/  MOV R215, R221 ;  /* 0x000000dd00d77202 */ /* 0x000fc60000000f00 */
[----:B------:R1:W-:Y:S02]  /*161e0*/  STL.64 [R1+0x6a0], R200 ;  /* 0x0006a0c801007387 */ /* 0x0003e40000100a00 */
[C---:B-1----:R-:W-:Y:S01]  /*161f0*/  LEA R202, P0, R216.reuse, R0, 0x2 ;  /* 0x00000000d8ca7211 */ /* 0x042fe200078010ff */
[----:B------:R-:W-:Y:S02]  /*16200*/  IMAD.MOV.U32 R221, RZ, RZ, R223 ;  /* 0x000000ffffdd7224 */ /* 0x000fe400078e00df */
[----:B------:R-:W3:Y:S01]  /*16210*/  LDL.LU R223, [R1+0x1dc] ;  /* 0x0001dc0001df7983 */ /* 0x000ee20000300800 */
[----:B------:R-:W-:Y:S02]  /*16220*/  LEA.HI.X.SX32 R203, R216, R2, 0x2, P0 ;  /* 0x00000002d8cb7211 */ /* 0x000fe400000f16ff */
[----:B------:R-:W-:-:S03]  /*16230*/  LEA R200, P6, R219, R0, 0x2 ;  /* 0x00000000dbc87211 */ /* 0x000fc600078c10ff */
[----:B------:R1:W-:Y:S01]  /*16240*/  STL.64 [R1+0x820], R202 ;  /* 0x000820ca01007387 */ /* 0x0003e20000100a00 */
[----:B------:R-:W-:Y:S01]  /*16250*/  LEA.HI.X.SX32 R201, R219, R2, 0x2, P6 ;  /* 0x00000002dbc97211 */ /* 0x000fe200030f16ff */
[----:B------:R-:W-:Y:S01]  /*16260*/  IMAD R199, R215, UR32, RZ ;  /* 0x00000020d7c77c24 */ /* 0x000fe2000f8e02ff */
[----:B------:R-:W1:Y:S01]  /*16270*/  LDCU UR32, c[0x0][0x3b0] ;  /* 0x00007600ff2077ac */ /* 0x000e620008000800 */
[----:B------:R-:W3:Y:S04]  /*16280*/  LDL.LU R215, [R1+0x1d8] ;  /* 0x0001d80001d77983 */ /* 0x000ee80000300800 */
[----:B------:R1:W-:Y:S04]  /*16290*/  STL.64 [R1+0x268], R200 ;  /* 0x000268c801007387 */ /* 0x0003e80000100a00 */
[----:B------:R-:W3:Y:S04]  /*162a0*/  LDL.LU R219, [R1+0x1e0] ;  /* 0x0001e00001db7983 */ /* 0x000ee80000300800 */
[----:B------:R-:W3:Y:S01]  /*162b0*/  LDL.LU R216, [R1+0x1e4] ;  /* 0x0001e40001d87983 */ /* 0x000ee20000300800 */
[----:B-1----:R-:W-:-:S04]  /*162c0*/  LEA R202, P0, R213, R0, 0x2 ;  /* 0x00000000d5ca7211 */ /* 0x002fc800078010ff */
[----:B------:R-:W-:Y:S02]  /*162d0*/  LEA.HI.X.SX32 R203, R213, R2, 0x2, P0 ;  /* 0x00000002d5cb7211 */ /* 0x000fe400000f16ff */
[----:B------:R-:W-:-:S03]  /*162e0*/  LEA R200, P6, R228, R0, 0x2 ;  /* 0x00000000e4c87211 */ /* 0x000fc600078c10ff */
[----:B------:R1:W-:Y:S01]  /*162f0*/  STL.64 [R1+0x260], R202 ;  /* 0x000260ca01007387 */ /* 0x0003e20000100a00 */
[----:B------:R-:W-:Y:S02]  /*16300*/  LEA.HI.X.SX32 R201, R228, R2, 0x2, P6 ;  /* 0x00000002e4c97211 */ /* 0x000fe400030f16ff */
[C---:B------:R-:W-:Y:S01]  /*16310*/  LEA R204, P0, R214.reuse, R0, 0x2 ;  /* 0x00000000d6cc7211 */ /* 0x040fe200078010ff */
[----:B------:R-:W3:Y:S03]  /*16320*/  LDL.LU R228, [R1+0x1e8] ;  /* 0x0001e80001e47983 */ /* 0x000ee60000300800 */
[----:B------:R-:W-:Y:S01]  /*16330*/  LEA.HI.X.SX32 R205, R214, R2, 0x2, P0 ;  /* 0x00000002d6cd7211 */ /* 0x000fe200000f16ff */
[----:B------:R1:W-:Y:S02]  /*16340*/  STL.64 [R1+0x258], R200 ;  /* 0x000258c801007387 */ /* 0x0003e40000100a00 */
[----:B-1----:R-:W-:-:S04]  /*16350*/  LEA R202, P6, R224, R0, 0x2 ;  /* 0x00000000e0ca7211 */ /* 0x002fc800078c10ff */
[----:B------:R-:W-:Y:S01]  /*16360*/  LEA.HI.X.SX32 R203, R224, R2, 0x2, P6 ;  /* 0x00000002e0cb7211 */ /* 0x000fe200030f16ff */
[----:B------:R-:W-:Y:S01]  /*16370*/  IMAD R200, R221, UR31, RZ ;  /* 0x0000001fddc87c24 */ /* 0x000fe2000f8e02ff */
[----:B------:R-:W1:Y:S01]  /*16380*/  LDCU UR31, c[0x0][0x3b0] ;  /* 0x00007600ff1f77ac */ /* 0x000e620008000800 */
[----:B------:R-:W3:Y:S04]  /*16390*/  LDL.LU R221, [R1+0x1ec] ;  /* 0x0001ec0001dd7983 */ /* 0x000ee80000300800 */
[----:B------:R2:W-:Y:S04]  /*163a0*/  STL.64 [R1+0x250], R204 ;  /* 0x000250cc01007387 */ /* 0x0005e80000100a00 */
[----:B------:R4:W-:Y:S04]  /*163b0*/  STL.64 [R1+0x4a0], R202 ;  /* 0x0004a0ca01007387 */ /* 0x0009e80000100a00 */
[----:B------:R-:W3:Y:S01]  /*163c0*/  LDL.LU R224, [R1+0x1f4] ;  /* 0x0001f40001e07983 */ /* 0x000ee20000300800 */
[----:B--2---:R-:W-:-:S04]  /*163d0*/  LEA R204, P0, R227, R0, 0x2 ;  /* 0x00000000e3cc7211 */ /* 0x004fc800078010ff */
[----:B------:R-:W-:Y:S02]  /*163e0*/  LEA.HI.X.SX32 R205, R227, R2, 0x2, P0 ;  /* 0x00000002e3cd7211 */ /* 0x000fe400000f16ff */
[----:B------:R-:W2:Y:S04]  /*163f0*/  LDL.LU R227, [R1+0x4a8] ;  /* 0x0004a80001e37983 */ /* 0x000ea80000300800 */
[----:B------:R1:W-:Y:S01]  /*16400*/  STL.64 [R1+0x5a0], R204 ;  /* 0x0005a0cc01007387 */ /* 0x0003e20000100a00 */
[----:B----4-:R-:W-:-:S04]  /*16410*/  LEA R202, P6, R220, R0, 0x2 ;  /* 0x00000000dcca7211 */ /* 0x010fc800078c10ff */
[----:B------:R-:W-:Y:S02]  /*16420*/  LEA.HI.X.SX32 R203, R220, R2, 0x2, P6 ;  /* 0x00000002dccb7211 */ /* 0x000fe400030f16ff */
[----:B------:R-:W4:Y:S01]  /*16430*/  LDL.LU R220, [R1+0x1fc] ;  /* 0x0001fc0001dc7983 */ /* 0x000f220000300800 */
[----:B-1----:R-:W-:-:S03]  /*16440*/  LEA R204, P0, R217, R0, 0x2 ;  /* 0x00000000d9cc7211 */ /* 0x002fc600078010ff */
[----:B------:R3:W-:Y:S01]  /*16450*/  STL.64 [R1+0x6a8], R202 ;  /* 0x0006a8ca01007387 */ /* 0x0007e20000100a00 */
[----:B------:R-:W-:Y:S02]  /*16460*/  LEA.HI.X.SX32 R205, R217, R2, 0x2, P0 ;  /* 0x00000002d9cd7211 */ /* 0x000fe400000f16ff */
[----:B---3--:R-:W-:-:S04]  /*16470*/  LEA R202, P6, R225, R0, 0x2 ;  /* 0x00000000e1ca7211 */ /* 0x008fc800078c10ff */
[----:B------:R-:W-:Y:S01]  /*16480*/  LEA.HI.X.SX32 R203, R225, R2, 0x2, P6 ;  /* 0x00000002e1cb7211 */ /* 0x000fe200030f16ff */
[----:B--2---:R-:W-:Y:S01]  /*16490*/  IMAD R201, R227, UR30, RZ ;  /* 0x0000001ee3c97c24 */ /* 0x004fe2000f8e02ff */
[----:B------:R-:W1:Y:S01]  /*164a0*/  LDCU UR30, c[0x0][0x3b0] ;  /* 0x00007600ff1e77ac */ /* 0x000e620008000800 */
[----:B------:R-:W2:Y:S04]  /*164b0*/  LDL.LU R227, [R1+0x204] ;  /* 0x0002040001e37983 */ /* 0x000ea80000300800 */
[----:B------:R3:W-:Y:S04]  /*164c0*/  STL.64 [R1+0x830], R204 ;  /* 0x000830cc01007387 */ /* 0x0007e80000100a00 */
[----:B------:R1:W-:Y:S04]  /*164d0*/  STL.64 [R1+0x248], R202 ;  /* 0x000248ca01007387 */ /* 0x0003e80000100a00 */
[----:B------:R-:W2:Y:S01]  /*164e0*/  LDL.LU R225, [R1+0x200] ;  /* 0x0002000001e17983 */ /* 0x000ea20000300800 */
[----:B---3--:R-:W-:-:S04]  /*164f0*/  LEA R204, P0, R223, R0, 0x2 ;  /* 0x00000000dfcc7211 */ /* 0x008fc800078010ff */
[----:B------:R-:W-:-:S05]  /*16500*/  LEA.HI.X.SX32 R205, R223, R2, 0x2, P0 ;  /* 0x00000002dfcd7211 */ /* 0x000fca00000f16ff */
[----:B------:R3:W-:Y:S04]  /*16510*/  STL.64 [R1+0x240], R204 ;  /* 0x000240cc01007387 */ /* 0x0007e80000100a00 */
[----:B------:R-:W2:Y:S01]  /*16520*/  LDL.LU R217, [R1+0x4ac] ;  /* 0x0004ac0001d97983 */ /* 0x000ea20000300800 */
[-C--:B-1----:R-:W-:Y:S02]  /*16530*/  LEA R202, P6, R215, R0.reuse, 0x2 ;  /* 0x00000000d7ca7211 */ /* 0x082fe400078c10ff */
[----:B------:R-:W-:Y:S01]  /*16540*/  LEA R208, P0, R219, R0, 0x2 ;  /* 0x00000000dbd07211 */ /* 0x000fe200078010ff */
[----:B------:R-:W4:Y:S01]  /*16550*/  LDL.LU R223, [R1+0x208] ;  /* 0x0002080001df7983 */ /* 0x000f220000300800 */
[-C--:B------:R-:W-:Y:S02]  /*16560*/  LEA.HI.X.SX32 R203, R215, R2.reuse, 0x2, P6 ;  /* 0x00000002d7cb7211 */ /* 0x080fe400030f16ff */
[----:B------:R-:W-:-:S02]  /*16570*/  LEA.HI.X.SX32 R209, R219, R2, 0x2, P0 ;  /* 0x00000002dbd17211 */ /* 0x000fc400000f16ff */
[C---:B---3--:R-:W-:Y:S01]  /*16580*/  LEA R204, P6, R216.reuse, R0, 0x2 ;  /* 0x00000000d8cc7211 */ /* 0x048fe200078c10ff */
[----:B------:R-:W-:Y:S03]  /*16590*/  STL.64 [R1+0x238], R202 ;  /* 0x000238ca01007387 */ /* 0x000fe60000100a00 */
[----:B------:R-:W-:Y:S01]  /*165a0*/  LEA.HI.X.SX32 R205, R216, R2, 0x2, P6 ;  /* 0x00000002d8cd7211 */ /* 0x000fe200030f16ff */
[----:B------:R-:W3:Y:S04]  /*165b0*/  LDL.LU R219, [R1+0x4b0] ;  /* 0x0004b00001db7983 */ /* 0x000ee80000300800 */
[----:B------:R1:W-:Y:S02]  /*165c0*/  STL.64 [R1+0x230], R208 ;  /* 0x000230d001007387 */ /* 0x0003e40000100a00 */
[----:B-1----:R-:W-:-:S04]  /*165d0*/  LEA R208, P0, R228, R0, 0x2 ;  /* 0x00000000e4d07211 */ /* 0x002fc800078010ff */
[----:B------:R-:W-:Y:S01]  /*165e0*/  LEA.HI.X.SX32 R209, R228, R2, 0x2, P0 ;  /* 0x00000002e4d17211 */ /* 0x000fe200000f16ff */
[----:B--2---:R-:W-:Y:S02]  /*165f0*/  IMAD R202, R217, UR23, RZ ;  /* 0x00000017d9ca7c24 */ /* 0x004fe4000f8e02ff */
[----:B------:R-:W2:Y:S04]  /*16600*/  LDL.LU R217, [R1+0x4b8] ;  /* 0x0004b80001d97983 */ /* 0x000ea80000300800 */
[----:B------:R-:W2:Y:S04]  /*16610*/  LDL.LU R206, [R1+0x20c] ;  /* 0x00020c0001ce7983 */ /* 0x000ea80000300800 */
[----:B------:R1:W-:Y:S04]  /*16620*/  STL.64 [R1+0x4a8], R204 ;  /* 0x0004a8cc01007387 */ /* 0x0003e80000100a00 */
[----:B------:R-:W2:Y:S01]  /*16630*/  LDL.LU R228, [R1+0x1f0] ;  /* 0x0001f00001e47983 */ /* 0x000ea20000300800 */
[----:B-1----:R-:W-:-:S03]  /*16640*/  LEA R204, P6, R221, R0, 0x2 ;  /* 0x00000000ddcc7211 */ /* 0x002fc600078c10ff */
[----:B------:R1:W-:Y:S01]  /*16650*/  STL.64 [R1+0x5a8], R208 ;  /* 0x0005a8d001007387 */ /* 0x0003e20000100a00 */
[----:B------:R-:W-:Y:S01]  /*16660*/  LEA.HI.X.SX32 R205, R221, R2, 0x2, P6 ;  /* 0x00000002ddcd7211 */ /* 0x000fe200030f16ff */
[----:B------:R-:W-:Y:S01]  /*16670*/  IMAD R195, R210, UR35, RZ ;  /* 0x00000023d2c37c24 */ /* 0x000fe2000f8e02ff */
[----:B------:R-:W2:Y:S03]  /*16680*/  LDCU UR35, c[0x0][0x3b0] ;  /* 0x00007600ff2377ac */ /* 0x000ea60008000800 */
[----:B------:R2:W-:Y:S01]  /*16690*/  STL.64 [R1+0x6b0], R204 ;  /* 0x0006b0cc01007387 */ /* 0x0005e20000100a00 */
[----:B-1----:R-:W-:-:S03]  /*166a0*/  LEA R208, P0, R224, R0, 0x2 ;  /* 0x00000000e0d07211 */ /* 0x002fc600078010ff */
[----:B------:R-:W3:Y:S01]  /*166b0*/  LDL.LU R221, [R1+0x4c0] ;  /* 0x0004c00001dd7983 */ /* 0x000ee20000300800 */
[----:B------:R-:W-:Y:S02]  /*166c0*/  LEA.HI.X.SX32 R209, R224, R2, 0x2, P0 ;  /* 0x00000002e0d17211 */ /* 0x000fe400000f16ff */
[C---:B----4-:R-:W-:Y:S01]  /*166d0*/  LEA R210, P0, R220.reuse, R0, 0x2 ;  /* 0x00000000dcd27211 */ /* 0x050fe200078010ff */
[----:B------:R-:W4:Y:S03]  /*166e0*/  LDL.LU R224, [R1+0x4c4] ;  /* 0x0004c40001e07983 */ /* 0x000f260000300800 */
[----:B------:R-:W-:Y:S01]  /*166f0*/  LEA.HI.X.SX32 R211, R220, R2, 0x2, P0 ;  /* 0x00000002dcd37211 */ /* 0x000fe200000f16ff */
[----:B------:R1:W-:Y:S01]  /*16700*/  STL.64 [R1+0x840], R208 ;  /* 0x000840d001007387 */ /* 0x0003e20000100a00 */
[----:B--2---:R-:W-:-:S04]  /*16710*/  LEA R204, P6, R228, R0, 0x2 ;  /* 0x00000000e4cc7211 */ /* 0x004fc800078c10ff */
[----:B------:R-:W-:Y:S01]  /*16720*/  LEA.HI.X.SX32 R205, R228, R2, 0x2, P6 ;  /* 0x00000002e4cd7211 */ /* 0x000fe200030f16ff */
[----:B------:R-:W-:-:S04]  /*16730*/  IMAD.MOV.U32 R228, RZ, RZ, R229 ;  /* 0x000000ffffe47224 */ /* 0x000fc800078e00e5 */
[----:B------:R2:W-:Y:S04]  /*16740*/  STL.64 [R1+0x228], R204 ;  /* 0x000228cc01007387 */ /* 0x0005e80000100a00 */
[----:B-1----:R-:W4:Y:S04]  /*16750*/  LDL.LU R208, [R1+0x4c8] ;  /* 0x0004c80001d07983 */ /* 0x002f280000300800 */
[----:B------:R1:W-:Y:S01]  /*16760*/  STL.64 [R1+0x220], R210 ;  /* 0x000220d201007387 */ /* 0x0003e20000100a00 */
[----:B--2---:R-:W-:-:S03]  /*16770*/  LEA R204, P6, R227, R0, 0x2 ;  /* 0x00000000e3cc7211 */ /* 0x004fc600078c10ff */
[----:B------:R-:W2:Y:S01]  /*16780*/  LDL.LU R215, [R1+0x4d0] ;  /* 0x0004d00001d77983 */ /* 0x000ea20000300800 */
[----:B------:R-:W-:Y:S02]  /*16790*/  LEA.HI.X.SX32 R205, R227, R2, 0x2, P6 ;  /* 0x00000002e3cd7211 */ /* 0x000fe400030f16ff */
[C---:B-1----:R-:W-:Y:S01]  /*167a0*/  LEA R210, P0, R225.reuse, R0, 0x2 ;  /* 0x00000000e1d27211 */ /* 0x042fe200078010ff */
[----:B------:R-:W-:Y:S01]  /*167b0*/  IMAD.MOV.U32 R227, RZ, RZ, R228 ;  /* 0x000000ffffe37224 */ /* 0x000fe200078e00e4 */
[----:B------:R-:W2:Y:S02]  /*167c0*/  LDL.LU R214, [R1+0x4cc] ;  /* 0x0004cc0001d67983 */ /* 0x000ea40000300800 */
[----:B------:R-:W-:Y:S02]  /*167d0*/  LEA.HI.X.SX32 R211, R225, R2, 0x2, P0 ;  /* 0x00000002e1d37211 */ /* 0x000fe400000f16ff */
[----:B------:R1:W-:Y:S01]  /*167e0*/  STL.64 [R1+0x218], R204 ;  /* 0x000218cc01007387 */ /* 0x0003e20000100a00 */
[----:B------:R-:W-:-:S03]  /*167f0*/  IMAD.MOV.U32 R225, RZ, RZ, R227 ;  /* 0x000000ffffe17224 */ /* 0x000fc600078e00e3 */
[----:B------:R-:W2:Y:S04]  /*16800*/  LDL.LU R220, [R1+0x4d4] ;  /* 0x0004d40001dc7983 */ /* 0x000ea80000300800 */
[----:B------:R-:W2:Y:S04]  /*16810*/  LDL.LU R216, [R1+0x4d8] ;  /* 0x0004d80001d87983 */ /* 0x000ea80000300800 */
[----:B------:R-:W-:Y:S04]  /*16820*/  STL.64 [R1+0x210], R210 ;  /* 0x000210d201007387 */ /* 0x000fe80000100a00 */
[----:B------:R-:W2:Y:S04]  /*16830*/  LDL.LU R227, [R1+0x4dc] ;  /* 0x0004dc0001e37983 */ /* 0x000ea80000300800 */
[----:B------:R-:W2:Y:S01]  /*16840*/  LDL.LU R209, [R1+0x508] ;  /* 0x0005080001d17983 */ /* 0x000ea20000300800 */
[----:B---3--:R-:W-:Y:S01]  /*16850*/  IMAD R203, R219, UR74, RZ ;  /* 0x0000004adbcb7c24 */ /* 0x008fe2000f8e02ff */
[C---:B-1----:R-:W-:Y:S01]  /*16860*/  LEA R204, P6, R223.reuse, R0, 0x2 ;  /* 0x00000000dfcc7211 */ /* 0x042fe200078c10ff */
[----:B------:R-:W2:Y:S03]  /*16870*/  LDCU UR74, c[0x0][0x3b0] ;  /* 0x00007600ff4a77ac */ /* 0x000ea60008000800 */
[----:B------:R-:W-:-:S05]  /*16880*/  LEA.HI.X.SX32 R205, R223, R2, 0x2, P6 ;  /* 0x00000002dfcd7211 */ /* 0x000fca00030f16ff */
[----:B------:R2:W-:Y:S04]  /*16890*/  STL.64 [R1+0x4b0], R204 ;  /* 0x0004b0cc01007387 */ /* 0x0005e80000100a00 */
[----:B------:R-:W3:Y:S04]  /*168a0*/  LDL.LU R219, [R1+0x4bc] ;  /* 0x0004bc0001db7983 */ /* 0x000ee80000300800 */
[----:B------:R-:W3:Y:S01]  /*168b0*/  LDL.LU R223, [R1+0x4e0] ;  /* 0x0004e00001df7983 */ /* 0x000ee20000300800 */
[----:B--2---:R-:W-:-:S03]  /*168c0*/  IMAD R204, R209, UR74, RZ ;  /* 0x0000004ad1cc7c24 */ /* 0x004fc6000f8e02ff */
[----:B------:R-:W2:Y:S01]  /*168d0*/  LDL.LU R209, [R1+0x50c] ;  /* 0x00050c0001d17983 */ /* 0x000ea20000300800 */
[----:B------:R-:W-:-:S04]  /*168e0*/  LEA R212, P0, R217, R0, 0x2 ;  /* 0x00000000d9d47211 */ /* 0x000fc800078010ff */
[----:B------:R-:W-:Y:S02]  /*168f0*/  LEA.HI.X.SX32 R213, R217, R2, 0x2, P0 ;  /* 0x00000002d9d57211 */ /* 0x000fe400000f16ff */
[----:B------:R-:W-:-:S03]  /*16900*/  LEA R210, P6, R206, R0, 0x2 ;  /* 0x00000000ced27211 */ /* 0x000fc600078c10ff */
[----:B------:R3:W-:Y:S01]  /*16910*/  STL.64 [R1+0x5b0], R212 ;  /* 0x0005b0d401007387 */ /* 0x0007e20000100a00 */
[----:B------:R-:W-:-:S03]  /*16920*/  LEA.HI.X.SX32 R211, R206, R2, 0x2, P6 ;  /* 0x00000002ced37211 */ /* 0x000fc600030f16ff */
[----:B------:R-:W4:Y:S01]  /*16930*/  LDL.LU R217, [R1+0x4e4] ;  /* 0x0004e40001d97983 */ /* 0x000f220000300800 */
[----:B---3--:R-:W-:-:S04]  /*16940*/  LEA R212, P0, R219, R0, 0x2 ;  /* 0x00000000dbd47211 */ /* 0x008fc800078010ff */
[----:B------:R-:W-:Y:S01]  /*16950*/  LEA.HI.X.SX32 R213, R219, R2, 0x2, P0 ;  /* 0x00000002dbd57211 */ /* 0x000fe200000f16ff */
[----:B------:R1:W-:Y:S04]  /*16960*/  STL.64 [R1+0x6b8], R210 ;  /* 0x0006b8d201007387 */ /* 0x0003e80000100a00 */
[----:B------:R4:W-:Y:S01]  /*16970*/  STL.64 [R1+0x848], R212 ;  /* 0x000848d401007387 */ /* 0x0009e20000100a00 */
[----:B--2---:R-:W-:-:S03]  /*16980*/  IMAD R205, R209, UR77, RZ ;  /* 0x0000004dd1cd7c24 */ /* 0x004fc6000f8e02ff */
[----:B------:R-:W2:Y:S01]  /*16990*/  LDL.LU R209, [R1+0x510] ;  /* 0x0005100001d17983 */ /* 0x000ea20000300800 */
[CC--:B-1----:R-:W-:Y:S02]  /*169a0*/  LEA R210, P6, R221.reuse, R0.reuse, 0x2 ;  /* 0x00000000ddd27211 */ /* 0x0c2fe400078c10ff */
[C---:B----4-:R-:W-:Y:S01]  /*169b0*/  LEA R212, P0, R224.reuse, R0, 0x2 ;  /* 0x00000000e0d47211 */ /* 0x050fe200078010ff */
[----:B------:R-:W3:Y:S01]  /*169c0*/  LDL.LU R219, [R1+0x4e8] ;  /* 0x0004e80001db7983 */ /* 0x000ee20000300800 */
[-C--:B------:R-:W-:Y:S02]  /*169d0*/  LEA.HI.X.SX32 R211, R221, R2.reuse, 0x2, P6 ;  /* 0x00000002ddd37211 */ /* 0x080fe400030f16ff */
[----:B------:R-:W-:-:S03]  /*169e0*/  LEA.HI.X.SX32 R213, R224, R2, 0x2, P0 ;  /* 0x00000002e0d57211 */ /* 0x000fc600000f16ff */
[----:B------:R1:W-:Y:S04]  /*169f0*/  STL.64 [R1+0x208], R210 ;  /* 0x000208d201007387 */ /* 0x0003e80000100a00 */
[----:B------:R-:W4:Y:S01]  /*16a00*/  LDL.LU R221, [R1+0x4f0] ;  /* 0x0004f00001dd7983 */ /* 0x000f220000300800 */
[----:B-1----:R-:W-:-:S04]  /*16a10*/  LEA R210, P6, R208, R0, 0x2 ;  /* 0x00000000d0d27211 */ /* 0x002fc800078c10ff */
[----:B------:R-:W-:Y:S01]  /*16a20*/  LEA.HI.X.SX32 R211, R208, R2, 0x2, P6 ;  /* 0x00000002d0d37211 */ /* 0x000fe200030f16ff */
[----:B--2---:R-:W-:Y:S02]  /*16a30*/  IMAD R206, R209, UR76, RZ ;  /* 0x0000004cd1ce7c24 */ /* 0x004fe4000f8e02ff */
[----:B------:R-:W2:Y:S04]  /*16a40*/  LDL.LU R209, [R1+0x514] ;  /* 0x0005140001d17983 */ /* 0x000ea80000300800 */
[----:B------:R1:W-:Y:S04]  /*16a50*/  STL.64 [R1+0x200], R212 ;  /* 0x000200d401007387 */ /* 0x0003e80000100a00 */
[----:B------:R-:W3:Y:S04]  /*16a60*/  LDL.LU R224, [R1+0x4f4] ;  /* 0x0004f40001e07983 */ /* 0x000ee80000300800 */
[----:B------:R4:W-:Y:S01]  /*16a70*/  STL.64 [R1+0x1f8], R210 ;  /* 0x0001f8d201007387 */ /* 0x0009e20000100a00 */
[----:B-1----:R-:W-:-:S04]  /*16a80*/  LEA R212, P0, R215, R0, 0x2 ;  /* 0x00000000d7d47211 */ /* 0x002fc800078010ff */
[----:B------:R-:W-:Y:S02]  /*16a90*/  LEA.HI.X.SX32 R213, R215, R2, 0x2, P0 ;  /* 0x00000002d7d57211 */ /* 0x000fe400000f16ff */
[----:B------:R-:W3:Y:S01]  /*16aa0*/  LDL.LU R215, [R1+0x518] ;  /* 0x0005180001d77983 */ /* 0x000ee20000300800 */
[----:B----4-:R-:W-:-:S03]  /*16ab0*/  LEA R210, P6, R214, R0, 0x2 ;  /* 0x00000000d6d27211 */ /* 0x010fc600078c10ff */
[----:B------:R1:W-:Y:S01]  /*16ac0*/  STL.64 [R1+0x1f0], R212 ;  /* 0x0001f0d401007387 */ /* 0x0003e20000100a00 */
[----:B------:R-:W-:-:S05]  /*16ad0*/  LEA.HI.X.SX32 R211, R214, R2, 0x2, P6 ;  /* 0x00000002d6d37211 */ /* 0x000fca00030f16ff */
[----:B------:R4:W-:Y:S01]  /*16ae0*/  STL.64 [R1+0x4b8], R210 ;  /* 0x0004b8d201007387 */ /* 0x0009e20000100a00 */
[----:B-1----:R-:W-:-:S04]  /*16af0*/  LEA R212, P0, R220, R0, 0x2 ;  /* 0x00000000dcd47211 */ /* 0x002fc800078010ff */
[----:B------:R-:W-:Y:S02]  /*16b00*/  LEA.HI.X.SX32 R213, R220, R2, 0x2, P0 ;  /* 0x00000002dcd57211 */ /* 0x000fe400000f16ff */
[----:B------:R-:W3:Y:S01]  /*16b10*/  LDL.LU R220, [R1+0x51c] ;  /* 0x00051c0001dc7983 */ /* 0x000ee20000300800 */
[----:B----4-:R-:W-:-:S04]  /*16b20*/  LEA R210, P6, R216, R0, 0x2 ;  /* 0x00000000d8d27211 */ /* 0x010fc800078c10ff */
[----:B------:R-:W-:Y:S01]  /*16b30*/  LEA.HI.X.SX32 R211, R216, R2, 0x2, P6 ;  /* 0x00000002d8d37211 */ /* 0x000fe200030f16ff */
[----:B------:R-:W-:Y:S01]  /*16b40*/  STL.64 [R1+0x5b8], R212 ;  /* 0x0005b8d401007387 */ /* 0x000fe20000100a00 */
[----:B------:R-:W-:-:S03]  /*16b50*/  LEA R214, P0, R227, R0, 0x2 ;  /* 0x00000000e3d67211 */ /* 0x000fc600078010ff */
[----:B------:R1:W-:Y:S01]  /*16b60*/  STL.64 [R1+0x6c0], R210 ;  /* 0x0006c0d201007387 */ /* 0x0003e20000100a00 */
[----:B--2---:R-:W-:Y:S02]  /*16b70*/  IMAD R208, R209, UR28, RZ ;  /* 0x0000001cd1d07c24 */ /* 0x004fe4000f8e02ff */
[----:B---3--:R-:W-:Y:S01]  /*16b80*/  IMAD R209, R215, UR21, RZ ;  /* 0x00000015d7d17c24 */ /* 0x008fe2000f8e02ff */
[----:B------:R-:W-:Y:S01]  /*16b90*/  LEA.HI.X.SX32 R215, R227, R2, 0x2, P0 ;  /* 0x00000002e3d77211 */ /* 0x000fe200000f16ff */
[----:B-1----:R-:W-:Y:S02]  /*16ba0*/  IMAD R210, R220, UR20, RZ ;  /* 0x00000014dcd27c24 */ /* 0x002fe4000f8e02ff */
[----:B------:R-:W2:Y:S04]  /*16bb0*/  LDL.LU R220, [R1+0x4ec] ;  /* 0x0004ec0001dc7983 */ /* 0x000ea80000300800 */
[----:B------:R-:W3:Y:S01]  /*16bc0*/  LDL.LU R227, [R1+0x520] ;  /* 0x0005200001e37983 */ /* 0x000ee20000300800 */
[----:B------:R-:W-:-:S04]  /*16bd0*/  LEA R212, P6, R223, R0, 0x2 ;  /* 0x00000000dfd47211 */ /* 0x000fc800078c10ff */
[----:B------:R-:W-:Y:S01]  /*16be0*/  LEA.HI.X.SX32 R213, R223, R2, 0x2, P6 ;  /* 0x00000002dfd57211 */ /* 0x000fe200030f16ff */
[----:B------:R1:W-:Y:S04]  /*16bf0*/  STL.64 [R1+0x850], R214 ;  /* 0x000850d601007387 */ /* 0x0003e80000100a00 */
[----:B------:R4:W-:Y:S04]  /*16c00*/  STL.64 [R1+0x1e8], R212 ;  /* 0x0001e8d401007387 */ /* 0x0009e80000100a00 */
[----:B------:R-:W2:Y:S01]  /*16c10*/  LDL.LU R223, [R1+0x4f8] ;  /* 0x0004f80001df7983 */ /* 0x000ea20000300800 */
[----:B---3--:R-:W-:-:S03]  /*16c20*/  IMAD R211, R227, UR19, RZ ;  /* 0x00000013e3d37c24 */ /* 0x008fc6000f8e02ff */
[----:B------:R-:W3:Y:S01]  /*16c30*/  LDL.LU R227, [R1+0x524] ;  /* 0x0005240001e37983 */ /* 0x000ee20000300800 */
[-C--:B-1----:R-:W-:Y:S02]  /*16c40*/  LEA R214, P0, R217, R0.reuse, 0x2 ;  /* 0x00000000d9d67211 */ /* 0x082fe400078010ff */
[----:B----4-:R-:W-:Y:S02]  /*16c50*/  LEA R212, P6, R219, R0, 0x2 ;  /* 0x00000000dbd47211 */ /* 0x010fe400078c10ff */
[-C--:B------:R-:W-:Y:S02]  /*16c60*/  LEA.HI.X.SX32 R215, R217, R2.reuse, 0x2, P0 ;  /* 0x00000002d9d77211 */ /* 0x080fe400000f16ff */
[----:B------:R-:W-:-:S03]  /*16c70*/  LEA.HI.X.SX32 R213, R219, R2, 0x2, P6 ;  /* 0x00000002dbd57211 */ /* 0x000fc600030f16ff */
[----:B------:R-:W-:Y:S04]  /*16c80*/  STL.64 [R1+0x1e0], R214 ;  /* 0x0001e0d601007387 */ /* 0x000fe80000100a00 */
[----:B------:R3:W-:Y:S02]  /*16c90*/  STL.64 [R1+0x1d8], R212 ;  /* 0x0001d8d401007387 */ /* 0x0007e40000100a00 */
[----:B---3--:R-:W-:Y:S02]  /*16ca0*/  IMAD R212, R227, UR18, RZ ;  /* 0x00000012e3d47c24 */ /* 0x008fe4000f8e02ff */
[----:B------:R-:W3:Y:S01]  /*16cb0*/  LDL.LU R227, [R1+0x528] ;  /* 0x0005280001e37983 */ /* 0x000ee20000300800 */
[-C--:B--2---:R-:W-:Y:S02]  /*16cc0*/  LEA R216, P0, R220, R0.reuse, 0x2 ;  /* 0x00000000dcd87211 */ /* 0x084fe400078010ff */
[----:B------:R-:W-:-:S02]  /*16cd0*/  LEA R214, P6, R221, R0, 0x2 ;  /* 0x00000000ddd67211 */ /* 0x000fc400078c10ff */
[-C--:B------:R-:W-:Y:S02]  /*16ce0*/  LEA.HI.X.SX32 R217, R220, R2.reuse, 0x2, P0 ;  /* 0x00000002dcd97211 */ /* 0x080fe400000f16ff */
[----:B------:R-:W-:-:S03]  /*16cf0*/  LEA.HI.X.SX32 R215, R221, R2, 0x2, P6 ;  /* 0x00000002ddd77211 */ /* 0x000fc600030f16ff */
[----:B------:R1:W-:Y:S04]  /*16d00*/  STL.64 [R1+0x1d0], R216 ;  /* 0x0001d0d801007387 */ /* 0x0003e80000100a00 */
[----:B------:R2:W-:Y:S01]  /*16d10*/  STL.64 [R1+0x4c0], R214 ;  /* 0x0004c0d601007387 */ /* 0x0005e20000100a00 */
[----:B---3--:R-:W-:-:S03]  /*16d20*/  IMAD R213, R227, UR17, RZ ;  /* 0x00000011e3d57c24 */ /* 0x008fc6000f8e02ff */
[----:B------:R-:W3:Y:S01]  /*16d30*/  LDL.LU R227, [R1+0x52c] ;  /* 0x00052c0001e37983 */ /* 0x000ee20000300800 */
[----:B-1----:R-:W-:-:S04]  /*16d40*/  LEA R216, P0, R223, R0, 0x2 ;  /* 0x00000000dfd87211 */ /* 0x002fc800078010ff */
[----:B------:R-:W-:Y:S02]  /*16d50*/  LEA.HI.X.SX32 R217, R223, R2, 0x2, P0 ;  /* 0x00000002dfd97211 */ /* 0x000fe400000f16ff */
[----:B--2---:R-:W-:-:S03]  /*16d60*/  LEA R214, P6, R224, R0, 0x2 ;  /* 0x00000000e0d67211 */ /* 0x004fc600078c10ff */
[----:B------:R1:W-:Y:S01]  /*16d70*/  STL.64 [R1+0x5c0], R216 ;  /* 0x0005c0d801007387 */ /* 0x0003e20000100a00 */
[----:B------:R-:W-:Y:S02]  /*16d80*/  LEA.HI.X.SX32 R215, R224, R2, 0x2, P6 ;  /* 0x00000002e0d77211 */ /* 0x000fe400030f16ff */
[----:B------:R-:W-:-:S03]  /*16d90*/  LEA R220, P6, R7, R0, 0x2 ;  /* 0x0000000007dc7211 */ /* 0x000fc600078c10ff */
[----:B------:R-:W-:Y:S01]  /*16da0*/  STL.64 [R1+0x6c8], R214 ;  /* 0x0006c8d601007387 */ /* 0x000fe20000100a00 */
[----:B-1----:R-:W-:-:S03]  /*16db0*/  LEA R216, P0, R3, R0, 0x2 ;  /* 0x0000000003d87211 */ /* 0x002fc600078010ff */
[----:B------:R-:W2:Y:S01]  /*16dc0*/  LDL.LU R224, [R1+0x5c8] ;  /* 0x0005c80001e07983 */ /* 0x000ea20000300800 */
[----:B------:R-:W-:-:S03]  /*16dd0*/  LEA.HI.X.SX32 R217, R3, R2, 0x2, P0 ;  /* 0x0000000203d97211 */ /* 0x000fc600000f16ff */
[----:B------:R-:W4:Y:S01]  /*16de0*/  LDL.LU R3, [R1+0x1444] ;  /* 0x0014440001037983 */ /* 0x000f220000300800 */
[----:B------:R-:W-:-:S03]  /*16df0*/  LEA.HI.X.SX32 R221, R7, R2, 0x2, P6 ;  /* 0x0000000207dd7211 */ /* 0x000fc600030f16ff */
[----:B------:R1:W-:Y:S04]  /*16e00*/  STL.64 [R1+0x858], R216 ;  /* 0x000858d801007387 */ /* 0x0003e80000100a00 */
[----:B------:R-:W2:Y:S01]  /*16e10*/  LDL.LU R7, [R1+0x1440] ;  /* 0x0014400001077983 */ /* 0x000ea20000300800 */
[----:B-1----:R-:W-:-:S04]  /*16e20*/  LEA R216, P0, R133, R0, 0x2 ;  /* 0x0000000085d87211 */ /* 0x002fc800078010ff */
[----:B------:R-:W-:Y:S01]  /*16e30*/  LEA.HI.X.SX32 R217, R133, R2, 0x2, P0 ;  /* 0x0000000285d97211 */ /* 0x000fe200000f16ff */
[----:B---3--:R-:W-:Y:S02]  /*16e40*/  IMAD R214, R227, UR16, RZ ;  /* 0x00000010e3d67c24 */ /* 0x008fe4000f8e02ff */
[----:B------:R-:W3:Y:S04]  /*16e50*/  LDL.LU R227, [R1+0x5cc] ;  /* 0x0005cc0001e37983 */ /* 0x000ee80000300800 */
[----:B------:R1:W-:Y:S04]  /*16e60*/  STL.64 [R1+0x1c8], R220 ;  /* 0x0001c8dc01007387 */ /* 0x0003e80000100a00 */
[----:B------:R1:W-:Y:S02]  /*16e70*/  STL.64 [R1+0x1c0], R216 ;  /* 0x0001c0d801007387 */ /* 0x0003e40000100a00 */
[----:B-1----:R-:W-:-:S04]  /*16e80*/  LEA R220, P6, R232, R0, 0x2 ;  /* 0x00000000e8dc7211 */ /* 0x002fc800078c10ff */
[----:B------:R-:W-:Y:S02]  /*16e90*/  LEA.HI.X.SX32 R221, R232, R2, 0x2, P6 ;  /* 0x00000002e8dd7211 */ /* 0x000fe400030f16ff */
[----:B------:R-:W3:Y:S01]  /*16ea0*/  LDL.LU R232, [R1+0x5d0] ;  /* 0x0005d00001e87983 */ /* 0x000ee20000300800 */
[----:B------:R-:W-:-:S04]  /*16eb0*/  LEA R216, P0, R225, R0, 0x2 ;  /* 0x00000000e1d87211 */ /* 0x000fc800078010ff */
[----:B------:R-:W-:Y:S01]  /*16ec0*/  LEA.HI.X.SX32 R217, R225, R2, 0x2, P0 ;  /* 0x00000002e1d97211 */ /* 0x000fe200000f16ff */
[----:B------:R1:W-:Y:S04]  /*16ed0*/  STL.64 [R1+0x1b8], R220 ;  /* 0x0001b8dc01007387 */ /* 0x0003e80000100a00 */
[----:B------:R2:W-:Y:S01]  /*16ee0*/  STL.64 [R1+0x1b0], R216 ;  /* 0x0001b0d801007387 */ /* 0x0005e20000100a00 */
[CC--:B-1----:R-:W-:Y:S02]  /*16ef0*/  LEA R220, P6, R231.reuse, R0.reuse, 0x2 ;  /* 0x00000000e7dc7211 */ /* 0x0c2fe400078c10ff */
[----:B--2---:R-:W-:Y:S02]  /*16f00*/  LEA R216, P0, R252, R0, 0x2 ;  /* 0x00000000fcd87211 */ /* 0x004fe400078010ff */
[----:B------:R-:W-:-:S02]  /*16f10*/  LEA.HI.X.SX32 R221, R231, R2, 0x2, P6 ;  /* 0x00000002e7dd7211 */ /* 0x000fc400030f16ff */
[----:B------:R-:W-:Y:S01]  /*16f20*/  LEA.HI.X.SX32 R217, R252, R2, 0x2, P0 ;  /* 0x00000002fcd97211 */ /* 0x000fe200000f16ff */
[----:B------:R-:W-:Y:S02]  /*16f30*/  IMAD R215, R224, UR15, RZ ;  /* 0x0000000fe0d77c24 */ /* 0x000fe4000f8e02ff */
[----:B------:R1:W-:Y:S04]  /*16f40*/  STL.64 [R1+0x4c8], R220 ;  /* 0x0004c8dc01007387 */ /* 0x0003e80000100a00 */
[----:B------:R-:W2:Y:S04]  /*16f50*/  LDL.LU R224, [R1+0x5d4] ;  /* 0x0005d40001e07983 */ /* 0x000ea80000300800 */
[----:B------:R4:W-:Y:S01]  /*16f60*/  STL.64 [R1+0x5c8], R216 ;  /* 0x0005c8d801007387 */ /* 0x0009e20000100a00 */
[----:B-1----:R-:W-:Y:S01]  /*16f70*/  LEA R220, P6, R241, R0, 0x2 ;  /* 0x00000000f1dc7211 */ /* 0x002fe200078c10ff */
[----:B------:R-:W-:-:S02]  /*16f80*/  IMAD.MOV.U32 R231, RZ, RZ, R235 ;  /* 0x000000ffffe77224 */ /* 0x000fc400078e00eb */
[----:B------:R-:W2:Y:S01]  /*16f90*/  LDL.LU R223, [R1+0x5d8] ;  /* 0x0005d80001df7983 */ /* 0x000ea20000300800 */
[----:B------:R-:W-:Y:S01]  /*16fa0*/  IMAD.MOV.U32 R235, RZ, RZ, R14 ;  /* 0x000000ffffeb7224 */ /* 0x000fe200078e000e */
[----:B------:R-:W-:Y:S02]  /*16fb0*/  LEA.HI.X.SX32 R221, R241, R2, 0x2, P6 ;  /* 0x00000002f1dd7211 */ /* 0x000fe400030f16ff */
[-C--:B----4-:R-:W-:Y:S02]  /*16fc0*/  LEA R216, P0, R238, R0.reuse, 0x2 ;  /* 0x00000000eed87211 */ /* 0x090fe400078010ff */
[----:B------:R-:W-:Y:S02]  /*16fd0*/  LEA R14, P6, R234, R0, 0x2 ;  /* 0x00000000ea0e7211 */ /* 0x000fe400078c10ff */
[----:B------:R-:W-:Y:S01]  /*16fe0*/  LEA.HI.X.SX32 R217, R238, R2, 0x2, P0 ;  /* 0x00000002eed97211 */ /* 0x000fe200000f16ff */
[----:B------:R1:W-:Y:S04]  /*16ff0*/  STL.64 [R1+0x6d0], R220 ;  /* 0x0006d0dc01007387 */ /* 0x0003e80000100a00 */
[----:B------:R4:W-:Y:S04]  /*17000*/  STL.64 [R1+0x860], R216 ;  /* 0x000860d801007387 */ /* 0x0009e80000100a00 */
[----:B-1----:R-:W2:Y:S01]  /*17010*/  LDL.LU R221, [R1+0x5dc] ;  /* 0x0005dc0001dd7983 */ /* 0x002ea20000300800 */
[----:B----4-:R-:W-:-:S04]  /*17020*/  LEA R216, P0, R230, R0, 0x2 ;  /* 0x00000000e6d87211 */ /* 0x010fc800078010ff */
[----:B------:R-:W-:Y:S01]  /*17030*/  LEA.HI.X.SX32 R217, R230, R2, 0x2, P0 ;  /* 0x00000002e6d97211 */ /* 0x000fe200000f16ff */
[----:B---3--:R-:W-:Y:S02]  /*17040*/  IMAD R225, R232, UR13, RZ ;  /* 0x0000000de8e17c24 */ /* 0x008fe4000f8e02ff */
[----:B------:R-:W-:Y:S01]  /*17050*/  IMAD.MOV.U32 R232, RZ, RZ, R233 ;  /* 0x000000ffffe87224 */ /* 0x000fe200078e00e9 */
[----:B------:R-:W-:Y:S01]  /*17060*/  MOV R233, R236 ;  /* 0x000000ec00e97202 */ /* 0x000fe20000000f00 */
[----:B------:R-:W-:Y:S01]  /*17070*/  IMAD.MOV.U32 R236, RZ, RZ, R15 ;  /* 0x000000ffffec7224 */ /* 0x000fe200078e000f */
[----:B------:R-:W-:-:S05]  /*17080*/  LEA.HI.X.SX32 R15, R234, R2, 0x2, P6 ;  /* 0x00000002ea0f7211 */ /* 0x000fca00030f16ff */
[----:B------:R1:W-:Y:S04]  /*17090*/  STL.64 [R1+0x1a8], R14 ;  /* 0x0001a80e01007387 */ /* 0x0003e80000100a00 */
[----:B------:R3:W-:Y:S04]  /*170a0*/  STL.64 [R1+0x1a0], R216 ;  /* 0x0001a0d801007387 */ /* 0x0007e80000100a00 */
[----:B------:R-:W4:Y:S01]  /*170b0*/  LDL.LU R220, [R1+0x5e0] ;  /* 0x0005e00001dc7983 */ /* 0x000f220000300800 */
[----:B-1----:R-:W-:-:S04]  /*170c0*/  LEA R14, P6, R226, R0, 0x2 ;  /* 0x00000000e20e7211 */ /* 0x002fc800078c10ff */
[----:B------:R-:W-:Y:S02]  /*170d0*/  LEA.HI.X.SX32 R15, R226, R2, 0x2, P6 ;  /* 0x00000002e20f7211 */ /* 0x000fe400030f16ff */
[----:B---3--:R-:W-:-:S03]  /*170e0*/  LEA R216, P0, R222, R0, 0x2 ;  /* 0x00000000ded87211 */ /* 0x008fc600078010ff */
[----:B------:R1:W-:Y:S01]  /*170f0*/  STL.64 [R1+0x198], R14 ;  /* 0x0001980e01007387 */ /* 0x0003e20000100a00 */
[----:B------:R-:W-:-:S05]  /*17100*/  LEA.HI.X.SX32 R217, R222, R2, 0x2, P0 ;  /* 0x00000002ded97211 */ /* 0x000fca00000f16ff */
[----:B------:R3:W-:Y:S04]  /*17110*/  STL.64 [R1+0x190], R216 ;  /* 0x000190d801007387 */ /* 0x0007e80000100a00 */
[----:B------:R-:W2:Y:S01]  /*17120*/  LDL.LU R219, [R1+0x5e4] ;  /* 0x0005e40001db7983 */ /* 0x000ea20000300800 */
[----:B-1----:R-:W-:-:S04]  /*17130*/  LEA R14, P6, R218, R0, 0x2 ;  /* 0x00000000da0e7211 */ /* 0x002fc800078c10ff */
[----:B------:R-:W-:Y:S01]  /*17140*/  LEA.HI.X.SX32 R15, R218, R2, 0x2, P6 ;  /* 0x00000002da0f7211 */ /* 0x000fe200030f16ff */
[----:B---3--:R-:W-:Y:S02]  /*17150*/  IMAD.MOV.U32 R217, RZ, RZ, R233 ;  /* 0x000000ffffd97224 */ /* 0x008fe400078e00e9 */
[----:B------:R-:W-:Y:S01]  /*17160*/  IMAD.MOV.U32 R233, RZ, RZ, R236 ;  /* 0x000000ffffe97224 */ /* 0x000fe200078e00ec */
[----:B------:R-:W-:Y:S01]  /*17170*/  MOV R236, R12 ;  /* 0x0000000c00ec7202 */ /* 0x000fe20000000f00 */
[----:B------:R-:W-:Y:S01]  /*17180*/  IMAD.MOV.U32 R12, RZ, RZ, R10 ;  /* 0x000000ffff0c7224 */ /* 0x000fe200078e000a */
[----:B------:R-:W-:Y:S01]  /*17190*/  LEA R10, P0, R207, R0, 0x2 ;  /* 0x00000000cf0a7211 */ /* 0x000fe200078010ff */
[----:B------:R-:W-:Y:S01]  /*171a0*/  IMAD.MOV.U32 R216, RZ, RZ, R231 ;  /* 0x000000ffffd87224 */ /* 0x000fe200078e00e7 */
[----:B------:R1:W-:Y:S01]  /*171b0*/  STL.64 [R1+0x4d0], R14 ;  /* 0x0004d00e01007387 */ /* 0x0003e20000100a00 */
[----:B------:R-:W-:Y:S02]  /*171c0*/  IMAD.MOV.U32 R231, RZ, RZ, R235 ;  /* 0x000000ffffe77224 */ /* 0x000fe400078e00eb */
[----:B------:R-:W-:-:S02]  /*171d0*/  IMAD.MOV.U32 R235, RZ, RZ, R13 ;  /* 0x000000ffffeb7224 */ /* 0x000fc400078e000d */
[----:B------:R-:W-:Y:S01]  /*171e0*/  IMAD.MOV.U32 R13, RZ, RZ, R11 ;  /* 0x000000ffff0d7224 */ /* 0x000fe200078e000b */
[----:B------:R-:W-:Y:S02]  /*171f0*/  LEA.HI.X.SX32 R11, R207, R2, 0x2, P0 ;  /* 0x00000002cf0b7211 */ /* 0x000fe400000f16ff */
[----:B-1----:R-:W-:-:S04]  /*17200*/  LEA R14, P6, R143, R0, 0x2 ;  /* 0x000000008f0e7211 */ /* 0x002fc800078c10ff */
[----:B------:R-:W-:Y:S01]  /*17210*/  LEA.HI.X.SX32 R15, R143, R2, 0x2, P6 ;  /* 0x000000028f0f7211 */ /* 0x000fe200030f16ff */
[----:B------:R-:W-:Y:S01]  /*17220*/  STL.64 [R1+0x5d0], R10 ;  /* 0x0005d00a01007387 */ /* 0x000fe20000100a00 */
[----:B------:R-:W-:-:S03]  /*17230*/  IMAD.MOV.U32 R238, RZ, RZ, R216 ;  /* 0x000000ffffee7224 */ /* 0x000fc600078e00d8 */
[----:B------:R1:W-:Y:S04]  /*17240*/  STL.64 [R1+0x6d8], R14 ;  /* 0x0006d80e01007387 */ /* 0x0003e80000100a00 */
[----:B-1----:R1:W5:Y:S04]  /*17250*/  LDL.LU.64 R14, [R1+0x1438] ;  /* 0x00143800010e7983 */ /* 0x0023680000300a00 */
[----:B------:R-:W3:Y:S01]  /*17260*/  LDL.LU R216, [R1+0x5e8] ;  /* 0x0005e80001d87983 */ /* 0x000ee20000300800 */
[C---:B------:R-:W-:Y:S01]  /*17270*/  LEA R10, P0, R141.reuse, R0, 0x2 ;  /* 0x000000008d0a7211 */ /* 0x040fe200078010ff */
[----:B------:R-:W-:Y:S01]  /*17280*/  IMAD.MOV.U32 R234, RZ, RZ, R231 ;  /* 0x000000ffffea7224 */ /* 0x000fe200078e00e7 */
[----:B------:R-:W-:Y:S01]  /*17290*/  MOV R241, R233 ;  /* 0x000000e900f17202 */ /* 0x000fe20000000f00 */
[----:B------:R-:W-:Y:S01]  /*172a0*/  IMAD.MOV.U32 R231, RZ, RZ, R235 ;  /* 0x000000ffffe77224 */ /* 0x000fe200078e00eb */
        /* <DEDUP_REMOVED lines=8> */
[----:B------:R-:W-:Y:S01]  /*17330*/  IMAD.MOV.U32 R226, RZ, RZ, R234 ;  /* 0x000000ffffe27224 */ /* 0x000fe200078e00ea */
[-C--:B------:R-:W-:Y:S01]  /*17340*/  LEA R8, P6, R136, R0.reuse, 0x2 ;  /* 0x0000000088087211 */ /* 0x080fe200078c10ff */
[----:B------:R-:W-:Y:S01]  /*17350*/  IMAD.MOV.U32 R234, RZ, RZ, R233 ;  /* 0x000000ffffea7224 */ /* 0x000fe200078e00e9 */
[C---:B-1----:R-:W-:Y:S01]  /*17360*/  LEA R10, P0, R132.reuse, R0, 0x2 ;  /* 0x00000000840a7211 */ /* 0x042fe200078010ff */
[----:B------:R-:W-:Y:S01]  /*17370*/  IMAD.MOV.U32 R233, RZ, RZ, R9 ;  /* 0x000000ffffe97224 */ /* 0x000fe200078e0009 */
[----:B------:R1:W-:Y:S02]  /*17380*/  STL.64 [R1+0x188], R12 ;  /* 0x0001880c01007387 */ /* 0x0003e40000100a00 */
[-C--:B------:R-:W-:Y:S01]  /*17390*/  LEA.HI.X.SX32 R11, R132, R2.reuse, 0x2, P0 ;  /* 0x00000002840b7211 */ /* 0x080fe200000f16ff */
[----:B------:R-:W-:Y:S01]  /*173a0*/  IMAD.MOV.U32 R252, RZ, RZ, R217 ;  /* 0x000000fffffc7224 */ /* 0x000fe200078e00d9 */
[----:B------:R-:W-:Y:S01]  /*173b0*/  LEA.HI.X.SX32 R9, R136, R2, 0x2, P6 ;  /* 0x0000000288097211 */ /* 0x000fe200030f16ff */
[----:B-1----:R1:W5:Y:S04]  /*173c0*/  LDL.LU.64 R12, [R1+0x1430] ;  /* 0x00143000010c7983 */ /* 0x0023680000300a00 */
[----:B------:R-:W2:Y:S04]  /*173d0*/  LDL.LU R217, [R1+0x5ec] ;  /* 0x0005ec0001d97983 */ /* 0x000ea80000300800 */
[----:B------:R1:W-:Y:S04]  /*173e0*/  STL.64 [R1+0x180], R10 ;  /* 0x0001800a01007387 */ /* 0x0003e80000100a00 */
[----:B------:R1:W-:Y:S02]  /*173f0*/  STL.64 [R1+0x178], R8 ;  /* 0x0001780801007387 */ /* 0x0003e40000100a00 */
[----:B-1----:R-:W-:-:S02]  /*17400*/  LEA R10, P0, R137, R0, 0x2 ;  /* 0x00000000890a7211 */ /* 0x002fc400078010ff */
[----:B------:R-:W-:Y:S02]  /*17410*/  LEA R8, P6, R139, R0, 0x2 ;  /* 0x000000008b087211 */ /* 0x000fe400078c10ff */
[-C--:B------:R-:W-:Y:S02]  /*17420*/  LEA.HI.X.SX32 R11, R137, R2.reuse, 0x2, P0 ;  /* 0x00000002890b7211 */ /* 0x080fe400000f16ff */
[----:B------:R-:W-:Y:S02]  /*17430*/  LEA.HI.X.SX32 R9, R139, R2, 0x2, P6 ;  /* 0x000000028b097211 */ /* 0x000fe400030f16ff */
[----:B------:R-:W-:Y:S01]  /*17440*/  LEA R136, P0, R140, R0, 0x2 ;  /* 0x000000008c887211 */ /* 0x000fe200078010ff */
[----:B------:R-:W-:Y:S02]  /*17450*/  IMAD.MOV.U32 R222, RZ, RZ, R226 ;  /* 0x000000ffffde7224 */ /* 0x000fe400078e00e2 */
[----:B------:R-:W-:Y:S02]  /*17460*/  IMAD.MOV.U32 R226, RZ, RZ, R230 ;  /* 0x000000ffffe27224 */ /* 0x000fe400078e00e6 */
[----:B------:R-:W-:-:S02]  /*17470*/  IMAD.MOV.U32 R138, RZ, RZ, R136 ;  /* 0x000000ffff8a7224 */ /* 0x000fc400078e0088 */
[----:B------:R-:W-:Y:S01]  /*17480*/  IMAD.MOV.U32 R139, RZ, RZ, R137 ;  /* 0x000000ffff8b7224 */ /* 0x000fe200078e0089 */
[----:B------:R-:W-:Y:S01]  /*17490*/  LEA.HI.X.SX32 R139, R140, R2, 0x2, P0 ;  /* 0x000000028c8b7211 */ /* 0x000fe200000f16ff */
[----:B------:R-:W-:Y:S01]  /*174a0*/  IMAD.MOV.U32 R230, RZ, RZ, R234 ;  /* 0x000000ffffe67224 */ /* 0x000fe200078e00ea */
[----:B------:R-:W-:Y:S01]  /*174b0*/  MOV R138, R222 ;  /* 0x000000de008a7202 */ /* 0x000fe20000000f00 */
[----:B------:R-:W-:Y:S02]  /*174c0*/  IMAD.MOV.U32 R222, RZ, RZ, R241 ;  /* 0x000000ffffde7224 */ /* 0x000fe400078e00f1 */
[----:B------:R-:W-:Y:S02]  /*174d0*/  IMAD.MOV.U32 R241, RZ, RZ, R233 ;  /* 0x000000fffff17224 */ /* 0x000fe400078e00e9 */
[----:B------:R-:W-:Y:S01]  /*174e0*/  IMAD.MOV.U32 R233, RZ, RZ, R242 ;  /* 0x000000ffffe97224 */ /* 0x000fe200078e00f2 */
[----:B------:R-:W-:Y:S01]  /*174f0*/  LEA R242, P0, R192, R0, 0x2 ;  /* 0x00000000c0f27211 */ /* 0x000fe200078010ff */
[----:B------:R-:W-:-:S02]  /*17500*/  IMAD.MOV.U32 R141, RZ, RZ, R226 ;  /* 0x000000ffff8d7224 */ /* 0x000fc400078e00e2 */
[----:B------:R-:W-:Y:S01]  /*17510*/  IMAD.MOV.U32 R226, RZ, RZ, R243 ;  /* 0x000000ffffe27224 */ /* 0x000fe200078e00f3 */
[----:B------:R-:W-:Y:S01]  /*17520*/  LEA.HI.X.SX32 R243, R192, R2, 0x2, P0 ;  /* 0x00000002c0f37211 */ /* 0x000fe200000f16ff */
[----:B------:R-:W-:Y:S02]  /*17530*/  IMAD.MOV.U32 R143, RZ, RZ, R230 ;  /* 0x000000ffff8f7224 */ /* 0x000fe400078e00e6 */
[----:B------:R-:W-:Y:S02]  /*17540*/  IMAD.MOV.U32 R132, RZ, RZ, R141 ;  /* 0x000000ffff847224 */ /* 0x000fe400078e008d */
[----:B------:R-:W-:Y:S01]  /*17550*/  IMAD.MOV.U32 R141, RZ, RZ, R143 ;  /* 0x000000ffff8d7224 */ /* 0x000fe200078e008f */
[----:B------:R-:W-:Y:S01]  /*17560*/  MOV R143, R226 ;  /* 0x000000e2008f7202 */ /* 0x000fe20000000f00 */
[----:B------:R-:W-:Y:S02]  /*17570*/  IMAD.MOV.U32 R226, RZ, RZ, R237 ;  /* 0x000000ffffe27224 */ /* 0x000fe400078e00ed */
[----:B---3--:R-:W-:-:S02]  /*17580*/  IMAD R218, R216, UR24, RZ ;  /* 0x00000018d8da7c24 */ /* 0x008fc4000f8e02ff */
[----:B------:R-:W3:Y:S04]  /*17590*/  LDL.LU R216, [R1+0x5f0] ;  /* 0x0005f00001d87983 */ /* 0x000ee80000300800 */
[----:B------:R1:W-:Y:S04]  /*175a0*/  STL.64 [R1+0x170], R10 ;  /* 0x0001700a01007387 */ /* 0x0003e80000100a00 */
[----:B-1----:R1:W5:Y:S04]  /*175b0*/  LDL.LU.64 R10, [R1+0x1428] ;  /* 0x00142800010a7983 */ /* 0x0023680000300a00 */
[----:B------:R1:W-:Y:S04]  /*175c0*/  STL.64 [R1+0x4d8], R8 ;  /* 0x0004d80801007387 */ /* 0x0003e80000100a00 */
[----:B-1----:R1:W5:Y:S04]  /*175d0*/  LDL.LU.64 R8, [R1+0x1420] ;  /* 0x0014200001087983 */ /* 0x0023680000300a00 */
[----:B------:R1:W-:Y:S04]  /*175e0*/  STL [R1+0x5d8], R136 ;  /* 0x0005d88801007387 */ /* 0x0003e80000100800 */
[----:B------:R-:W3:Y:S01]  /*175f0*/  LDL.LU R234, [R1+0x5f4] ;  /* 0x0005f40001ea7983 */ /* 0x000ee20000300800 */
[----:B-1----:R-:W-:-:S03]  /*17600*/  LEA R136, P6, R142, R0, 0x2 ;  /* 0x000000008e887211 */ /* 0x002fc600078c10ff */
[----:B------:R1:W-:Y:S01]  /*17610*/  STL [R1+0x5dc], R139 ;  /* 0x0005dc8b01007387 */ /* 0x0003e20000100800 */
[----:B------:R-:W-:-:S03]  /*17620*/  LEA.HI.X.SX32 R137, R142, R2, 0x2, P6 ;  /* 0x000000028e897211 */ /* 0x000fc600030f16ff */
[----:B-1----:R-:W3:Y:S04]  /*17630*/  LDL.LU R139, [R1+0x5f8] ;  /* 0x0005f800018b7983 */ /* 0x002ee80000300800 */
[----:B------:R1:W-:Y:S04]  /*17640*/  STL.64 [R1+0x6e0], R136 ;  /* 0x0006e08801007387 */ /* 0x0003e80000100a00 */
[----:B------:R2:W-:Y:S01]  /*17650*/  STL.64 [R1+0x8a0], R242 ;  /* 0x0008a0f201007387 */ /* 0x0005e20000100a00 */
[----:B-1----:R-:W-:-:S04]  /*17660*/  LEA R136, P6, R193, R0, 0x2 ;  /* 0x00000000c1887211 */ /* 0x002fc800078c10ff */
[----:B------:R-:W-:Y:S01]  /*17670*/  LEA.HI.X.SX32 R137, R193, R2, 0x2, P6 ;  /* 0x00000002c1897211 */ /* 0x000fe200030f16ff */
[----:B--2---:R1:W5:Y:S04]  /*17680*/  LDL.LU.64 R242, [R1+0x1418] ;  /* 0x0014180001f27983 */ /* 0x0043680000300a00 */
[----:B------:R2:W-:Y:S04]  /*17690*/  STL.64 [R1+0x168], R136 ;  /* 0x0001688801007387 */ /* 0x0005e80000100a00 */
[----:B------:R-:W3:Y:S01]  /*176a0*/  LDL.LU R237, [R1+0x5fc] ;  /* 0x0005fc0001ed7983 */ /* 0x000ee20000300800 */
[----:B------:R-:W-:Y:S01]  /*176b0*/  MOV R230, R252 ;  /* 0x000000fc00e67202 */ /* 0x000fe20000000f00 */
[----:B------:R-:W-:-:S02]  /*176c0*/  IMAD.MOV.U32 R252, RZ, RZ, R240 ;  /* 0x000000fffffc7224 */ /* 0x000fc400078e00f0 */
[----:B------:R-:W-:Y:S01]  /*176d0*/  IMAD.MOV.U32 R240, RZ, RZ, R244 ;  /* 0x000000fffff07224 */ /* 0x000fe200078e00f4 */
[-C--:B------:R-:W-:Y:S02]  /*176e0*/  LEA R244, P0, R194, R0.reuse, 0x2 ;  /* 0x00000000c2f47211 */ /* 0x080fe400078010ff */
[----:B--2---:R-:W-:Y:S01]  /*176f0*/  LEA R136, P6, R195, R0, 0x2 ;  /* 0x00000000c3887211 */ /* 0x004fe200078c10ff */
[----:B------:R-:W-:-:S03]  /*17700*/  IMAD.MOV.U32 R193, RZ, RZ, R132 ;  /* 0x000000ffffc17224 */ /* 0x000fc600078e0084 */
[----:B------:R-:W-:Y:S01]  /*17710*/  LEA.HI.X.SX32 R137, R195, R2, 0x2, P6 ;  /* 0x00000002c3897211 */ /* 0x000fe200030f16ff */
[----:B------:R-:W-:Y:S02]  /*17720*/  IMAD.MOV.U32 R132, RZ, RZ, R248 ;  /* 0x000000ffff847224 */ /* 0x000fe400078e00f8 */
[----:B------:R-:W-:Y:S02]  /*17730*/  IMAD.MOV.U32 R140, RZ, RZ, R141 ;  /* 0x000000ffff8c7224 */ /* 0x000fe400078e008d */
[----:B------:R-:W-:Y:S02]  /*17740*/  IMAD R227, R227, UR14, RZ ;  /* 0x0000000ee3e37c24 */ /* 0x000fe4000f8e02ff */
[----:B------:R-:W-:Y:S02]  /*17750*/  IMAD R224, R224, UR12, RZ ;  /* 0x0000000ce0e07c24 */ /* 0x000fe4000f8e02ff */
[----:B------:R-:W-:Y:S02]  /*17760*/  IMAD R223, R223, UR11, RZ ;  /* 0x0000000bdfdf7c24 */ /* 0x000fe4000f8e02ff */
[----:B------:R-:W-:-:S02]  /*17770*/  IMAD R221, R221, UR8, RZ ;  /* 0x00000008dddd7c24 */ /* 0x000fc4000f8e02ff */
[----:B----4-:R-:W-:Y:S02]  /*17780*/  IMAD R220, R220, UR7, RZ ;  /* 0x00000007dcdc7c24 */ /* 0x010fe4000f8e02ff */
[----:B------:R-:W-:Y:S02]  /*17790*/  IMAD R219, R219, UR4, RZ ;  /* 0x00000004dbdb7c24 */ /* 0x000fe4000f8e02ff */
[----:B------:R-:W-:Y:S02]  /*177a0*/  IMAD R217, R217, UR27, RZ ;  /* 0x0000001bd9d97c24 */ /* 0x000fe4000f8e02ff */
[----:B---3--:R-:W-:Y:S02]  /*177b0*/  IMAD R207, R234, UR25, RZ ;  /* 0x00000019eacf7c24 */ /* 0x008fe4000f8e02ff */
[----:B------:R-:W-:Y:S02]  /*177c0*/  IMAD.MOV.U32 R234, RZ, RZ, R239 ;  /* 0x000000ffffea7224 */ /* 0x000fe400078e00ef */
[----:B------:R-:W-:Y:S01]  /*177d0*/  IMAD.MOV.U32 R239, RZ, RZ, R245 ;  /* 0x000000ffffef7224 */ /* 0x000fe200078e00f5 */
[----:B------:R-:W-:-:S05]  /*177e0*/  LEA.HI.X.SX32 R245, R194, R2, 0x2, P0 ;  /* 0x00000002c2f57211 */ /* 0x000fca00000f16ff */
[----:B------:R2:W-:Y:S01]  /*177f0*/  STL.64 [R1+0x160], R244 ;  /* 0x000160f401007387 */ /* 0x0005e20000100a00 */
[----:B------:R-:W-:-:S03]  /*17800*/  LEA R194, P6, R197, R0, 0x2 ;  /* 0x00000000c5c27211 */ /* 0x000fc600078c10ff */
[----:B------:R3:W-:Y:S01]  /*17810*/  STL.64 [R1+0x158], R136 ;  /* 0x0001588801007387 */ /* 0x0007e20000100a00 */
[----:B------:R-:W-:Y:S01]  /*17820*/  LEA.HI.X.SX32 R195, R197, R2, 0x2, P6 ;  /* 0x00000002c5c37211 */ /* 0x000fe200030f16ff */
[----:B------:R-:W-:Y:S02]  /*17830*/  IMAD R192, R139, UR73, RZ ;  /* 0x000000498bc07c24 */ /* 0x000fe4000f8e02ff */
[----:B------:R-:W4:Y:S01]  /*17840*/  LDL.LU R142, [R1+0x600] ;  /* 0x00060000018e7983 */ /* 0x000f220000300800 */
[----:B--2---:R-:W-:Y:S01]  /*17850*/  LEA R244, P0, R196, R0, 0x2 ;  /* 0x00000000c4f47211 */ /* 0x004fe200078010ff */
[----:B------:R-:W-:-:S03]  /*17860*/  IMAD.MOV.U32 R139, RZ, RZ, R143 ;  /* 0x000000ffff8b7224 */ /* 0x000fc600078e008f */
[----:B------:R-:W-:Y:S02]  /*17870*/  LEA.HI.X.SX32 R245, R196, R2, 0x2, P0 ;  /* 0x00000002c4f57211 */ /* 0x000fe400000f16ff */
[-C--:B------:R-:W-:Y:S01]  /*17880*/  LEA R248, P0, R198, R0.reuse, 0x2 ;  /* 0x00000000c6f87211 */ /* 0x080fe200078010ff */
[----:B---3--:R-:W-:Y:S02]  /*17890*/  IMAD.MOV.U32 R137, RZ, RZ, R226 ;  /* 0x000000ffff897224 */ /* 0x008fe400078e00e2 */
[----:B------:R2:W-:Y:S01]  /*178a0*/  STL.64 [R1+0x150], R244 ;  /* 0x000150f401007387 */ /* 0x0005e20000100a00 */
[----:B------:R-:W-:Y:S02]  /*178b0*/  IMAD.MOV.U32 R136, RZ, RZ, R239 ;  /* 0x000000ffff887224 */ /* 0x000fe400078e00ef */
[----:B------:R-:W-:Y:S01]  /*178c0*/  IMAD.MOV.U32 R239, RZ, RZ, R246 ;  /* 0x000000ffffef7224 */ /* 0x000fe200078e00f6 */
[----:B------:R-:W-:Y:S01]  /*178d0*/  LEA R246, P6, R199, R0, 0x2 ;  /* 0x00000000c7f67211 */ /* 0x000fe200078c10ff */
[----:B------:R-:W-:-:S02]  /*178e0*/  IMAD.MOV.U32 R226, RZ, RZ, R230 ;  /* 0x000000ffffe27224 */ /* 0x000fc400078e00e6 */
[----:B------:R-:W-:Y:S01]  /*178f0*/  IMAD.MOV.U32 R230, RZ, RZ, R234 ;  /* 0x000000ffffe67224 */ /* 0x000fe200078e00ea */
[----:B--2---:R1:W5:Y:S01]  /*17900*/  LDL.LU.64 R244, [R1+0x1410] ;  /* 0x0014100001f47983 */ /* 0x0043620000300a00 */
[----:B------:R-:W-:Y:S01]  /*17910*/  IMAD R143, R237, UR72, RZ ;  /* 0x00000048ed8f7c24 */ /* 0x000fe2000f8e02ff */
[----:B------:R-:W-:Y:S02]  /*17920*/  MOV R237, R249 ;  /* 0x000000f900ed7202 */ /* 0x000fe40000000f00 */
[----:B------:R-:W2:Y:S01]  /*17930*/  LDL.LU R141, [R1+0x604] ;  /* 0x00060400018d7983 */ /* 0x000ea20000300800 */
[----:B------:R-:W-:-:S03]  /*17940*/  LEA.HI.X.SX32 R249, R198, R2, 0x2, P0 ;  /* 0x00000002c6f97211 */ /* 0x000fc600000f16ff */
[----:B------:R3:W-:Y:S01]  /*17950*/  STL.64 [R1+0x4e0], R194 ;  /* 0x0004e0c201007387 */ /* 0x0007e20000100a00 */
[----:B------:R-:W-:Y:S02]  /*17960*/  IMAD.MOV.U32 R234, RZ, RZ, R252 ;  /* 0x000000ffffea7224 */ /* 0x000fe400078e00fc */
[----:B------:R-:W-:Y:S01]  /*17970*/  IMAD.MOV.U32 R252, RZ, RZ, R247 ;  /* 0x000000fffffc7224 */ /* 0x000fe200078e00f7 */
[----:B------:R1:W-:Y:S01]  /*17980*/  STL.64 [R1+0x5e0], R248 ;  /* 0x0005e0f801007387 */ /* 0x0003e20000100a00 */
[----:B------:R-:W-:Y:S02]  /*17990*/  LEA.HI.X.SX32 R247, R199, R2, 0x2, P6 ;  /* 0x00000002c7f77211 */ /* 0x000fe400030f16ff */
[----:B---3--:R-:W-:Y:S01]  /*179a0*/  MOV R194, R193 ;  /* 0x000000c100c27202 */ /* 0x008fe20000000f00 */
[----:B------:R-:W-:Y:S02]  /*179b0*/  IMAD.MOV.U32 R193, RZ, RZ, R139 ;  /* 0x000000ffffc17224 */ /* 0x000fe400078e008b */
[----:B------:R-:W-:Y:S01]  /*179c0*/  IMAD.MOV.U32 R139, RZ, RZ, R137 ;  /* 0x000000ffff8b7224 */ /* 0x000fe200078e0089 */
[----:B-1----:R-:W-:Y:S01]  /*179d0*/  LEA R248, P0, R200, R0, 0x2 ;  /* 0x00000000c8f87211 */ /* 0x002fe200078010ff */
[----:B------:R-:W-:-:S02]  /*179e0*/  IMAD.MOV.U32 R137, RZ, RZ, R237 ;  /* 0x000000ffff897224 */ /* 0x000fc400078e00ed */
[----:B------:R-:W-:Y:S01]  /*179f0*/  IMAD.MOV.U32 R237, RZ, RZ, R250 ;  /* 0x000000ffffed7224 */ /* 0x000fe200078e00fa */
[C---:B------:R-:W-:Y:S01]  /*17a00*/  LEA R250, P6, R201.reuse, R0, 0x2 ;  /* 0x00000000c9fa7211 */ /* 0x040fe200078c10ff */
[----:B------:R-:W-:Y:S01]  /*17a10*/  IMAD.MOV.U32 R195, RZ, RZ, R251 ;  /* 0x000000ffffc37224 */ /* 0x000fe200078e00fb */
[-C--:B------:R-:W-:Y:S01]  /*17a20*/  LEA.HI.X.SX32 R249, R200, R2.reuse, 0x2, P0 ;  /* 0x00000002c8f97211 */ /* 0x080fe200000f16ff */
[----:B------:R1:W-:Y:S01]  /*17a30*/  STL.64 [R1+0x6f0], R246 ;  /* 0x0006f0f601007387 */ /* 0x0003e20000100a00 */
[----:B------:R-:W-:Y:S01]  /*17a40*/  LEA.HI.X.SX32 R251, R201, R2, 0x2, P6 ;  /* 0x00000002c9fb7211 */ /* 0x000fe200030f16ff */
[----:B------:R-:W-:Y:S01]  /*17a50*/  IMAD.MOV.U32 R196, RZ, RZ, R140 ;  /* 0x000000ffffc47224 */ /* 0x000fe200078e008c */
[C---:B------:R-:W-:Y:S01]  /*17a60*/  LEA R198, P0, R202.reuse, R0, 0x2 ;  /* 0x00000000cac67211 */ /* 0x040fe200078010ff */
[----:B------:R-:W-:Y:S01]  /*17a70*/  IMAD.MOV.U32 R201, RZ, RZ, R199 ;  /* 0x000000ffffc97224 */ /* 0x000fe200078e00c7 */
[----:B-1----:R1:W5:Y:S04]  /*17a80*/  LDL.LU.64 R246, [R1+0x1408] ;  /* 0x0014080001f67983 */ /* 0x0023680000300a00 */
[----:B------:R-:W3:Y:S04]  /*17a90*/  LDL.LU R140, [R1+0x608] ;  /* 0x00060800018c7983 */ /* 0x000ee80000300800 */
[----:B------:R1:W-:Y:S01]  /*17aa0*/  STL.64 [R1+0x8b0], R248 ;  /* 0x0008b0f801007387 */ /* 0x0003e20000100a00 */
[----:B------:R-:W-:Y:S01]  /*17ab0*/  IMAD.MOV.U32 R200, RZ, RZ, R198 ;  /* 0x000000ffffc87224 */ /* 0x000fe200078e00c6 */
[----:B------:R-:W-:-:S02]  /*17ac0*/  LEA.HI.X.SX32 R201, R202, R2, 0x2, P0 ;  /* 0x00000002cac97211 */ /* 0x000fc400000f16ff */
[----:B------:R-:W-:Y:S01]  /*17ad0*/  MOV R197, R196 ;  /* 0x000000c400c57202 */ /* 0x000fe20000000f00 */
[----:B-1----:R1:W5:Y:S04]  /*17ae0*/  LDL.LU.64 R248, [R1+0x1400] ;  /* 0x0014000001f87983 */ /* 0x0023680000300a00 */
[----:B------:R1:W-:Y:S01]  /*17af0*/  STL.64 [R1+0x148], R250 ;  /* 0x000148fa01007387 */ /* 0x0003e20000100a00 */
[----:B------:R-:W-:Y:S01]  /*17b00*/  IMAD.MOV.U32 R196, RZ, RZ, R193 ;  /* 0x000000ffffc47224 */ /* 0x000fe200078e00c1 */
[-C--:B------:R-:W-:Y:S01]  /*17b10*/  LEA R200, P0, R204, R0.reuse, 0x2 ;  /* 0x00000000ccc87211 */ /* 0x080fe200078010ff */
[----:B------:R-:W-:Y:S01]  /*17b20*/  IMAD.MOV.U32 R193, RZ, RZ, R139 ;  /* 0x000000ffffc17224 */ /* 0x000fe200078e008b */
[----:B-1----:R1:W5:Y:S04]  /*17b30*/  LDL.LU.64 R250, [R1+0x13f8] ;  /* 0x0013f80001fa7983 */ /* 0x0023680000300a00 */
[----:B------:R1:W-:Y:S04]  /*17b40*/  STL [R1+0x140], R198 ;  /* 0x000140c601007387 */ /* 0x0003e80000100800 */
[----:B------:R-:W3:Y:S01]  /*17b50*/  LDL.LU R139, [R1+0x60c] ;  /* 0x00060c00018b7983 */ /* 0x000ee20000300800 */
[----:B-1----:R-:W-:-:S03]  /*17b60*/  LEA R198, P6, R203, R0, 0x2 ;  /* 0x00000000cbc67211 */ /* 0x002fc600078c10ff */
[----:B------:R1:W-:Y:S01]  /*17b70*/  STL [R1+0x144], R201 ;  /* 0x000144c901007387 */ /* 0x0003e20000100800 */
[----:B------:R-:W-:Y:S02]  /*17b80*/  LEA.HI.X.SX32 R199, R203, R2, 0x2, P6 ;  /* 0x00000002cbc77211 */ /* 0x000fe400030f16ff */
[----:B------:R-:W-:-:S03]  /*17b90*/  LEA R202, P6, R205, R0, 0x2 ;  /* 0x00000000cdca7211 */ /* 0x000fc600078c10ff */
[----:B------:R1:W-:Y:S02]  /*17ba0*/  STL.64 [R1+0x138], R198 ;  /* 0x000138c601007387 */ /* 0x0003e40000100a00 */
[-C--:B-1----:R-:W-:Y:S02]  /*17bb0*/  LEA.HI.X.SX32 R201, R204, R2.reuse, 0x2, P0 ;  /* 0x00000002ccc97211 */ /* 0x082fe400000f16ff */
[----:B------:R-:W-:Y:S01]  /*17bc0*/  LEA.HI.X.SX32 R203, R205, R2, 0x2, P6 ;  /* 0x00000002cdcb7211 */ /* 0x000fe200030f16ff */
[----:B------:R-:W-:Y:S01]  /*17bd0*/  IMAD.MOV.U32 R199, RZ, RZ, R197 ;  /* 0x000000ffffc77224 */ /* 0x000fe200078e00c5 */
[----:B------:R-:W-:Y:S01]  /*17be0*/  MOV R197, R138 ;  /* 0x0000008a00c57202 */ /* 0x000fe20000000f00 */
[----:B------:R-:W-:Y:S01]  /*17bf0*/  IMAD.MOV.U32 R198, RZ, RZ, R196 ;  /* 0x000000ffffc67224 */ /* 0x000fe200078e00c4 */
[----:B------:R-:W3:Y:S01]  /*17c00*/  LDL.LU R138, [R1+0x610] ;  /* 0x00061000018a7983 */ /* 0x000ee20000300800 */
[----:B------:R-:W-:-:S03]  /*17c10*/  IMAD.MOV.U32 R196, RZ, RZ, R137 ;  /* 0x000000ffffc47224 */ /* 0x000fc600078e0089 */
[----:B------:R1:W-:Y:S04]  /*17c20*/  STL.64 [R1+0x130], R200 ;  /* 0x000130c801007387 */ /* 0x0003e80000100a00 */
[----:B------:R-:W3:Y:S04]  /*17c30*/  LDL.LU R137, [R1+0x614] ;  /* 0x0006140001897983 */ /* 0x000ee80000300800 */
[----:B------:R1:W-:Y:S02]  /*17c40*/  STL.64 [R1+0x4e8], R202 ;  /* 0x0004e8ca01007387 */ /* 0x0003e40000100a00 */
[----:B-1----:R-:W-:-:S04]  /*17c50*/  LEA R200, P0, R206, R0, 0x2 ;  /* 0x00000000cec87211 */ /* 0x002fc800078010ff */
[----:B------:R-:W-:Y:S02]  /*17c60*/  LEA.HI.X.SX32 R201, R206, R2, 0x2, P0 ;  /* 0x00000002cec97211 */ /* 0x000fe400000f16ff */
[CC--:B------:R-:W-:Y:S02]  /*17c70*/  LEA R202, P6, R208.reuse, R0.reuse, 0x2 ;  /* 0x00000000d0ca7211 */ /* 0x0c0fe400078c10ff */
[C---:B------:R-:W-:Y:S02]  /*17c80*/  LEA R204, P0, R209.reuse, R0, 0x2 ;  /* 0x00000000d1cc7211 */ /* 0x040fe400078010ff */
[-C--:B------:R-:W-:Y:S01]  /*17c90*/  LEA.HI.X.SX32 R203, R208, R2.reuse, 0x2, P6 ;  /* 0x00000002d0cb7211 */ /* 0x080fe200030f16ff */
[----:B------:R1:W-:Y:S01]  /*17ca0*/  STL.64 [R1+0x5e8], R200 ;  /* 0x0005e8c801007387 */ /* 0x0003e20000100a00 */
[----:B------:R-:W-:-:S03]  /*17cb0*/  LEA.HI.X.SX32 R205, R209, R2, 0x2, P0 ;  /* 0x00000002d1cd7211 */ /* 0x000fc600000f16ff */
[----:B------:R1:W-:Y:S01]  /*17cc0*/  STL.64 [R1+0x700], R202 ;  /* 0x000700ca01007387 */ /* 0x0003e20000100a00 */
[CC--:B------:R-:W-:Y:S01]  /*17cd0*/  LEA R208, P0, R211.reuse, R0.reuse, 0x2 ;  /* 0x00000000d3d07211 */ /* 0x0c0fe200078010ff */
[----:B-1----:R-:W-:Y:S02]  /*17ce0*/  IMAD.MOV.U32 R200, RZ, RZ, R196 ;  /* 0x000000ffffc87224 */ /* 0x002fe400078e00c4 */
[----:B------:R-:W-:Y:S01]  /*17cf0*/  IMAD.MOV.U32 R196, RZ, RZ, R136 ;  /* 0x000000ffffc47224 */ /* 0x000fe200078e0088 */
[C---:B------:R-:W-:Y:S01]  /*17d00*/  LEA R202, P6, R210.reuse, R0, 0x2 ;  /* 0x00000000d2ca7211 */ /* 0x040fe200078c10ff */
[----:B------:R-:W3:Y:S03]  /*17d10*/  LDL.LU R136, [R1+0x618] ;  /* 0x0006180001887983 */ /* 0x000ee60000300800 */
[-C--:B------:R-:W-:Y:S01]  /*17d20*/  LEA.HI.X.SX32 R203, R210, R2.reuse, 0x2, P6 ;  /* 0x00000002d2cb7211 */ /* 0x080fe200030f16ff */
[----:B------:R1:W-:Y:S01]  /*17d30*/  STL.64 [R1+0x8c0], R204 ;  /* 0x0008c0cc01007387 */ /* 0x0003e20000100a00 */
[----:B------:R-:W-:-:S03]  /*17d40*/  LEA.HI.X.SX32 R209, R211, R2, 0x2, P0 ;  /* 0x00000002d3d17211 */ /* 0x000fc600000f16ff */
[----:B------:R1:W-:Y:S01]  /*17d50*/  STL.64 [R1+0x128], R202 ;  /* 0x000128ca01007387 */ /* 0x0003e20000100a00 */
[----:B------:R-:W-:Y:S01]  /*17d60*/  IMAD.MOV.U32 R201, RZ, RZ, R199 ;  /* 0x000000ffffc97224 */ /* 0x000fe200078e00c7 */
[----:B-1----:R-:W-:-:S04]  /*17d70*/  LEA R204, P6, R212, R0, 0x2 ;  /* 0x00000000d4cc7211 */ /* 0x002fc800078c10ff */
[----:B------:R-:W-:Y:S01]  /*17d80*/  LEA.HI.X.SX32 R205, R212, R2, 0x2, P6 ;  /* 0x00000002d4cd7211 */ /* 0x000fe200030f16ff */
[----:B------:R-:W-:Y:S02]  /*17d90*/  IMAD.MOV.U32 R202, RZ, RZ, R132 ;  /* 0x000000ffffca7224 */ /* 0x000fe400078e0084 */
[----:B------:R-:W3:Y:S04]  /*17da0*/  LDL.LU R132, [R1+0x61c] ;  /* 0x00061c0001847983 */ /* 0x000ee80000300800 */
        /* <DEDUP_REMOVED lines=11> */
[----:B------:R-:W-:Y:S01]  /*17e60*/  IMAD.MOV.U32 R203, RZ, RZ, R202 ;  /* 0x000000ffffcb7224 */ /* 0x000fe200078e00ca */
[C---:B-1----:R-:W-:Y:S01]  /*17e70*/  LEA R208, P6, R227.reuse, R0, 0x2 ;  /* 0x00000000e3d07211 */ /* 0x042fe200078c10ff */
[----:B------:R-:W-:Y:S01]  /*17e80*/  IMAD.MOV.U32 R204, RZ, RZ, R201 ;  /* 0x000000ffffcc7224 */ /* 0x000fe200078e00c9 */
[----:B------:R-:W-:Y:S02]  /*17e90*/  MOV R201, R198 ;  /* 0x000000c600c97202 */ /* 0x000fe40000000f00 */
[----:B------:R-:W3:Y:S01]  /*17ea0*/  LDL.LU R198, [R1+0x624] ;  /* 0x0006240001c67983 */ /* 0x000ee20000300800 */
[----:B------:R-:W-:Y:S01]  /*17eb0*/  LEA.HI.X.SX32 R209, R227, R2, 0x2, P6 ;  /* 0x00000002e3d17211 */ /* 0x000fe200030f16ff */
[----:B------:R-:W-:Y:S02]  /*17ec0*/  IMAD.MOV.U32 R202, RZ, RZ, R197 ;  /* 0x000000ffffca7224 */ /* 0x000fe400078e00c5 */
[----:B------:R1:W-:Y:S04]  /*17ed0*/  STL.64 [R1+0x5f0], R210 ;  /* 0x0005f0d201007387 */ /* 0x0003e80000100a00 */
[----:B------:R-:W3:Y:S04]  /*17ee0*/  LDL.LU R197, [R1+0x628] ;  /* 0x0006280001c57983 */ /* 0x000ee80000300800 */
[----:B------:R1:W-:Y:S02]  /*17ef0*/  STL.64 [R1+0x710], R208 ;  /* 0x000710d001007387 */ /* 0x0003e40000100a00 */
[----:B-1----:R-:W-:-:S04]  /*17f00*/  LEA R210, P0, R225, R0, 0x2 ;  /* 0x00000000e1d27211 */ /* 0x002fc800078010ff */
[----:B------:R-:W-:Y:S02]  /*17f10*/  LEA.HI.X.SX32 R211, R225, R2, 0x2, P0 ;  /* 0x00000002e1d37211 */ /* 0x000fe400000f16ff */
[----:B------:R-:W-:-:S03]  /*17f20*/  LEA R208, P6, R224, R0, 0x2 ;  /* 0x00000000e0d07211 */ /* 0x000fc600078c10ff */
[----:B------:R1:W-:Y:S01]  /*17f30*/  STL.64 [R1+0x8d0], R210 ;  /* 0x0008d0d201007387 */ /* 0x0003e20000100a00 */
[----:B------:R-:W-:Y:S01]  /*17f40*/  LEA.HI.X.SX32 R209, R224, R2, 0x2, P6 ;  /* 0x00000002e0d17211 */ /* 0x000fe200030f16ff */
[----:B------:R-:W-:Y:S02]  /*17f50*/  IMAD.MOV.U32 R205, RZ, RZ, R204 ;  /* 0x000000ffffcd7224 */ /* 0x000fe400078e00cc */
[----:B------:R-:W-:Y:S02]  /*17f60*/  IMAD.MOV.U32 R204, RZ, RZ, R203 ;  /* 0x000000ffffcc7224 */ /* 0x000fe400078e00cb */
[----:B------:R4:W-:Y:S01]  /*17f70*/  STL.64 [R1+0x108], R208 ;  /* 0x000108d001007387 */ /* 0x0009e20000100a00 */
[----:B-1----:R-:W-:Y:S01]  /*17f80*/  LEA R210, P0, R223, R0, 0x2 ;  /* 0x00000000dfd27211 */ /* 0x002fe200078010ff */
[----:B------:R-:W-:-:S03]  /*17f90*/  IMAD.MOV.U32 R203, RZ, RZ, R202 ;  /* 0x000000ffffcb7224 */ /* 0x000fc600078e00ca */
[----:B------:R-:W-:Y:S01]  /*17fa0*/  LEA.HI.X.SX32 R211, R223, R2, 0x2, P0 ;  /* 0x00000002dfd37211 */ /* 0x000fe200000f16ff */
[----:B------:R-:W-:Y:S01]  /*17fb0*/  IMAD.MOV.U32 R202, RZ, RZ, R196 ;  /* 0x000000ffffca7224 */ /* 0x000fe200078e00c4 */
[CC--:B----4-:R-:W-:Y:S01]  /*17fc0*/  LEA R208, P6, R221.reuse, R0.reuse, 0x2 ;  /* 0x00000000ddd07211 */ /* 0x0d0fe200078c10ff */
[----:B------:R-:W4:Y:S01]  /*17fd0*/  LDL.LU R196, [R1+0x62c] ;  /* 0x00062c0001c47983 */ /* 0x000f220000300800 */
[C---:B------:R-:W-:Y:S02]  /*17fe0*/  LEA R212, P0, R220.reuse, R0, 0x2 ;  /* 0x00000000dcd47211 */ /* 0x040fe400078010ff */
[-C--:B------:R-:W-:Y:S01]  /*17ff0*/  LEA.HI.X.SX32 R209, R221, R2.reuse, 0x2, P6 ;  /* 0x00000002ddd17211 */ /* 0x080fe200030f16ff */
[----:B------:R1:W-:Y:S01]  /*18000*/  STL.64 [R1+0x100], R210 ;  /* 0x000100d201007387 */ /* 0x0003e20000100a00 */
[----:B------:R-:W-:-:S03]  /*18010*/  LEA.HI.X.SX32 R213, R220, R2, 0x2, P0 ;  /* 0x00000002dcd57211 */ /* 0x000fc600000f16ff */
[----:B------:R1:W-:Y:S01]  /*18020*/  STL.64 [R1+0xf8], R208 ;  /* 0x0000f8d001007387 */ /* 0x0003e20000100a00 */
[----:B------:R-:W-:Y:S01]  /*18030*/  IMAD.MOV.U32 R206, RZ, RZ, R194 ;  /* 0x000000ffffce7224 */ /* 0x000fe200078e00c2 */
[C---:B-1----:R-:W-:Y:S02]  /*18040*/  LEA R210, P6, R219.reuse, R0, 0x2 ;  /* 0x00000000dbd27211 */ /* 0x042fe400078c10ff */
[----:B------:R-:W-:Y:S01]  /*18050*/  MOV R208, R203 ;  /* 0x000000cb00d07202 */ /* 0x000fe20000000f00 */
[----:B------:R-:W-:Y:S01]  /*18060*/  IMAD.MOV.U32 R203, RZ, RZ, R195 ;  /* 0x000000ffffcb7224 */ /* 0x000fe200078e00c3 */
[----:B------:R-:W-:Y:S01]  /*18070*/  LEA.HI.X.SX32 R211, R219, R2, 0x2, P6 ;  /* 0x00000002dbd37211 */ /* 0x000fe200030f16ff */
[----:B------:R-:W4:Y:S04]  /*18080*/  LDL.LU R195, [R1+0x66c] ;  /* 0x00066c0001c37983 */ /* 0x000f280000300800 */
[----:B------:R1:W-:Y:S04]  /*18090*/  STL.64 [R1+0xf0], R212 ;  /* 0x0000f0d401007387 */ /* 0x0003e80000100a00 */
[----:B------:R-:W4:Y:S04]  /*180a0*/  LDL.LU R194, [R1+0x6e8] ;  /* 0x0006e80001c27983 */ /* 0x000f280000300800 */
[----:B------:R2:W-:Y:S01]  /*180b0*/  STL.64 [R1+0x4f8], R210 ;  /* 0x0004f8d201007387 */ /* 0x0005e20000100a00 */
[----:B-1----:R-:W-:Y:S01]  /*180c0*/  LEA R212, P0, R218, R0, 0x2 ;  /* 0x00000000dad47211 */ /* 0x002fe200078010ff */
[----:B------:R-:W-:-:S03]  /*180d0*/  IMAD R216, R216, UR26, RZ ;  /* 0x0000001ad8d87c24 */ /* 0x000fc6000f8e02ff */
[----:B------:R-:W-:Y:S02]  /*180e0*/  LEA.HI.X.SX32 R213, R218, R2, 0x2, P0 ;  /* 0x00000002dad57211 */ /* 0x000fe400000f16ff */
[----:B--2---:R-:W-:-:S04]  /*180f0*/  LEA R210, P6, R217, R0, 0x2 ;  /* 0x00000000d9d27211 */ /* 0x004fc800078c10ff */
[----:B------:R-:W-:Y:S01]  /*18100*/  LEA.HI.X.SX32 R211, R217, R2, 0x2, P6 ;  /* 0x00000002d9d37211 */ /* 0x000fe200030f16ff */
[----:B------:R1:W-:Y:S01]  /*18110*/  STL.64 [R1+0x5f8], R212 ;  /* 0x0005f8d401007387 */ /* 0x0003e20000100a00 */
[----:B------:R-:W-:-:S03]  /*18120*/  IMAD.MOV.U32 R209, RZ, RZ, R208 ;  /* 0x000000ffffd17224 */ /* 0x000fc600078e00d0 */
[----:B------:R2:W-:Y:S01]  /*18130*/  STL.64 [R1+0x720], R210 ;  /* 0x000720d201007387 */ /* 0x0005e20000100a00 */
[----:B------:R-:W-:Y:S02]  /*18140*/  IMAD.MOV.U32 R208, RZ, RZ, R205 ;  /* 0x000000ffffd07224 */ /* 0x000fe400078e00cd */
[----:B------:R-:W-:Y:S01]  /*18150*/  IMAD.MOV.U32 R205, RZ, RZ, R201 ;  /* 0x000000ffffcd7224 */ /* 0x000fe200078e00c9 */
[CC--:B-1----:R-:W-:Y:S02]  /*18160*/  LEA R212, P0, R216.reuse, R0.reuse, 0x2 ;  /* 0x00000000d8d47211 */ /* 0x0c2fe400078010ff */
[C---:B--2---:R-:W-:Y:S01]  /*18170*/  LEA R210, P6, R207.reuse, R0, 0x2 ;  /* 0x00000000cfd27211 */ /* 0x044fe200078c10ff */
[----:B------:R-:W-:Y:S01]  /*18180*/  IMAD.MOV.U32 R201, RZ, RZ, R193 ;  /* 0x000000ffffc97224 */ /* 0x000fe200078e00c1 */
[-C--:B------:R-:W-:Y:S01]  /*18190*/  LEA.HI.X.SX32 R213, R216, R2.reuse, 0x2, P0 ;  /* 0x00000002d8d57211 */ /* 0x080fe200000f16ff */
[----:B------:R-:W2:Y:S01]  /*181a0*/  LDL.LU R193, [R1+0x6ec] ;  /* 0x0006ec0001c17983 */ /* 0x000ea20000300800 */
[----:B------:R-:W-:-:S03]  /*181b0*/  LEA.HI.X.SX32 R211, R207, R2, 0x2, P6 ;  /* 0x00000002cfd37211 */ /* 0x000fc600030f16ff */
[----:B------:R-:W-:Y:S04]  /*181c0*/  STL.64 [R1+0x8d8], R212 ;  /* 0x0008d8d401007387 */ /* 0x000fe80000100a00 */
[----:B------:R1:W-:Y:S04]  /*181d0*/  STL.64 [R1+0xe8], R210 ;  /* 0x0000e8d201007387 */ /* 0x0003e80000100a00 */
[----:B-1----:R-:W2:Y:S01]  /*181e0*/  LDL.LU R211, [R1+0x6f8] ;  /* 0x0006f80001d37983 */ /* 0x002ea20000300800 */
[----:B------:R-:W-:Y:S01]  /*181f0*/  IMAD R142, R142, UR71, RZ ;  /* 0x000000478e8e7c24 */ /* 0x000fe2000f8e02ff */
[----:B------:R-:W-:-:S02]  /*18200*/  LEA R214, P0, R192, R0, 0x2 ;  /* 0x00000000c0d67211 */ /* 0x000fc400078010ff */
[----:B------:R-:W-:Y:S02]  /*18210*/  LEA R212, P6, R143, R0, 0x2 ;  /* 0x000000008fd47211 */ /* 0x000fe400078c10ff */
[----:B------:R-:W-:Y:S02]  /*18220*/  LEA.HI.X.SX32 R215, R192, R2, 0x2, P0 ;  /* 0x00000002c0d77211 */ /* 0x000fe400000f16ff */
[----:B------:R-:W-:Y:S02]  /*18230*/  MOV R210, R206 ;  /* 0x000000ce00d27202 */ /* 0x000fe40000000f00 */
[----:B------:R-:W-:Y:S01]  /*18240*/  LEA R206, P0, R142, R0, 0x2 ;  /* 0x000000008ece7211 */ /* 0x000fe200078010ff */
[----:B------:R-:W-:Y:S01]  /*18250*/  IMAD R141, R141, UR70, RZ ;  /* 0x000000468d8d7c24 */ /* 0x000fe2000f8e02ff */
[-C--:B------:R-:W-:Y:S01]  /*18260*/  LEA.HI.X.SX32 R213, R143, R2.reuse, 0x2, P6 ;  /* 0x000000028fd57211 */ /* 0x080fe200030f16ff */
[----:B---3--:R-:W-:Y:S01]  /*18270*/  IMAD R140, R140, UR69, RZ ;  /* 0x000000458c8c7c24 */ /* 0x008fe2000f8e02ff */
[----:B------:R-:W-:Y:S01]  /*18280*/  LEA.HI.X.SX32 R207, R142, R2, 0x2, P0 ;  /* 0x000000028ecf7211 */ /* 0x000fe200000f16ff */
[----:B------:R-:W-:Y:S04]  /*18290*/  STL.64 [R1+0xe0], R214 ;  /* 0x0000e0d601007387 */ /* 0x000fe80000100a00 */
[----:B------:R1:W-:Y:S04]  /*182a0*/  STL.64 [R1+0xd8], R212 ;  /* 0x0000d8d401007387 */ /* 0x0003e80000100a00 */
[----:B------:R3:W-:Y:S01]  /*182b0*/  STL.64 [R1+0xd0], R206 ;  /* 0x0000d0ce01007387 */ /* 0x0007e20000100a00 */
[----:B------:R-:W-:Y:S01]  /*182c0*/  IMAD R139, R139, UR68, RZ ;  /* 0x000000448b8b7c24 */ /* 0x000fe2000f8e02ff */
[----:B-1----:R-:W-:-:S02]  /*182d0*/  LEA R212, P6, R141, R0, 0x2 ;  /* 0x000000008dd47211 */ /* 0x002fc400078c10ff */
[C---:B---3--:R-:W-:Y:S02]  /*182e0*/  LEA R206, P0, R140.reuse, R0, 0x2 ;  /* 0x000000008cce7211 */ /* 0x048fe400078010ff */
[-C--:B------:R-:W-:Y:S02]  /*182f0*/  LEA.HI.X.SX32 R213, R141, R2.reuse, 0x2, P6 ;  /* 0x000000028dd57211 */ /* 0x080fe400030f16ff */
[----:B------:R-:W-:-:S03]  /*18300*/  LEA.HI.X.SX32 R207, R140, R2, 0x2, P0 ;  /* 0x000000028ccf7211 */ /* 0x000fc600000f16ff */
[----:B------:R1:W-:Y:S01]  /*18310*/  STL.64 [R1+0x500], R212 ;  /* 0x000500d401007387 */ /* 0x0003e20000100a00 */
[----:B------:R-:W-:-:S03]  /*18320*/  IMAD R138, R138, UR67, RZ ;  /* 0x000000438a8a7c24 */ /* 0x000fc6000f8e02ff */
[----:B------:R3:W-:Y:S01]  /*18330*/  STL.64 [R1+0x600], R206 ;  /* 0x000600ce01007387 */ /* 0x0007e20000100a00 */
[-C--:B-1----:R-:W-:Y:S01]  /*18340*/  LEA R212, P6, R139, R0.reuse, 0x2 ;  /* 0x000000008bd47211 */ /* 0x082fe200078c10ff */
[----:B------:R-:W-:Y:S01]  /*18350*/  IMAD R137, R137, UR66, RZ ;  /* 0x0000004289897c24 */ /* 0x000fe2000f8e02ff */
[C---:B---3--:R-:W-:Y:S02]  /*18360*/  LEA R206, P0, R138.reuse, R0, 0x2 ;  /* 0x000000008ace7211 */ /* 0x048fe400078010ff */
[-C--:B------:R-:W-:Y:S02]  /*18370*/  LEA.HI.X.SX32 R213, R139, R2.reuse, 0x2, P6 ;  /* 0x000000028bd57211 */ /* 0x080fe400030f16ff */
[----:B------:R-:W-:Y:S01]  /*18380*/  LEA.HI.X.SX32 R207, R138, R2, 0x2, P0 ;  /* 0x000000028acf7211 */ /* 0x000fe200000f16ff */
[----:B------:R-:W-:Y:S02]  /*18390*/  IMAD R141, R210, UR55, RZ ;  /* 0x00000037d28d7c24 */ /* 0x000fe4000f8e02ff */
[----:B------:R1:W-:Y:S01]  /*183a0*/  STL.64 [R1+0x730], R212 ;  /* 0x000730d401007387 */ /* 0x0003e20000100a00 */
[----:B------:R-:W-:-:S03]  /*183b0*/  IMAD.MOV.U32 R210, RZ, RZ, R209 ;  /* 0x000000ffffd27224 */ /* 0x000fc600078e00d1 */
[----:B------:R3:W-:Y:S01]  /*183c0*/  STL.64 [R1+0x8e0], R206 ;  /* 0x0008e0ce01007387 */ /* 0x0007e20000100a00 */
[----:B------:R-:W-:Y:S02]  /*183d0*/  IMAD.MOV.U32 R209, RZ, RZ, R208 ;  /* 0x000000ffffd17224 */ /* 0x000fe400078e00d0 */
[----:B------:R-:W-:Y:S01]  /*183e0*/  IMAD.MOV.U32 R208, RZ, RZ, R204 ;  /* 0x000000ffffd07224 */ /* 0x000fe200078e00cc */
[----:B-1----:R-:W-:-:S04]  /*183f0*/  LEA R212, P6, R137, R0, 0x2 ;  /* 0x0000000089d47211 */ /* 0x002fc800078c10ff */
[----:B------:R-:W-:Y:S01]  /*18400*/  LEA.HI.X.SX32 R213, R137, R2, 0x2, P6 ;  /* 0x0000000289d57211 */ /* 0x000fe200030f16ff */
[----:B------:R-:W-:-:S05]  /*18410*/  IMAD R136, R136, UR65, RZ ;  /* 0x0000004188887c24 */ /* 0x000fca000f8e02ff */
[----:B---3--:R-:W-:Y:S01]  /*18420*/  LEA R206, P0, R136, R0, 0x2 ;  /* 0x0000000088ce7211 */ /* 0x008fe200078010ff */
[----:B------:R-:W-:-:S03]  /*18430*/  IMAD R139, R205, UR54, RZ ;  /* 0x00000036cd8b7c24 */ /* 0x000fc6000f8e02ff */
[----:B------:R-:W-:Y:S01]  /*18440*/  LEA.HI.X.SX32 R207, R136, R2, 0x2, P0 ;  /* 0x0000000288cf7211 */ /* 0x000fe200000f16ff */
[----:B------:R-:W-:Y:S01]  /*18450*/  STL.64 [R1+0xc8], R212 ;  /* 0x0000c8d401007387 */ /* 0x000fe20000100a00 */
[----:B------:R-:W-:-:S05]  /*18460*/  IMAD R132, R132, UR64, RZ ;  /* 0x0000004084847c24 */ /* 0x000fca000f8e02ff */
[----:B------:R-:W-:Y:S01]  /*18470*/  LEA R204, P6, R132, R0, 0x2 ;  /* 0x0000000084cc7211 */ /* 0x000fe200078c10ff */
[----:B------:R-:W-:-:S03]  /*18480*/  IMAD R199, R199, UR63, RZ ;  /* 0x0000003fc7c77c24 */ /* 0x000fc6000f8e02ff */
[----:B------:R-:W-:Y:S01]  /*18490*/  LEA.HI.X.SX32 R205, R132, R2, 0x2, P6 ;  /* 0x0000000284cd7211 */ /* 0x000fe200030f16ff */
[----:B------:R1:W-:Y:S04]  /*184a0*/  STL.64 [R1+0xc0], R206 ;  /* 0x0000c0ce01007387 */ /* 0x0003e80000100a00 */
[----:B------:R3:W-:Y:S01]  /*184b0*/  STL.64 [R1+0xb8], R204 ;  /* 0x0000b8cc01007387 */ /* 0x0007e20000100a00 */
[----:B-1----:R-:W-:-:S04]  /*184c0*/  LEA R206, P0, R199, R0, 0x2 ;  /* 0x00000000c7ce7211 */ /* 0x002fc800078010ff */
[----:B------:R-:W-:-:S05]  /*184d0*/  LEA.HI.X.SX32 R207, R199, R2, 0x2, P0 ;  /* 0x00000002c7cf7211 */ /* 0x000fca00000f16ff */
[----:B------:R1:W-:Y:S01]  /*184e0*/  STL.64 [R1+0xb0], R206 ;  /* 0x0000b0ce01007387 */ /* 0x0003e20000100a00 */
[----:B------:R-:W-:-:S05]  /*184f0*/  IMAD R198, R198, UR62, RZ ;  /* 0x0000003ec6c67c24 */ /* 0x000fca000f8e02ff */
[----:B---3--:R-:W-:Y:S01]  /*18500*/  LEA R204, P6, R198, R0, 0x2 ;  /* 0x00000000c6cc7211 */ /* 0x008fe200078c10ff */
[----:B------:R-:W-:-:S03]  /*18510*/  IMAD R197, R197, UR61, RZ ;  /* 0x0000003dc5c57c24 */ /* 0x000fc6000f8e02ff */
[----:B------:R-:W-:Y:S02]  /*18520*/  LEA.HI.X.SX32 R205, R198, R2, 0x2, P6 ;  /* 0x00000002c6cd7211 */ /* 0x000fe400030f16ff */
[----:B-1----:R-:W-:-:S03]  /*18530*/  LEA R206, P0, R197, R0, 0x2 ;  /* 0x00000000c5ce7211 */ /* 0x002fc600078010ff */
[----:B------:R1:W-:Y:S01]  /*18540*/  STL.64 [R1+0x508], R204 ;  /* 0x000508cc01007387 */ /* 0x0003e20000100a00 */
[----:B------:R-:W-:-:S05]  /*18550*/  LEA.HI.X.SX32 R207, R197, R2, 0x2, P0 ;  /* 0x00000002c5cf7211 */ /* 0x000fca00000f16ff */
[----:B------:R3:W-:Y:S01]  /*18560*/  STL.64 [R1+0x608], R206 ;  /* 0x000608ce01007387 */ /* 0x0007e20000100a00 */
[----:B----4-:R-:W-:-:S05]  /*18570*/  IMAD R196, R196, UR60, RZ ;  /* 0x0000003cc4c47c24 */ /* 0x010fca000f8e02ff */
[----:B-1----:R-:W-:-:S04]  /*18580*/  LEA R204, P6, R196, R0, 0x2 ;  /* 0x00000000c4cc7211 */ /* 0x002fc800078c10ff */
[----:B------:R-:W-:-:S05]  /*18590*/  LEA.HI.X.SX32 R205, R196, R2, 0x2, P6 ;  /* 0x00000002c4cd7211 */ /* 0x000fca00030f16ff */
[----:B------:R1:W-:Y:S01]  /*185a0*/  STL.64 [R1+0x740], R204 ;  /* 0x000740cc01007387 */ /* 0x0003e20000100a00 */
[----:B------:R-:W-:-:S05]  /*185b0*/  IMAD R195, R195, UR59, RZ ;  /* 0x0000003bc3c37c24 */ /* 0x000fca000f8e02ff */
[----:B---3--:R-:W-:Y:S01]  /*185c0*/  LEA R206, P0, R195, R0, 0x2 ;  /* 0x00000000c3ce7211 */ /* 0x008fe200078010ff */
[----:B------:R-:W-:-:S03]  /*185d0*/  IMAD R194, R194, UR58, RZ ;  /* 0x0000003ac2c27c24 */ /* 0x000fc6000f8e02ff */
[----:B------:R-:W-:Y:S02]  /*185e0*/  LEA.HI.X.SX32 R207, R195, R2, 0x2, P0 ;  /* 0x00000002c3cf7211 */ /* 0x000fe400000f16ff */
[----:B-1----:R-:W-:-:S04]  /*185f0*/  LEA R204, P6, R194, R0, 0x2 ;  /* 0x00000000c2cc7211 */ /* 0x002fc800078c10ff */
[----:B------:R-:W-:Y:S01]  /*18600*/  LEA.HI.X.SX32 R205, R194, R2, 0x2, P6 ;  /* 0x00000002c2cd7211 */ /* 0x000fe200030f16ff */
[----:B------:R-:W-:Y:S01]  /*18610*/  STL.64 [R1+0x8e8], R206 ;  /* 0x0008e8ce01007387 */ /* 0x000fe20000100a00 */
[----:B------:R-:W-:-:S03]  /*18620*/  IMAD R137, R210, UR53, RZ ;  /* 0x00000035d2897c24 */ /* 0x000fc6000f8e02ff */
[----:B------:R-:W-:Y:S01]  /*18630*/  STL.64 [R1+0xa8], R204 ;  /* 0x0000a8cc01007387 */ /* 0x000fe20000100a00 */
[----:B------:R-:W-:Y:S02]  /*18640*/  IMAD R138, R200, UR48, RZ ;  /* 0x00000030c88a7c24 */ /* 0x000fe4000f8e02ff */
[----:B------:R-:W-:Y:S02]  /*18650*/  IMAD R132, R209, UR52, RZ ;  /* 0x00000034d1847c24 */ /* 0x000fe4000f8e02ff */
[----:B--2---:R-:W-:-:S05]  /*18660*/  IMAD R193, R193, UR57, RZ ;  /* 0x00000039c1c17c24 */ /* 0x004fca000f8e02ff */
[----:B------:R-:W-:-:S04]  /*18670*/  LEA R196, P0, R193, R0, 0x2 ;  /* 0x00000000c1c47211 */ /* 0x000fc800078010ff */
[----:B------:R-:W-:Y:S01]  /*18680*/  LEA.HI.X.SX32 R197, R193, R2, 0x2, P0 ;  /* 0x00000002c1c57211 */ /* 0x000fe200000f16ff */
[----:B------:R-:W-:-:S04]  /*18690*/  IMAD R143, R211, UR56, RZ ;  /* 0x00000038d38f7c24 */ /* 0x000fc8000f8e02ff */
[----:B------:R1:W-:Y:S01]  /*186a0*/  STL.64 [R1+0xa0], R196 ;  /* 0x0000a0c401007387 */ /* 0x0003e20000100a00 */
[-C--:B------:R-:W-:Y:S02]  /*186b0*/  LEA R192, P6, R143, R0.reuse, 0x2 ;  /* 0x000000008fc07211 */ /* 0x080fe400078c10ff */
[----:B------:R-:W-:Y:S02]  /*186c0*/  LEA R194, P0, R141, R0, 0x2 ;  /* 0x000000008dc27211 */ /* 0x000fe400078010ff */
[----:B------:R-:W-:Y:S02]  /*186d0*/  LEA.HI.X.SX32 R193, R143, R2, 0x2, P6 ;  /* 0x000000028fc17211 */ /* 0x000fe400030f16ff */
[----:B-1----:R-:W-:Y:S02]  /*186e0*/  LEA R196, P6, R139, R0, 0x2 ;  /* 0x000000008bc47211 */ /* 0x002fe400078c10ff */
[-C--:B------:R-:W-:Y:S02]  /*186f0*/  LEA.HI.X.SX32 R195, R141, R2.reuse, 0x2, P0 ;  /* 0x000000028dc37211 */ /* 0x080fe400000f16ff */
[----:B------:R-:W-:-:S02]  /*18700*/  LEA.HI.X.SX32 R197, R139, R2, 0x2, P6 ;  /* 0x000000028bc57211 */ /* 0x000fc400030f16ff */
[----:B------:R-:W-:Y:S01]  /*18710*/  LEA R200, P0, R137, R0, 0x2 ;  /* 0x0000000089c87211 */ /* 0x000fe200078010ff */
[----:B------:R-:W-:Y:S02]  /*18720*/  IMAD R140, R201, UR49, RZ ;  /* 0x00000031c98c7c24 */ /* 0x000fe4000f8e02ff */
[----:B------:R1:W-:Y:S01]  /*18730*/  STL.64 [R1+0x510], R196 ;  /* 0x000510c401007387 */ /* 0x0003e20000100a00 */
[----:B------:R-:W-:Y:S01]  /*18740*/  LEA.HI.X.SX32 R201, R137, R2, 0x2, P0 ;  /* 0x0000000289c97211 */ /* 0x000fe200000f16ff */
[----:B------:R-:W-:Y:S02]  /*18750*/  IMAD R198, R208, UR51, RZ ;  /* 0x00000033d0c67c24 */ /* 0x000fe4000f8e02ff */
[----:B------:R-:W-:Y:S02]  /*18760*/  IMAD R142, R203, UR50, RZ ;  /* 0x00000032cb8e7c24 */ /* 0x000fe4000f8e02ff */
[----:B------:R2:W-:Y:S01]  /*18770*/  STL.64 [R1+0x610], R200 ;  /* 0x000610c801007387 */ /* 0x0005e20000100a00 */
[----:B-1----:R-:W-:-:S04]  /*18780*/  LEA R196, P6, R132, R0, 0x2 ;  /* 0x0000000084c47211 */ /* 0x002fc800078c10ff */
[----:B------:R-:W-:Y:S02]  /*18790*/  LEA.HI.X.SX32 R197, R132, R2, 0x2, P6 ;  /* 0x0000000284c57211 */ /* 0x000fe400030f16ff */
[----:B--2---:R-:W-:-:S03]  /*187a0*/  LEA R200, P0, R198, R0, 0x2 ;  /* 0x00000000c6c87211 */ /* 0x004fc600078010ff */
[----:B------:R1:W-:Y:S01]  /*187b0*/  STL.64 [R1+0x748], R196 ;  /* 0x000748c401007387 */ /* 0x0003e20000100a00 */
[----:B------:R-:W-:Y:S01]  /*187c0*/  LEA.HI.X.SX32 R201, R198, R2, 0x2, P0 ;  /* 0x00000002c6c97211 */ /* 0x000fe200000f16ff */
[----:B------:R-:W-:-:S04]  /*187d0*/  IMAD R132, R222, UR46, RZ ;  /* 0x0000002ede847c24 */ /* 0x000fc8000f8e02ff */
[----:B------:R2:W-:Y:S01]  /*187e0*/  STL.64 [R1+0x8f8], R200 ;  /* 0x0008f8c801007387 */ /* 0x0005e20000100a00 */
[----:B-1----:R-:W-:-:S04]  /*187f0*/  LEA R196, P6, R142, R0, 0x2 ;  /* 0x000000008ec47211 */ /* 0x002fc800078c10ff */
[----:B------:R-:W-:Y:S02]  /*18800*/  LEA.HI.X.SX32 R197, R142, R2, 0x2, P6 ;  /* 0x000000028ec57211 */ /* 0x000fe400030f16ff */
[----:B--2---:R-:W-:-:S04]  /*18810*/  LEA R200, P6, R138, R0, 0x2 ;  /* 0x000000008ac87211 */ /* 0x004fc800078c10ff */
[----:B------:R-:W-:Y:S02]  /*18820*/  LEA.HI.X.SX32 R201, R138, R2, 0x2, P6 ;  /* 0x000000028ac97211 */ /* 0x000fe400030f16ff */
[-C--:B------:R-:W-:Y:S01]  /*18830*/  LEA R204, P6, R132, R0.reuse, 0x2 ;  /* 0x0000000084cc7211 */ /* 0x080fe200078c10ff */
[----:B------:R-:W-:Y:S01]  /*18840*/  IMAD R136, R202, UR47, RZ ;  /* 0x0000002fca887c24 */ /* 0x000fe2000f8e02ff */
[----:B------:R-:W-:Y:S01]  /*18850*/  LEA R198, P0, R140, R0, 0x2 ;  /* 0x000000008cc67211 */ /* 0x000fe200078010ff */
[----:B------:R-:W-:Y:S01]  /*18860*/  IMAD R228, R6, 0x1c8, RZ ;  /* 0x000001c806e47824 */ /* 0x000fe200078e02ff */
[-C--:B------:R-:W-:Y:S01]  /*18870*/  LEA.HI.X.SX32 R205, R132, R2.reuse, 0x2, P6 ;  /* 0x0000000284cd7211 */ /* 0x080fe200030f16ff */
[----:B------:R-:W-:Y:S01]  /*18880*/  IMAD R229, R6, 0x72, RZ ;  /* 0x0000007206e57824 */ /* 0x000fe200078e02ff */
[----:B------:R-:W-:Y:S01]  /*18890*/  LEA.HI.X.SX32 R199, R140, R2, 0x2, P0 ;  /* 0x000000028cc77211 */ /* 0x000fe200000f16ff */
[----:B------:R-:W-:Y:S01]  /*188a0*/  IMAD R137, R226, UR45, RZ ;  /* 0x0000002de2897c24 */ /* 0x000fe2000f8e02ff */
[----:B------:R-:W-:Y:S01]  /*188b0*/  LEA R202, P0, R136, R0, 0x2 ;  /* 0x0000000088ca7211 */ /* 0x000fe200078010ff */
[----:B------:R1:W-:Y:S01]  /*188c0*/  STL.64 [R1+0x518], R204 ;  /* 0x000518cc01007387 */ /* 0x0003e20000100a00 */
[----:B------:R-:W-:-:S02]  /*188d0*/  IMAD R132, R230, UR44, RZ ;  /* 0x0000002ce6847c24 */ /* 0x000fc4000f8e02ff */
[----:B------:R-:W-:Y:S02]  /*188e0*/  LEA.HI.X.SX32 R203, R136, R2, 0x2, P0 ;  /* 0x0000000288cb7211 */ /* 0x000fe400000f16ff */
[----:B------:R-:W-:Y:S02]  /*188f0*/  LEA R142, P0, R137, R0, 0x2 ;  /* 0x00000000898e7211 */ /* 0x000fe400078010ff */
[----:B-1----:R-:W-:-:S04]  /*18900*/  IADD3 R204, P6, PT, R228, R4, RZ ;  /* 0x00000004e4cc7210 */ /* 0x002fc80007fde0ff */
[----:B------:R-:W-:Y:S02]  /*18910*/  LEA.HI.X.SX32 R205, R229, R5, 0x2, P6 ;  /* 0x00000005e5cd7211 */ /* 0x000fe400030f16ff */
[----:B------:R-:W-:Y:S02]  /*18920*/  LEA R140, P6, R132, R0, 0x2 ;  /* 0x00000000848c7211 */ /* 0x000fe400078c10ff */
[-C--:B------:R-:W-:Y:S01]  /*18930*/  LEA.HI.X.SX32 R143, R137, R2.reuse, 0x2, P0 ;  /* 0x00000002898f7211 */ /* 0x080fe200000f16ff */
[----:B------:R-:W-:Y:S01]  /*18940*/  IMAD R136, R234, UR29, RZ ;  /* 0x0000001dea887c24 */ /* 0x000fe2000f8e02ff */
[----:B------:R-:W-:Y:S01]  /*18950*/  LEA.HI.X.SX32 R141, R132, R2, 0x2, P6 ;  /* 0x00000002848d7211 */ /* 0x000fe200030f16ff */
[----:B------:R-:W-:Y:S02]  /*18960*/  IMAD R137, R241, UR43, RZ ;  /* 0x0000002bf1897c24 */ /* 0x000fe4000f8e02ff */
[----:B------:R-:W-:Y:S04]  /*18970*/  STL.64 [R1+0x618], R142 ;  /* 0x0006188e01007387 */ /* 0x000fe80000100a00 */
[----:B------:R1:W-:Y:S01]  /*18980*/  STL.64 [R1+0x750], R140 ;  /* 0x0007508c01007387 */ /* 0x0003e20000100a00 */
[----:B------:R-:W-:Y:S01]  /*18990*/  IMAD R132, R238, UR42, RZ ;  /* 0x0000002aee847c24 */ /* 0x000fe2000f8e02ff */
[----:B-1----:R-:W-:-:S04]  /*189a0*/  LEA R140, P6, R136, R0, 0x2 ;  /* 0x00000000888c7211 */ /* 0x002fc800078c10ff */
[----:B------:R-:W-:Y:S02]  /*189b0*/  LEA.HI.X.SX32 R141, R136, R2, 0x2, P6 ;  /* 0x00000002888d7211 */ /* 0x000fe400030f16ff */
[----:B------:R-:W-:Y:S01]  /*189c0*/  LEA R212, P6, R137, R0, 0x2 ;  /* 0x0000000089d47211 */ /* 0x000fe200078c10ff */
[----:B------:R-:W-:-:S03]  /*189d0*/  IMAD R136, R252, UR41, RZ ;  /* 0x00000029fc887c24 */ /* 0x000fc6000f8e02ff */
[----:B------:R-:W-:Y:S02]  /*189e0*/  LEA.HI.X.SX32 R213, R137, R2, 0x2, P6 ;  /* 0x0000000289d57211 */ /* 0x000fe400030f16ff */
[----:B------:R-:W-:Y:S01]  /*189f0*/  LEA R216, P6, R132, R0, 0x2 ;  /* 0x0000000084d87211 */ /* 0x000fe200078c10ff */
[----:B------:R-:W-:-:S03]  /*18a00*/  IMAD R137, R231, UR40, RZ ;  /* 0x00000028e7897c24 */ /* 0x000fc6000f8e02ff */
[----:B------:R-:W-:Y:S02]  /*18a10*/  LEA.HI.X.SX32 R217, R132, R2, 0x2, P6 ;  /* 0x0000000284d97211 */ /* 0x000fe400030f16ff */
[----:B------:R-:W-:Y:S01]  /*18a20*/  LEA R220, P6, R136, R0, 0x2 ;  /* 0x0000000088dc7211 */ /* 0x000fe200078c10ff */
[----:B------:R-:W-:-:S03]  /*18a30*/  IMAD R132, R235, UR39, RZ ;  /* 0x00000027eb847c24 */ /* 0x000fc6000f8e02ff */
[----:B------:R-:W-:Y:S02]  /*18a40*/  LEA.HI.X.SX32 R221, R136, R2, 0x2, P6 ;  /* 0x0000000288dd7211 */ /* 0x000fe400030f16ff */
[C---:B------:R-:W-:Y:S01]  /*18a50*/  LEA R224, P6, R137.reuse, R0, 0x2 ;  /* 0x0000000089e07211 */ /* 0x040fe200078c10ff */
[----:B------:R1:W-:Y:S03]  /*18a60*/  STL.64 [R1+0x908], R140 ;  /* 0x0009088c01007387 */ /* 0x0003e60000100a00 */
[----:B------:R-:W-:Y:S01]  /*18a70*/  LEA.HI.X.SX32 R225, R137, R2, 0x2, P6 ;  /* 0x0000000289e17211 */ /* 0x000fe200030f16ff */
[----:B------:R-:W-:Y:S01]  /*18a80*/  IMAD R137, R237, UR37, RZ ;  /* 0x00000025ed897c24 */ /* 0x000fe2000f8e02ff */
[----:B-1----:R-:W-:-:S04]  /*18a90*/  LEA R140, P6, R132, R0, 0x2 ;  /* 0x00000000848c7211 */ /* 0x002fc800078c10ff */
[----:B------:R-:W-:Y:S01]  /*18aa0*/  LEA.HI.X.SX32 R141, R132, R2, 0x2, P6 ;  /* 0x00000002848d7211 */ /* 0x000fe200030f16ff */
[----:B------:R-:W-:Y:S02]  /*18ab0*/  IMAD.MOV.U32 R237, RZ, RZ, R239 ;  /* 0x000000ffffed7224 */ /* 0x000fe400078e00ef */
[----:B------:R-:W-:Y:S02]  /*18ac0*/  IMAD R132, R240, UR36, RZ ;  /* 0x00000024f0847c24 */ /* 0x000fe4000f8e02ff */
[----:B------:R1:W-:Y:S04]  /*18ad0*/  STL.64 [R1+0x520], R140 ;  /* 0x0005208c01007387 */ /* 0x0003e80000100a00 */
[----:B------:R-:W2:Y:S04]  /*18ae0*/  LDL.LU R239, [R1+0x7b8] ;  /* 0x0007b80001ef7983 */ /* 0x000ea80000300800 */
[----:B------:R-:W3:Y:S01]  /*18af0*/  LDL.LU R240, [R1+0x7ac] ;  /* 0x0007ac0001f07983 */ /* 0x000ee20000300800 */
[----:B------:R-:W-:-:S02]  /*18b00*/  IMAD R206, R6, 0x1cc, RZ ;  /* 0x000001cc06ce7824 */ /* 0x000fc400078e02ff */
[C---:B------:R-:W-:Y:S02]  /*18b10*/  IMAD R138, R6.reuse, 0x73, RZ ;  /* 0x00000073068a7824 */ /* 0x040fe400078e02ff */
[----:B------:R-:W-:Y:S01]  /*18b20*/  IMAD R208, R6, 0x1d0, RZ ;  /* 0x000001d006d07824 */ /* 0x000fe200078e02ff */
[-C--:B------:R-:W-:Y:S01]  /*18b30*/  IADD3 R206, P0, PT, R206, R4.reuse, RZ ;  /* 0x00000004cece7210 */ /* 0x080fe20007f1e0ff */
[C---:B------:R-:W-:Y:S02]  /*18b40*/  IMAD R241, R6.reuse, 0x74, RZ ;  /* 0x0000007406f17824 */ /* 0x040fe400078e02ff */
[----:B------:R-:W-:Y:S01]  /*18b50*/  IMAD R210, R6, 0x1d4, RZ ;  /* 0x000001d406d27824 */ /* 0x000fe200078e02ff */
[----:B------:R-:W-:Y:S02]  /*18b60*/  LEA.HI.X.SX32 R207, R138, R5, 0x2, P0 ;  /* 0x000000058acf7211 */ /* 0x000fe400000f16ff */
[----:B------:R-:W-:Y:S01]  /*18b70*/  IADD3 R208, P0, PT, R208, R4, RZ ;  /* 0x00000004d0d07210 */ /* 0x000fe20007f1e0ff */
[----:B------:R-:W-:-:S03]  /*18b80*/  IMAD R138, R6, 0x75, RZ ;  /* 0x00000075068a7824 */ /* 0x000fc600078e02ff */
[----:B------:R-:W-:Y:S01]  /*18b90*/  LEA.HI.X.SX32 R209, R241, R5, 0x2, P0 ;  /* 0x00000005f1d17211 */ /* 0x000fe200000f16ff */
[----:B------:R-:W-:Y:S01]  /*18ba0*/  IMAD R214, R6, 0x1d8, RZ ;  /* 0x000001d806d67824 */ /* 0x000fe200078e02ff */
[----:B------:R-:W-:Y:S01]  /*18bb0*/  IADD3 R210, P0, PT, R210, R4, RZ ;  /* 0x00000004d2d27210 */ /* 0x000fe20007f1e0ff */
[----:B------:R-:W-:-:S03]  /*18bc0*/  IMAD R218, R6, 0x1dc, RZ ;  /* 0x000001dc06da7824 */ /* 0x000fc600078e02ff */
[----:B------:R-:W-:Y:S01]  /*18bd0*/  LEA.HI.X.SX32 R211, R138, R5, 0x2, P0 ;  /* 0x000000058ad37211 */ /* 0x000fe200000f16ff */
[----:B------:R-:W-:Y:S01]  /*18be0*/  IMAD R138, R6, 0x76, RZ ;  /* 0x00000076068a7824 */ /* 0x000fe200078e02ff */
[----:B------:R-:W-:Y:S01]  /*18bf0*/  IADD3 R214, P0, PT, R214, R4, RZ ;  /* 0x00000004d6d67210 */ /* 0x000fe20007f1e0ff */
[----:B------:R-:W-:-:S03]  /*18c00*/  IMAD R222, R6, 0x1e0, RZ ;  /* 0x000001e006de7824 */ /* 0x000fc600078e02ff */
[-C--:B------:R-:W-:Y:S01]  /*18c10*/  LEA.HI.X.SX32 R215, R138, R5.reuse, 0x2, P0 ;  /* 0x000000058ad77211 */ /* 0x080fe200000f16ff */
[----:B------:R-:W-:Y:S01]  /*18c20*/  IMAD R138, R6, 0x77, RZ ;  /* 0x00000077068a7824 */ /* 0x000fe200078e02ff */
[-C--:B------:R-:W-:Y:S01]  /*18c30*/  IADD3 R218, P0, PT, R218, R4.reuse, RZ ;  /* 0x00000004dada7210 */ /* 0x080fe20007f1e0ff */
[----:B------:R-:W-:Y:S02]  /*18c40*/  IMAD R136, R232, UR38, RZ ;  /* 0x00000026e8887c24 */ /* 0x000fe4000f8e02ff */
[----:B------:R-:W-:Y:S01]  /*18c50*/  IMAD R235, R6, 0x78, RZ ;  /* 0x0000007806eb7824 */ /* 0x000fe200078e02ff */
[-C--:B------:R-:W-:Y:S01]  /*18c60*/  LEA.HI.X.SX32 R219, R138, R5.reuse, 0x2, P0 ;  /* 0x000000058adb7211 */ /* 0x080fe200000f16ff */
[----:B------:R-:W-:Y:S01]  /*18c70*/  IMAD R226, R6, 0x1e4, RZ ;  /* 0x000001e406e27824 */ /* 0x000fe200078e02ff */
[----:B------:R-:W-:Y:S02]  /*18c80*/  IADD3 R222, P0, PT, R222, R4, RZ ;  /* 0x00000004dede7210 */ /* 0x000fe40007f1e0ff */
[----:B-1----:R-:W-:Y:S01]  /*18c90*/  LEA R140, P6, R136, R0, 0x2 ;  /* 0x00000000888c7211 */ /* 0x002fe200078c10ff */
[C---:B------:R-:W-:Y:S01]  /*18ca0*/  IMAD R138, R6.reuse, 0x79, RZ ;  /* 0x00000079068a7824 */ /* 0x040fe200078e02ff */
[----:B------:R-:W-:Y:S01]  /*18cb0*/  LEA.HI.X.SX32 R223, R235, R5, 0x2, P0 ;  /* 0x00000005ebdf7211 */ /* 0x000fe200000f16ff */
[----:B------:R-:W-:Y:S01]  /*18cc0*/  IMAD R228, R6, 0x1e8, RZ ;  /* 0x000001e806e47824 */ /* 0x000fe200078e02ff */
[----:B------:R-:W-:-:S02]  /*18cd0*/  IADD3 R226, P0, PT, R226, R4, RZ ;  /* 0x00000004e2e27210 */ /* 0x000fc40007f1e0ff */
[----:B------:R-:W-:Y:S02]  /*18ce0*/  LEA.HI.X.SX32 R141, R136, R2, 0x2, P6 ;  /* 0x00000002888d7211 */ /* 0x000fe400030f16ff */
[-C--:B------:R-:W-:Y:S01]  /*18cf0*/  LEA.HI.X.SX32 R227, R138, R5.reuse, 0x2, P0 ;  /* 0x000000058ae37211 */ /* 0x080fe200000f16ff */
[----:B------:R-:W-:Y:S01]  /*18d00*/  IMAD R138, R6, 0x7a, RZ ;  /* 0x0000007a068a7824 */ /* 0x000fe200078e02ff */
[-C--:B------:R-:W-:Y:S01]  /*18d10*/  IADD3 R228, P0, PT, R228, R4.reuse, RZ ;  /* 0x00000004e4e47210 */ /* 0x080fe20007f1e0ff */
[----:B------:R1:W-:Y:S01]  /*18d20*/  STL.64 [R1+0x620], R140 ;  /* 0x0006208c01007387 */ /* 0x0003e20000100a00 */
[----:B------:R-:W-:Y:S02]  /*18d30*/  IMAD R230, R6, 0x1ec, RZ ;  /* 0x000001ec06e67824 */ /* 0x000fe400078e02ff */
[----:B------:R-:W-:Y:S01]  /*18d40*/  LEA.HI.X.SX32 R229, R138, R5, 0x2, P0 ;  /* 0x000000058ae57211 */ /* 0x000fe200000f16ff */
[----:B------:R-:W-:Y:S02]  /*18d50*/  IMAD R138, R6, 0x7b, RZ ;  /* 0x0000007b068a7824 */ /* 0x000fe400078e02ff */
[----:B------:R-:W-:Y:S01]  /*18d60*/  IADD3 R230, P0, PT, R230, R4, RZ ;  /* 0x00000004e6e67210 */ /* 0x000fe20007f1e0ff */
[----:B------:R-:W-:Y:S01]  /*18d70*/  IMAD R136, R6, 0x1f0, RZ ;  /* 0x000001f006887824 */ /* 0x000fe200078e02ff */
[----:B-1----:R-:W-:-:S04]  /*18d80*/  LEA R140, P6, R137, R0, 0x2 ;  /* 0x00000000898c7211 */ /* 0x002fc800078c10ff */
[----:B------:R-:W-:Y:S01]  /*18d90*/  LEA.HI.X.SX32 R141, R137, R2, 0x2, P6 ;  /* 0x00000002898d7211 */ /* 0x000fe200030f16ff */
[----:B------:R-:W-:Y:S01]  /*18da0*/  IMAD R235, R6, 0x7c, RZ ;  /* 0x0000007c06eb7824 */ /* 0x000fe200078e02ff */
[----:B------:R-:W-:-:S03]  /*18db0*/  LEA.HI.X.SX32 R231, R138, R5, 0x2, P0 ;  /* 0x000000058ae77211 */ /* 0x000fc600000f16ff */
[----:B------:R1:W-:Y:S01]  /*18dc0*/  STL.64 [R1+0x760], R140 ;  /* 0x0007608c01007387 */ /* 0x0003e20000100a00 */
[----:B------:R-:W-:Y:S01]  /*18dd0*/  IMAD R137, R6, 0x1f4, RZ ;  /* 0x000001f406897824 */ /* 0x000fe200078e02ff */
[----:B------:R-:W-:Y:S01]  /*18de0*/  LEA R142, P6, R132, R0, 0x2 ;  /* 0x00000000848e7211 */ /* 0x000fe200078c10ff */
[----:B------:R-:W-:Y:S01]  /*18df0*/  IMAD R138, R6, 0x7d, RZ ;  /* 0x0000007d068a7824 */ /* 0x000fe200078e02ff */
[----:B-1----:R-:W-:-:S04]  /*18e00*/  IADD3 R140, P0, PT, R136, R4, RZ ;  /* 0x00000004888c7210 */ /* 0x002fc80007f1e0ff */
[----:B------:R-:W-:Y:S02]  /*18e10*/  LEA.HI.X.SX32 R141, R235, R5, 0x2, P0 ;  /* 0x00000005eb8d7211 */ /* 0x000fe400000f16ff */
[----:B------:R-:W-:-:S03]  /*18e20*/  LEA.HI.X.SX32 R143, R132, R2, 0x2, P6 ;  /* 0x00000002848f7211 */ /* 0x000fc600030f16ff */
[----:B------:R1:W-:Y:S01]  /*18e30*/  STL.64 [R1+0x928], R140 ;  /* 0x0009288c01007387 */ /* 0x0003e20000100a00 */
[----:B------:R-:W-:-:S03]  /*18e40*/  IMAD R136, R233, UR35, RZ ;  /* 0x00000023e9887c24 */ /* 0x000fc6000f8e02ff */
[----:B------:R4:W-:Y:S01]  /*18e50*/  STL.64 [R1+0x918], R142 ;  /* 0x0009188e01007387 */ /* 0x0009e20000100a00 */
[----:B-1----:R-:W-:Y:S01]  /*18e60*/  IADD3 R140, P0, PT, R137, R4, RZ ;  /* 0x00000004898c7210 */ /* 0x002fe20007f1e0ff */
[----:B------:R-:W-:-:S03]  /*18e70*/  IMAD R137, R6, 0x1f8, RZ ;  /* 0x000001f806897824 */ /* 0x000fc600078e02ff */
[-C--:B------:R-:W-:Y:S01]  /*18e80*/  LEA.HI.X.SX32 R141, R138, R5.reuse, 0x2, P0 ;  /* 0x000000058a8d7211 */ /* 0x080fe200000f16ff */
[C---:B------:R-:W-:Y:S01]  /*18e90*/  IMAD R138, R6.reuse, 0x7e, RZ ;  /* 0x0000007e068a7824 */ /* 0x040fe200078e02ff */
[----:B----4-:R-:W-:Y:S01]  /*18ea0*/  IADD3 R142, P0, PT, R137, R4, RZ ;  /* 0x00000004898e7210 */ /* 0x010fe20007f1e0ff */
[----:B------:R-:W-:Y:S01]  /*18eb0*/  IMAD R137, R6, 0x1fc, RZ ;  /* 0x000001fc06897824 */ /* 0x000fe200078e02ff */
[----:B------:R-:W-:Y:S01]  /*18ec0*/  LEA R232, P6, R136, R0, 0x2 ;  /* 0x0000000088e87211 */ /* 0x000fe200078c10ff */
[----:B------:R-:W-:Y:S01]  /*18ed0*/  IMAD R132, R236, UR75, RZ ;  /* 0x0000004bec847c24 */ /* 0x000fe2000f8e02ff */
[----:B------:R-:W-:Y:S01]  /*18ee0*/  LEA.HI.X.SX32 R143, R138, R5, 0x2, P0 ;  /* 0x000000058a8f7211 */ /* 0x000fe200000f16ff */
[----:B------:R1:W-:Y:S01]  /*18ef0*/  STL.64 [R1+0x938], R140 ;  /* 0x0009388c01007387 */ /* 0x0003e20000100a00 */
[----:B------:R-:W-:Y:S01]  /*18f00*/  IMAD R138, R6, 0x7f, RZ ;  /* 0x0000007f068a7824 */ /* 0x000fe200078e02ff */
[----:B------:R-:W-:Y:S01]  /*18f10*/  LEA.HI.X.SX32 R233, R136, R2, 0x2, P6 ;  /* 0x0000000288e97211 */ /* 0x000fe200030f16ff */
[----:B------:R-:W-:Y:S01]  /*18f20*/  IMAD R136, R237, UR34, RZ ;  /* 0x00000022ed887c24 */ /* 0x000fe2000f8e02ff */
[----:B------:R-:W-:-:S02]  /*18f30*/  LEA R234, P6, R132, R0, 0x2 ;  /* 0x0000000084ea7211 */ /* 0x000fc400078c10ff */
[----:B-1----:R-:W-:Y:S02]  /*18f40*/  IADD3 R140, P0, PT, R137, R4, RZ ;  /* 0x00000004898c7210 */ /* 0x002fe40007f1e0ff */
[----:B------:R-:W-:Y:S02]  /*18f50*/  LEA.HI.X.SX32 R235, R132, R2, 0x2, P6 ;  /* 0x0000000284eb7211 */ /* 0x000fe400030f16ff */
[----:B------:R-:W-:Y:S01]  /*18f60*/  LEA.HI.X.SX32 R141, R138, R5, 0x2, P0 ;  /* 0x000000058a8d7211 */ /* 0x000fe200000f16ff */
[----:B------:R-:W-:Y:S01]  /*18f70*/  IMAD.SHL.U32 R138, R6, 0x4, RZ ;  /* 0x00000004068a7824 */ /* 0x000fe200078e00ff */
[C---:B------:R-:W-:Y:S01]  /*18f80*/  LEA R236, P6, R136.reuse, R0, 0x2 ;  /* 0x0000000088ec7211 */ /* 0x040fe200078c10ff */
[----:B------:R-:W-:Y:S03]  /*18f90*/  STL.64 [R1+0x948], R142 ;  /* 0x0009488e01007387 */ /* 0x000fe60000100a00 */
[----:B------:R-:W-:Y:S01]  /*18fa0*/  LEA.HI.X.SX32 R237, R136, R2, 0x2, P6 ;  /* 0x0000000288ed7211 */ /* 0x000fe200030f16ff */
[----:B------:R-:W-:Y:S01]  /*18fb0*/  STL.64 [R1+0x958], R140 ;  /* 0x0009588c01007387 */ /* 0x000fe20000100a00 */
[----:B------:R-:W-:-:S03]  /*18fc0*/  IMAD R136, R7, UR31, RZ ;  /* 0x0000001f07887c24 */ /* 0x000fc6000f8e02ff */
[----:B------:R1:W5:Y:S01]  /*18fd0*/  LDL.LU R7, [R1+0x13f4] ;  /* 0x0013f40001077983 */ /* 0x0003620000300800 */
[----:B------:R-:W4:Y:S01]  /*18fe0*/  S2R R133, SR_TID.X ;  /* 0x0000000000857919 */ /* 0x000f220000002100 */
[----:B------:R-:W-:-:S04]  /*18ff0*/  USHF.L.U32 UR7, UR5, 0x15, URZ ;  /* 0x0000001505077899 */ /* 0x000fc800080006ff */
[----:B------:R-:W-:Y:S01]  /*19000*/  ULOP3.LUT UR7, UR7, 0x600000, URZ, 0xc0, !UPT ;  /* 0x0060000007077892 */ /* 0x000fe2000f8ec0ff */
[----:B------:R-:W1:Y:S01]  /*19010*/  LDCU.64 UR22, c[0x0][0x358] ;  /* 0x00006b00ff1677ac */ /* 0x000e620008000a00 */
[----:B------:R-:W-:Y:S02]  /*19020*/  UIADD3 UR4, UPT, UPT, UR9, 0x80000, URZ ;  /* 0x0008000009047890 */ /* 0x000fe4000fffe0ff */
[----:B------:R-:W-:Y:S01]  /*19030*/  UIADD3 UR11, UPT, UPT, UR10, UR7, URZ ;  /* 0x000000070a0b7290 */ /* 0x000fe2000fffe0ff */
[----:B------:R-:W-:Y:S01]  /*19040*/  UMOV UR8, 0x1 ;  /* 0x0000000100087882 */ /* 0x000fe20000000000 */
[----:B----4-:R-:W-:Y:S01]  /*19050*/  LOP3.LUT R133, R133, 0x7f, RZ, 0xc0, !PT ;  /* 0x0000007f85857812 */ /* 0x010fe200078ec0ff */
[----:B--2---:R-:W-:Y:S02]  /*19060*/  IMAD R132, R239, UR33, RZ ;  /* 0x00000021ef847c24 */ /* 0x004fe4000f8e02ff */
[----:B---3--:R-:W-:Y:S01]  /*19070*/  IMAD R137, R240, UR32, RZ ;  /* 0x00000020f0897c24 */ /* 0x008fe2000f8e02ff */
[----:B------:R-:W-:-:S02]  /*19080*/  LEA R240, P0, R6, R4, 0x4 ;  /* 0x0000000406f07211 */ /* 0x000fc400078020ff */
[----:B------:R-:W-:Y:S02]  /*19090*/  LEA R238, P6, R132, R0, 0x2 ;  /* 0x0000000084ee7211 */ /* 0x000fe400078c10ff */
[----:B------:R-:W-:Y:S02]  /*190a0*/  LEA.HI.X.SX32 R241, R138, R5, 0x2, P0 ;  /* 0x000000058af17211 */ /* 0x000fe400000f16ff */
[----:B------:R-:W-:-:S03]  /*190b0*/  LEA.HI.X.SX32 R239, R132, R2, 0x2, P6 ;  /* 0x0000000284ef7211 */ /* 0x000fc600030f16ff */
[----:B------:R2:W-:Y:S01]  /*190c0*/  STL.64 [R1+0x80], R240 ;  /* 0x000080f001007387 */ /* 0x0005e20000100a00 */
[----:B------:R-:W-:-:S03]  /*190d0*/  IMAD R132, R3, UR30, RZ ;  /* 0x0000001e03847c24 */ /* 0x000fc6000f8e02ff */
[----:B------:R3:W5:Y:S01]  /*190e0*/  LDL.LU R3, [R1+0x13f0] ;  /* 0x0013f00001037983 */ /* 0x0007620000300800 */
[----:B--2---:R-:W-:Y:S02]  /*190f0*/  IADD3 R240, P0, PT, R138, R4, RZ ;  /* 0x000000048af07210 */ /* 0x004fe40007f1e0ff */
[----:B------:R-:W-:-:S04]  /*19100*/  LEA R138, P6, R137, R0, 0x2 ;  /* 0x00000000898a7211 */ /* 0x000fc800078c10ff */
[----:B------:R-:W-:-:S05]  /*19110*/  LEA.HI.X.SX32 R139, R137, R2, 0x2, P6 ;  /* 0x00000002898b7211 */ /* 0x000fca00030f16ff */
[----:B------:R2:W-:Y:S01]  /*19120*/  STL.64 [R1+0x528], R138 ;  /* 0x0005288a01007387 */ /* 0x0005e20000100a00 */
[----:B------:R-:W-:Y:S02]  /*19130*/  LEA.HI.X.SX32 R241, R6, R5, 0x2, P0 ;  /* 0x0000000506f17211 */ /* 0x000fe400000f16ff */
[----:B--2---:R-:W-:-:S04]  /*19140*/  LEA R138, P6, R136, R0, 0x2 ;  /* 0x00000000888a7211 */ /* 0x004fc800078c10ff */
[----:B------:R-:W-:Y:S01]  /*19150*/  LEA.HI.X.SX32 R139, R136, R2, 0x2, P6 ;  /* 0x00000002888b7211 */ /* 0x000fe200030f16ff */
[----:B------:R-:W-:Y:S04]  /*19160*/  STL.64 [R1+0x98], R240 ;  /* 0x000098f001007387 */ /* 0x000fe80000100a00 */
[----:B------:R2:W-:Y:S02]  /*19170*/  STL.64 [R1+0x628], R138 ;  /* 0x0006288a01007387 */ /* 0x0005e40000100a00 */
[----:B--2---:R-:W-:-:S04]  /*19180*/  LEA R138, P6, R132, R0, 0x2 ;  /* 0x00000000848a7211 */ /* 0x004fc800078c10ff */
[----:B------:R-:W-:-:S05]  /*19190*/  LEA.HI.X.SX32 R139, R132, R2, 0x2, P6 ;  /* 0x00000002848b7211 */ /* 0x000fca00030f16ff */
[----:B------:R3:W-:Y:S01]  /*191a0*/  STL.64 [R1+0x758], R138 ;  /* 0x0007588a01007387 */ /* 0x0007e20000100a00 */
[----:B------:R-:W-:Y:S01]  /*191b0*/  ISETP.NE.U32.AND P0, PT, R133, RZ, PT ;  /* 0x000000ff8500720c */ /* 0x000fe20003f05070 */
[----:B-1----:R-:W-:-:S12]  /*191c0*/  BRA.U UP0, `(.L_x_5) ;  /* 0x0000000100187547 */ /* 0x002fd8000b800000 */
[----:B------:R-:W-:Y:S01]  /*191d0*/  ELECT P6, URZ, PT ;  /* 0x0000000000ff782f */ /* 0x000fe200038c0000 */
[----:B------:R-:W-:Y:S01]  /*191e0*/  IMAD.MOV.U32 R0, RZ, RZ, 0x1 ;  /* 0x00000001ff007424 */ /* 0x000fe200078e00ff */
[----:B------:R-:W-:Y:S01]  /*191f0*/  UMOV UR7, 0x40 ;  /* 0x0000004000077882 */ /* 0x000fe20000000000 */
[----:B------:R-:W-:Y:S01]  /*19200*/  UVIRTCOUNT.DEALLOC.SMPOOL 0x80 ;  /* 0x000000800000784c */ /* 0x000fe20000000000 */
[----:B------:R-:W-:-:S09]  /*19210*/  ULEA UR7, UR6, UR7, 0x18 ;  /* 0x0000000706077291 */ /* 0x000fd2000f8ec0ff */
[----:B------:R1:W-:Y:S03]  /*19220*/  @P6 STS.U8 [UR7], R0 ;  /* 0x00000000ff006988 */ /* 0x0003e60008000007 */
.L_x_5:
[----:B------:R-:W2:Y:S04]  /*19230*/  LDL.64 R136, [R1+0x98] ;  /* 0x0000980001887983 */ /* 0x000ea80000100a00 */
[----:B---3--:R-:W3:Y:S01]  /*19240*/  LDL.64 R138, [R1+0x60] ;  /* 0x00006000018a7983 */ /* 0x008ee20000100a00 */
[----:B------:R-:W-:Y:S03]  /*19250*/  STTM.x64 tmem[UR11], RZ ;  /* 0x000000ff000079ed */ /* 0x000fe6000834000b */
[----:B------:R4:W-:Y:S01]  /*19260*/  STL.64 [R1+0x15f8], R200 ;  /* 0x0015f8c801007387 */ /* 0x0009e20000100a00 */
[----:B------:R-:W-:Y:S01]  /*19270*/  VOTEU.ALL UP1, P0 ;  /* 0x0000000000ff7886 */ /* 0x000fe20000020000 */
[----:B------:R-:W-:Y:S01]  /*19280*/  VOTEU.ALL UP2, P0 ;  /* 0x0000000000ff7886 */ /* 0x000fe20000040000 */
[----:B------:R-:W-:Y:S01]  /*19290*/  VOTEU.ALL UP3, P0 ;  /* 0x0000000000ff7886 */ /* 0x000fe20000060000 */
[----:B------:R-:W-:Y:S01]  /*192a0*/  LEA R252, R133, UR9, 0x9 ;  /* 0x0000000985fc7c11 */ /* 0x000fe2000f8e48ff */
[----:B------:R-:W1:Y:S01]  /*192b0*/  LDC R2, c[0x0][0x3a0] ;  /* 0x0000e800ff027b82 */ /* 0x000e620000000800 */
[----:B----4-:R-:W4:Y:S01]  /*192c0*/  LDL.64 R200, [R1+0x88] ;  /* 0x0000880001c87983 */ /* 0x010f220000100a00 */
[----:B------:R-:W-:-:S06]  /*192d0*/  IMAD R240, R6, 0x124, RZ ;  /* 0x0000012406f07824 */ /* 0x000fcc00078e02ff */
[----:B------:R-:W1:Y:S01]  /*192e0*/  LDC R132, c[0x0][0x3a0] ;  /* 0x0000e800ff847b82 */ /* 0x000e620000000800 */
[----:B------:R1:W-:Y:S04]  /*192f0*/  STL.64 [R1+0x15f0], R220 ;  /* 0x0015f0dc01007387 */ /* 0x0003e80000100a00 */
[----:B-1----:R-:W3:Y:S04]  /*19300*/  LDL.64 R220, [R1+0x68] ;  /* 0x0000680001dc7983 */ /* 0x002ee80000100a00 */
[----:B------:R1:W-:Y:S04]  /*19310*/  STL.64 [R1+0x15e8], R236 ;  /* 0x0015e8ec01007387 */ /* 0x0003e80000100a00 */
[----:B-1----:R-:W3:Y:S04]  /*19320*/  LDL.64 R236, [R1+0x70] ;  /* 0x0000700001ec7983 */ /* 0x002ee80000100a00 */
[----:B------:R1:W-:Y:S01]  /*19330*/  STL.64 [R1+0x15e0], R194 ;  /* 0x0015e0c201007387 */ /* 0x0003e20000100a00 */
[----:B------:R-:W-:Y:S03]  /*19340*/  STTM.x64 tmem[UR11+0x40], RZ ;  /* 0x000040ff000079ed */ /* 0x000fe6000834000b */
[----:B-1----:R-:W3:Y:S04]  /*19350*/  LDL.64 R194, [R1+0x78] ;  /* 0x0000780001c27983 */ /* 0x002ee80000100a00 */
[----:B------:R1:W-:Y:S01]  /*19360*/  STL.64 [R1+0x15d8], R202 ;  /* 0x0015d8ca01007387 */ /* 0x0003e20000100a00 */
[----:B------:R-:W-:Y:S03]  /*19370*/  STTM.x64 tmem[UR11+0x80], RZ ;  /* 0x000080ff000079ed */ /* 0x000fe6000834000b */
[----:B-1----:R-:W3:Y:S04]  /*19380*/  LDL.64 R202, [R1+0x80] ;  /* 0x0000800001ca7983 */ /* 0x002ee80000100a00 */
[----:B------:R1:W-:Y:S01]  /*19390*/  STL.64 [R1+0x15d0], R224 ;  /* 0x0015d0e001007387 */ /* 0x0003e20000100a00 */
[----:B------:R-:W-:Y:S01]  /*193a0*/  STTM.x64 tmem[UR11+0xc0], RZ ;  /* 0x0000c0ff000079ed */ /* 0x000fe2000834000b */
[----:B------:R-:W1:Y:S02]  /*193b0*/  FENCE.VIEW.ASYNC.T ;  /* 0x00000000000073c6 */ /* 0x000e640000000200 */
[----:B-1----:R-:W3:Y:S01]  /*193c0*/  LDL.64 R224, [R1+0x90] ;  /* 0x0000900001e07983 */ /* 0x002ee20000100a00 */
[----:B------:R-:W-:-:S04]  /*193d0*/  @!UP1 UIADD3 UR12, UPT, UPT, -UR8, 0x100000, URZ ;  /* 0x00100000080c9890 */ /* 0x000fc8000fffe1ff */
[----:B------:R-:W-:Y:S02]  /*193e0*/  @!UP1 USHF.L.U32 UR13, UR12, 0xb, URZ ;  /* 0x0000000b0c0d9899 */ /* 0x000fe400080006ff */
[----:B------:R-:W-:Y:S01]  /*193f0*/  @!UP1 USHF.L.U32 UR12, UR12, 0x1, URZ ;  /* 0x000000010c0c9899 */ /* 0x000fe200080006ff */
[----:B------:R-:W-:Y:S01]  /*19400*/  IMAD R0, R6, 0x49, RZ ;  /* 0x0000004906007824 */ /* 0x000fe200078e02ff */
[----:B------:R-:W-:-:S04]  /*19410*/  @!UP1 UIADD3 UR6, UPT, UPT, -UR8, 0x100000, URZ ;  /* 0x0010000008069890 */ /* 0x000fc8000fffe1ff */
[----:B------:R-:W-:Y:S02]  /*19420*/  @!UP1 USHF.L.U32 UR7, UR6, 0xb, URZ ;  /* 0x0000000b06079899 */ /* 0x000fe400080006ff */
[----:B------:R-:W-:Y:S01]  /*19430*/  @!UP1 USHF.L.U32 UR6, UR6, 0x1, URZ ;  /* 0x0000000106069899 */ /* 0x000fe200080006ff */
[----:B------:R-:W-:Y:S01]  /*19440*/  BAR.SYNC.DEFER_BLOCKING 0x0 ;  /* 0x0000000000007b1d */ /* 0x000fe20000010000 */
[----:B------:R-:W-:-:S04]  /*19450*/  IADD3 R240, P6, PT, R240, R4, RZ ;  /* 0x00000004f0f07210 */ /* 0x000fc80007fde0ff */
[----:B------:R-:W-:Y:S02]  /*19460*/  LEA.HI.X.SX32 R241, R0, R5, 0x2, P6 ;  /* 0x0000000500f17211 */ /* 0x000fe400030f16ff */
[----:B------:R-:W-:Y:S01]  /*19470*/  IADD3 R0, PT, PT, R2, -0x4, RZ ;  /* 0xfffffffc02007810 */ /* 0x000fe20007ffe0ff */
[----:B------:R1:W-:Y:S04]  /*19480*/  STL.64 [R1+0x15c8], R238 ;  /* 0x0015c8ee01007387 */ /* 0x0003e80000100a00 */
[----:B-----5:R1:W-:Y:S04]  /*19490*/  STL.64 [R1+0x1530], R6 ;  /* 0x0015300601007387 */ /* 0x0203e80000100a00 */
[----:B------:R1:W-:Y:S04]  /*194a0*/  STL.64 [R1+0x1538], R4 ;  /* 0x0015380401007387 */ /* 0x0003e80000100a00 */
[----:B-1----:R-:W4:Y:S04]  /*194b0*/  LDL.64 R238, [R1+0x38] ;  /* 0x0000380001ee7983 */ /* 0x002f280000100a00 */
[----:B------:R-:W1:Y:S02]  /*194c0*/  FENCE.VIEW.ASYNC.S ;  /* 0x00000000000073c6 */ /* 0x000e640000000000 */
[----:B-1----:R1:W1:Y:S02]  /*194d0*/  @!UP2 SYNCS.EXCH.64 URZ, [UR4], UR12 ;  /* 0x0000000c04ffa5b2 */ /* 0x0022640008000100 */
[----:B-1----:R-:W-:Y:S06]  /*194e0*/  BAR.SYNC.DEFER_BLOCKING 0x0 ;  /* 0x0000000000007b1d */ /* 0x002fec0000010000 */
[----:B------:R-:W4:Y:S01]  /*194f0*/  LDL.64 R6, [R1+0x40] ;  /* 0x0000400001067983 */ /* 0x000f220000100a00 */
[----:B------:R1:W1:Y:S03]  /*19500*/  @!UP3 SYNCS.EXCH.64 URZ, [UR9+0x80008], UR6 ;  /* 0x0800080609ffb5b2 */ /* 0x0002660008000100 */
[----:B------:R-:W-:Y:S01]  /*19510*/  @!PT LDS RZ, [RZ] ;  /* 0x00000000fffff984 */ /* 0x000fe20000000800 */
[----:B------:R-:W-:Y:S01]  /*19520*/  @!PT LDS RZ, [RZ] ;  /* 0x00000000fffff984 */ /* 0x000fe20000000800 */
[----:B------:R-:W-:Y:S01]  /*19530*/  @!PT LDS RZ, [RZ] ;  /* 0x00000000fffff984 */ /* 0x000fe20000000800 */
[----:B-1----:R-:W-:Y:S01]  /*19540*/  LDGSTS.E [R252+0x60000], desc[UR22][R4.64], !P5 ;  /* 0x6000000004fc7fae */ /* 0x002fe2000e9a1016 */
[----:B------:R-:W-:Y:S01]  /*19550*/  ISETP.GE.U32.AND P5, PT, R0, 0x7fffff7d, PT ;  /* 0x7fffff7d0000780c */ /* 0x000fe20003fa6070 */
[----:B------:R-:W-:-:S02]  /*19560*/  VIADD R0, R2, 0xfffffffb ;  /* 0xfffffffb02007836 */ /* 0x000fc40000000000 */
[----:B------:R-:W4:Y:S04]  /*19570*/  LDL.64 R4, [R1+0x48] ;  /* 0x0000480001047983 */ /* 0x000f280000100a00 */
[----:B--2---:R-:W-:Y:S04]  /*19580*/  LDGSTS.E [R252+0x60004], desc[UR22][R136.64], !P2 ;  /* 0x6000400088fc7fae */ /* 0x004fe8000d1a1016 */
[----:B------:R-:W2:Y:S01]  /*19590*/  LDL.64 R136, [R1+0x58] ;  /* 0x0000580001887983 */ /* 0x000ea20000100a00 */
[----:B------:R-:W-:Y:S01]  /*195a0*/  ISETP.GE.U32.AND P2, PT, R0, 0x7fffff7c, PT ;  /* 0x7fffff7c0000780c */ /* 0x000fe20003f46070 */
[----:B------:R-:W-:-:S02]  /*195b0*/  VIADD R0, R2, 0xfffffffa ;  /* 0xfffffffa02007836 */ /* 0x000fc40000000000 */
[----:B---3--:R-:W-:Y:S03]  /*195c0*/  LDGSTS.E [R252+0x60008], desc[UR22][R224.64], !P4 ;  /* 0x60008000e0fc7fae */ /* 0x008fe6000e1a1016 */
[----:B------:R-:W-:Y:S01]  /*195d0*/  ISETP.GE.U32.AND P4, PT, R0, 0x7fffff7b, PT ;  /* 0x7fffff7b0000780c */ /* 0x000fe20003f86070 */
[----:B------:R-:W-:Y:S01]  /*195e0*/  VIADD R0, R2, 0xfffffff9 ;  /* 0xfffffff902007836 */ /* 0x000fe20000000000 */
[----:B----4-:R-:W-:Y:S04]  /*195f0*/  LDGSTS.E [R252+0x6000c], desc[UR22][R200.64], !P5 ;  /* 0x6000c000c8fc7fae */ /* 0x010fe8000e9a1016 */
[----:B------:R-:W3:Y:S04]  /*19600*/  LDL.64 R224, [R1+0x30] ;  /* 0x0000300001e07983 */ /* 0x000ee80000100a00 */
[----:B------:R-:W4:Y:S01]  /*19610*/  LDL.64 R200, [R1+0x50] ;  /* 0x0000500001c87983 */ /* 0x000f220000100a00 */
[----:B------:R-:W-:Y:S01]  /*19620*/  ISETP.GE.U32.AND P5, PT, R0, 0x7fffff7a, PT ;  /* 0x7fffff7a0000780c */ /* 0x000fe20003fa6070 */
[----:B------:R-:W-:-:S02]  /*19630*/  VIADD R0, R2, 0xfffffff8 ;  /* 0xfffffff802007836 */ /* 0x000fc40000000000 */
[----:B------:R-:W-:Y:S03]  /*19640*/  LDGSTS.E [R252+0x60010], desc[UR22][R202.64], !P2 ;  /* 0x60010000cafc7fae */ /* 0x000fe6000d1a1016 */
[----:B------:R-:W-:Y:S01]  /*19650*/  ISETP.GE.U32.AND P2, PT, R0, 0x7fffff79, PT ;  /* 0x7fffff790000780c */ /* 0x000fe20003f46070 */
[----:B------:R-:W-:Y:S01]  /*19660*/  VIADD R0, R2, 0xfffffff7 ;  /* 0xfffffff702007836 */ /* 0x000fe20000000000 */
[----:B------:R-:W-:Y:S04]  /*19670*/  LDGSTS.E [R252+0x60014], desc[UR22][R194.64], !P4 ;  /* 0x60014000c2fc7fae */ /* 0x000fe8000e1a1016 */
[----:B------:R-:W3:Y:S01]  /*19680*/  LDL.64 R202, [R1+0x28] ;  /* 0x0000280001ca7983 */ /* 0x000ee20000100a00 */
[----:B------:R-:W-:-:S03]  /*19690*/  ISETP.GE.U32.AND P4, PT, R0, 0x7fffff78, PT ;  /* 0x7fffff780000780c */ /* 0x000fc60003f86070 */
[----:B------:R-:W3:Y:S01]  /*196a0*/  LDL.64 R194, [R1+0x20] ;  /* 0x0000200001c27983 */ /* 0x000ee20000100a00 */
[----:B------:R-:W-:-:S03]  /*196b0*/  VIADD R0, R2, 0xfffffff6 ;  /* 0xfffffff602007836 */ /* 0x000fc60000000000 */
[----:B------:R-:W-:Y:S02]  /*196c0*/  LDGSTS.E [R252+0x60018], desc[UR22][R236.64], !P5 ;  /* 0x60018000ecfc7fae */ /* 0x000fe4000e9a1016 */
[----:B------:R-:W-:Y:S02]  /*196d0*/  ISETP.GE.U32.AND P5, PT, R0, 0x7fffff77, PT ;  /* 0x7fffff770000780c */ /* 0x000fe40003fa6070 */
[----:B------:R-:W-:Y:S04]  /*196e0*/  LDGSTS.E [R252+0x6001c], desc[UR22][R220.64], !P2 ;  /* 0x6001c000dcfc7fae */ /* 0x000fe8000d1a1016 */
[----:B------:R-:W-:Y:S04]  /*196f0*/  LDGSTS.E [R252+0x60020], desc[UR22][R138.64], !P4 ;  /* 0x600200008afc7fae */ /* 0x000fe8000e1a1016 */
[----:B------:R-:W3:Y:S04]  /*19700*/  LDL.64 R236, [R1+0x18] ;  /* 0x0000180001ec7983 */ /* 0x000ee80000100a00 */
[----:B------:R-:W3:Y:S04]  /*19710*/  LDL.64 R220, [R1+0x10] ;  /* 0x0000100001dc7983 */ /* 0x000ee80000100a00 */
[----:B------:R-:W3:Y:S04]  /*19720*/  LDL.64 R138, [R1+0x8] ;  /* 0x00000800018a7983 */ /* 0x000ee80000100a00 */
[----:B--2---:R-:W-:Y:S04]  /*19730*/  LDGSTS.E [R252+0x60024], desc[UR22][R136.64], !P5 ;  /* 0x6002400088fc7fae */ /* 0x004fe8000e9a1016 */
[----:B------:R-:W2:Y:S01]  /*19740*/  LDL.64 R136, [R1] ;  /* 0x0000000001887983 */ /* 0x000ea20000100a00 */
[----:B------:R-:W-:-:S04]  /*19750*/  IADD3 R0, PT, PT, R2, -0xb, RZ ;  /* 0xfffffff502007810 */ /* 0x000fc80007ffe0ff */
[----:B------:R-:W-:Y:S01]  /*19760*/  ISETP.GE.U32.AND P2, PT, R0, 0x7fffff76, PT ;  /* 0x7fffff760000780c */ /* 0x000fe20003f46070 */
[----:B------:R-:W-:-:S05]  /*19770*/  VIADD R0, R2, 0xfffffff4 ;  /* 0xfffffff402007836 */ /* 0x000fca0000000000 */
[----:B------:R-:W-:Y:S01]  /*19780*/  ISETP.GE.U32.AND P4, PT, R0, 0x7fffff75, PT ;  /* 0x7fffff750000780c */ /* 0x000fe20003f86070 */
[----:B------:R-:W-:-:S05]  /*19790*/  VIADD R0, R2, 0xfffffff3 ;  /* 0xfffffff302007836 */ /* 0x000fca0000000000 */
[----:B------:R-:W-:Y:S01]  /*197a0*/  ISETP.GE.U32.AND P5, PT, R0, 0x7fffff74, PT ;  /* 0x7fffff740000780c */ /* 0x000fe20003fa6070 */
[----:B------:R-:W-:Y:S01]  /*197b0*/  VIADD R0, R2, 0xfffffff2 ;  /* 0xfffffff202007836 */ /* 0x000fe20000000000 */
[----:B----4-:R-:W-:Y:S04]  /*197c0*/  LDGSTS.E [R252+0x60028], desc[UR22][R200.64], !P2 ;  /* 0x60028000c8fc7fae */ /* 0x010fe8000d1a1016 */
[----:B------:R-:W-:Y:S01]  /*197d0*/  ISETP.GE.U32.AND P2, PT, R0, 0x7fffff73, PT ;  /* 0x7fffff730000780c */ /* 0x000fe20003f46070 */
[----:B------:R-:W-:Y:S01]  /*197e0*/  VIADD R0, R2, 0xfffffff1 ;  /* 0xfffffff102007836 */ /* 0x000fe20000000000 */
[----:B------:R1:W-:Y:S04]  /*197f0*/  LDGSTS.E [R252+0x6002c], desc[UR22][R4.64], !P4 ;  /* 0x6002c00004fc7fae */ /* 0x0003e8000e1a1016 */
[----:B------:R-:W-:Y:S01]  /*19800*/  ISETP.GE.U32.AND P4, PT, R0, 0x7fffff72, PT ;  /* 0x7fffff720000780c */ /* 0x000fe20003f86070 */
[----:B------:R-:W-:Y:S01]  /*19810*/  VIADD R0, R2, 0xfffffff0 ;  /* 0xfffffff002007836 */ /* 0x000fe20000000000 */
[----:B------:R-:W-:Y:S04]  /*19820*/  LDGSTS.E [R252+0x60030], desc[UR22][R6.64], !P5 ;  /* 0x6003000006fc7fae */ /* 0x000fe8000e9a1016 */
[----:B------:R-:W-:Y:S01]  /*19830*/  ISETP.GE.U32.AND P5, PT, R0, 0x7fffff71, PT ;  /* 0x7fffff710000780c */ /* 0x000fe20003fa6070 */
[----:B------:R-:W-:Y:S01]  /*19840*/  VIADD R0, R2, 0xffffffef ;  /* 0xffffffef02007836 */ /* 0x000fe20000000000 */
[----:B------:R-:W-:Y:S04]  /*19850*/  LDGSTS.E [R252+0x60034], desc[UR22][R238.64], !P2 ;  /* 0x60034000eefc7fae */ /* 0x000fe8000d1a1016 */
[----:B------:R-:W-:Y:S01]  /*19860*/  ISETP.GE.U32.AND P2, PT, R0, 0x7fffff70, PT ;  /* 0x7fffff700000780c */ /* 0x000fe20003f46070 */
[----:B---3--:R-:W-:Y:S01]  /*19870*/  LDGSTS.E [R252+0x60038], desc[UR22][R224.64], !P4 ;  /* 0x60038000e0fc7fae */ /* 0x008fe2000e1a1016 */
[----:B------:R-:W-:-:S03]  /*19880*/  IADD3 R0, PT, PT, R2, -0x12, RZ ;  /* 0xffffffee02007810 */ /* 0x000fc60007ffe0ff */
[----:B------:R-:W3:Y:S01]  /*19890*/  LDL.LU.64 R200, [R1+0x15f8] ;  /* 0x0015f80001c87983 */ /* 0x000ee20000300a00 */
[----:B------:R-:W-:Y:S01]  /*198a0*/  ISETP.GE.U32.AND P4, PT, R0, 0x7fffff6f, PT ;  /* 0x7fffff6f0000780c */ /* 0x000fe20003f86070 */
[----:B------:R-:W-:Y:S02]  /*198b0*/  VIADD R0, R2, 0xffffffed ;  /* 0xffffffed02007836 */ /* 0x000fe40000000000 */
[----:B------:R-:W-:Y:S03]  /*198c0*/  LDGSTS.E [R252+0x6003c], desc[UR22][R202.64], !P5 ;  /* 0x6003c000cafc7fae */ /* 0x000fe6000e9a1016 */
[----:B------:R-:W-:Y:S01]  /*198d0*/  ISETP.GE.U32.AND P5, PT, R0, 0x7fffff6e, PT ;  /* 0x7fffff6e0000780c */ /* 0x000fe20003fa6070 */
[----:B------:R-:W-:Y:S01]  /*198e0*/  VIADD R0, R2, 0xffffffec ;  /* 0xffffffec02007836 */ /* 0x000fe20000000000 */
[----:B------:R-:W-:Y:S04]  /*198f0*/  LDGSTS.E [R252+0x60040], desc[UR22][R194.64], !P2 ;  /* 0x60040000c2fc7fae */ /* 0x000fe8000d1a1016 */
        /* <DEDUP_REMOVED lines=11> */
[----:B------:R-:W4:Y:S04]  /*199b0*/  LDL.64 R220, [R1+0x938] ;  /* 0x0009380001dc7983 */ /* 0x000f280000100a00 */
[----:B------:R-:W3:Y:S04]  /*199c0*/  LDL.64 R138, [R1+0x928] ;  /* 0x00092800018a7983 */ /* 0x000ee80000100a00 */
[----:B--2---:R2:W-:Y:S01]  /*199d0*/  LDGSTS.E [R252+0x60050], desc[UR22][R136.64], !P4 ;  /* 0x6005000088fc7fae */ /* 0x0045e2000e1a1016 */
[----:B------:R-:W-:-:S02]  /*199e0*/  ISETP.GE.U32.AND P4, PT, R0, 0x7fffff69, PT ;  /* 0x7fffff690000780c */ /* 0x000fc40003f86070 */
[----:B------:R-:W-:Y:S01]  /*199f0*/  IADD3 R0, PT, PT, R2, -0x19, RZ ;  /* 0xffffffe702007810 */ /* 0x000fe20007ffe0ff */
[----:B------:R-:W-:Y:S03]  /*19a00*/  LDGSTS.E [R252+0x60054], desc[UR22][R250.64], !P5 ;  /* 0x60054000fafc7fae */ /* 0x000fe6000e9a1016 */
[----:B------:R-:W-:Y:S01]  /*19a10*/  ISETP.GE.U32.AND P5, PT, R0, 0x7fffff68, PT ;  /* 0x7fffff680000780c */ /* 0x000fe20003fa6070 */
[C---:B------:R-:W-:Y:S01]  /*19a20*/  VIADD R0, R2.reuse, 0xffffffe6 ;  /* 0xffffffe602007836 */ /* 0x040fe20000000000 */
[----:B------:R-:W-:Y:S01]  /*19a30*/  LDGSTS.E [R252+0x60058], desc[UR22][R248.64], !P2 ;  /* 0x60058000f8fc7fae */ /* 0x000fe2000d1a1016 */
[----:B-1----:R-:W-:Y:S01]  /*19a40*/  VIADD R4, R2, 0x7f ;  /* 0x0000007f02047836 */ /* 0x002fe20000000000 */
[----:B--2---:R-:W1:Y:S02]  /*19a50*/  LDC R136, c[0x0][0x3a0] ;  /* 0x0000e800ff887b82 */ /* 0x004e640000000800 */
[----:B------:R-:W-:Y:S01]  /*19a60*/  ISETP.GE.U32.AND P2, PT, R0, 0x7fffff67, PT ;  /* 0x7fffff670000780c */ /* 0x000fe20003f46070 */
[----:B------:R-:W-:Y:S01]  /*19a70*/  VIADD R0, R2, 0xffffffe5 ;  /* 0xffffffe502007836 */ /* 0x000fe20000000000 */
[----:B------:R-:W-:Y:S04]  /*19a80*/  LDGSTS.E [R252+0x6005c], desc[UR22][R246.64], !P4 ;  /* 0x6005c000f6fc7fae */ /* 0x000fe8000e1a1016 */
[----:B------:R-:W-:Y:S01]  /*19a90*/  ISETP.GE.U32.AND P4, PT, R0, 0x7fffff66, PT ;  /* 0x7fffff660000780c */ /* 0x000fe20003f86070 */
[----:B------:R-:W-:Y:S01]  /*19aa0*/  VIADD R0, R2, 0xffffffe4 ;  /* 0xffffffe402007836 */ /* 0x000fe20000000000 */
[----:B------:R-:W-:Y:S01]  /*19ab0*/  LDGSTS.E [R252+0x60060], desc[UR22][R244.64], !P5 ;  /* 0x60060000f4fc7fae */ /* 0x000fe2000e9a1016 */
[----:B------:R-:W2:Y:S03]  /*19ac0*/  LDC R137, c[0x0][0x3a0] ;  /* 0x0000e800ff897b82 */ /* 0x000ea60000000800 */
        /* <DEDUP_REMOVED lines=10> */
[----:B------:R-:W-:Y:S01]  /*19b70*/  LDGSTS.E [R252+0x60070], desc[UR22][R12.64], !P2 ;  /* 0x600700000cfc7fae */ /* 0x000fe2000d1a1016 */
[----:B------:R-:W-:-:S04]  /*19b80*/  IADD3 R0, PT, PT, R2, -0x20, RZ ;  /* 0xffffffe002007810 */ /* 0x000fc80007ffe0ff */
        /* <DEDUP_REMOVED lines=266> */
[----:B------:R-:W-:Y:S04]  /*1ac30*/  STL.64 [R1+0x1510], R250 ;  /* 0x001510fa01007387 */ /* 0x000fe80000100a00 */
[----:B------:R-:W-:Y:S01]  /*1ac40*/  ISETP.GE.U32.AND P5, PT, R0, 0x7fffff08, PT ;  /* 0x7fffff080000780c */ /* 0x000fe20003fa6070 */
[----:B------:R-:W-:Y:S01]  /*1ac50*/  VIADD R0, R2, 0xffffff86 ;  /* 0xffffff8602007836 */ /* 0x000fe20000000000 */
[----:B------:R-:W-:Y:S04]  /*1ac60*/  LDGSTS.E [R252+0x601d4], desc[UR22][R210.64], !P2 ;  /* 0x601d4000d2fc7fae */ /* 0x000fe8000d1a1016 */
[----:B------:R-:W-:Y:S01]  /*1ac70*/  STL.64 [R1+0x1518], R248 ;  /* 0x001518f801007387 */ /* 0x000fe20000100a00 */
[----:B------:R-:W-:-:S02]  /*1ac80*/  ISETP.GE.U32.AND P2, PT, R0, 0x7fffff07, PT ;  /* 0x7fffff070000780c */ /* 0x000fc40003f46070 */
[----:B------:R-:W-:Y:S01]  /*1ac90*/  IADD3 R0, PT, PT, R2, -0x7b, RZ ;  /* 0xffffff8502007810 */ /* 0x000fe20007ffe0ff */
[----:B------:R-:W-:Y:S04]  /*1aca0*/  STL.64 [R1+0x1520], R246 ;  /* 0x001520f601007387 */ /* 0x000fe80000100a00 */
[----:B------:R-:W-:Y:S04]  /*1acb0*/  STL.64 [R1+0x1528], R244 ;  /* 0x001528f401007387 */ /* 0x000fe80000100a00 */
[----:B------:R-:W-:Y:S04]  /*1acc0*/  STL.64 [R1+0x1540], R242 ;  /* 0x001540f201007387 */ /* 0x000fe80000100a00 */
[----:B------:R-:W-:Y:S04]  /*1acd0*/  STL.64 [R1+0x1548], R8 ;  /* 0x0015480801007387 */ /* 0x000fe80000100a00 */
[----:B------:R-:W-:Y:S01]  /*1ace0*/  LDGSTS.E [R252+0x601d8], desc[UR22][R214.64], !P4 ;  /* 0x601d8000d6fc7fae */ /* 0x000fe2000e1a1016 */
[----:B------:R-:W-:Y:S01]  /*1acf0*/  ISETP.GE.U32.AND P4, PT, R0, 0x7fffff06, PT ;  /* 0x7fffff060000780c */ /* 0x000fe20003f86070 */
[----:B------:R-:W-:-:S02]  /*1ad00*/  VIADD R0, R2, 0xffffff84 ;  /* 0xffffff8402007836 */ /* 0x000fc40000000000 */
[----:B------:R-:W-:Y:S04]  /*1ad10*/  STL.64 [R1+0x1550], R10 ;  /* 0x0015500a01007387 */ /* 0x000fe80000100a00 */
[----:B------:R-:W-:Y:S04]  /*1ad20*/  STL.64 [R1+0x1558], R12 ;  /* 0x0015580c01007387 */ /* 0x000fe80000100a00 */
        /* <DEDUP_REMOVED lines=17> */
[----:B------:R1:W-:Y:S04]  /*1ae40*/  STL.64 [R1+0x15b8], R36 ;  /* 0x0015b82401007387 */ /* 0x0003e80000100a00 */
[----:B------:R2:W-:Y:S04]  /*1ae50*/  STL.64 [R1+0x15c0], R38 ;  /* 0x0015c02601007387 */ /* 0x0005e80000100a00 */
[----:B------:R-:W-:Y:S01]  /*1ae60*/  LDGSTS.E [R252+0x601e4], desc[UR22][R226.64], !P2 ;  /* 0x601e4000e2fc7fae */ /* 0x000fe2000d1a1016 */
[----:B------:R-:W-:-:S03]  /*1ae70*/  ISETP.GE.U32.AND P2, PT, R0, 0x7fffff03, PT ;  /* 0x7fffff030000780c */ /* 0x000fc60003f46070 */
[----:B-1----:R-:W4:Y:S04]  /*1ae80*/  LDL.64 R36, [R1+0x430] ;  /* 0x0004300001247983 */ /* 0x002f280000100a00 */
[----:B--2---:R-:W2:Y:S01]  /*1ae90*/  LDL.64 R38, [R1+0x458] ;  /* 0x0004580001267983 */ /* 0x004ea20000100a00 */
[----:B------:R-:W-:-:S03]  /*1aea0*/  VIADD R0, R2, 0xffffff81 ;  /* 0xffffff8102007836 */ /* 0x000fc60000000000 */
[----:B------:R-:W2:Y:S04]  /*1aeb0*/  LDL.64 R34, [R1+0x408] ;  /* 0x0004080001227983 */ /* 0x000ea80000100a00 */
[----:B------:R-:W2:Y:S04]  /*1aec0*/  LDL.64 R32, [R1+0x3e0] ;  /* 0x0003e00001207983 */ /* 0x000ea80000100a00 */
[----:B------:R-:W2:Y:S04]  /*1aed0*/  LDL.64 R30, [R1+0x3b8] ;  /* 0x0003b800011e7983 */ /* 0x000ea80000100a00 */
[----:B------:R-:W2:Y:S04]  /*1aee0*/  LDL.64 R28, [R1+0x390] ;  /* 0x00039000011c7983 */ /* 0x000ea80000100a00 */
[----:B------:R-:W2:Y:S04]  /*1aef0*/  LDL.64 R26, [R1+0x368] ;  /* 0x00036800011a7983 */ /* 0x000ea80000100a00 */
[----:B------:R-:W2:Y:S04]  /*1af00*/  LDL.64 R24, [R1+0x348] ;  /* 0x0003480001187983 */ /* 0x000ea80000100a00 */
[----:B------:R-:W-:Y:S01]  /*1af10*/  LDGSTS.E [R252+0x601e8], desc[UR22][R228.64], !P4 ;  /* 0x601e8000e4fc7fae */ /* 0x000fe2000e1a1016 */
[----:B------:R-:W-:-:S03]  /*1af20*/  ISETP.GE.U32.AND P4, PT, R0, 0x7fffff02, PT ;  /* 0x7fffff020000780c */ /* 0x000fc60003f86070 */
[----:B------:R-:W2:Y:S01]  /*1af30*/  LDL.64 R22, [R1+0x328] ;  /* 0x0003280001167983 */ /* 0x000ea20000100a00 */
[----:B------:R-:W-:-:S03]  /*1af40*/  SEL R0, RZ, 0x4, P1 ;  /* 0x00000004ff007807 */ /* 0x000fc60000800000 */
[----:B------:R-:W2:Y:S01]  /*1af50*/  LDL.64 R20, [R1+0x308] ;  /* 0x0003080001147983 */ /* 0x000ea20000100a00 */
[----:B------:R-:W-:-:S03]  /*1af60*/  ISETP.GT.AND P1, PT, R4, 0x7f, PT ;  /* 0x0000007f0400780c */ /* 0x000fc60003f24270 */
[----:B------:R-:W2:Y:S04]  /*1af70*/  LDL.64 R18, [R1+0x2e8] ;  /* 0x0002e80001127983 */ /* 0x000ea80000100a00 */
[----:B------:R-:W2:Y:S04]  /*1af80*/  LDL.64 R16, [R1+0x2c8] ;  /* 0x0002c80001107983 */ /* 0x000ea80000100a00 */
[----:B------:R-:W2:Y:S04]  /*1af90*/  LDL.64 R14, [R1+0x2a8] ;  /* 0x0002a800010e7983 */ /* 0x000ea80000100a00 */
[----:B------:R-:W-:Y:S01]  /*1afa0*/  LDGSTS.E [R252+0x601ec], desc[UR22][R230.64], !P6 ;  /* 0x601ec000e6fc7fae */ /* 0x000fe2000f1a1016 */
[----:B------:R-:W-:-:S03]  /*1afb0*/  ISETP.GE.AND P6, PT, R133, R2, PT ;  /* 0x000000028500720c */ /* 0x000fc60003fc6270 */
[----:B------:R-:W2:Y:S01]  /*1afc0*/  LDL.64 R12, [R1+0x288] ;  /* 0x00028800010c7983 */ /* 0x000ea20000100a00 */
[----:B------:R-:W-:-:S03]  /*1afd0*/  SEL R2, RZ, 0x4, !P1 ;  /* 0x00000004ff027807 */ /* 0x000fc60004800000 */
[----:B------:R-:W2:Y:S04]  /*1afe0*/  LDL.64 R10, [R1+0x268] ;  /* 0x00026800010a7983 */ /* 0x000ea80000100a00 */
[----:B------:R-:W2:Y:S01]  /*1aff0*/  LDL.64 R8, [R1+0x248] ;  /* 0x0002480001087983 */ /* 0x000ea20000100a00 */
[----:B------:R-:W-:-:S03]  /*1b000*/  SEL R2, R2, RZ, !P6 ;  /* 0x000000ff02027207 */ /* 0x000fc60007000000 */
[----:B------:R-:W2:Y:S01]  /*1b010*/  LDL.64 R242, [R1+0x228] ;  /* 0x0002280001f27983 */ /* 0x000ea20000100a00 */
[----:B------:R-:W-:-:S03]  /*1b020*/  ISETP.GT.AND P6, PT, R4, 0xff, PT ;  /* 0x000000ff0400780c */ /* 0x000fc60003fc4270 */
[----:B------:R-:W2:Y:S04]  /*1b030*/  LDL.64 R244, [R1+0x208] ;  /* 0x0002080001f47983 */ /* 0x000ea80000100a00 */
        /* <DEDUP_REMOVED lines=8> */
[----:B---3--:R1:W-:Y:S04]  /*1b0c0*/  LDGSTS.E [R252+0x601f0], desc[UR22][R138.64], !P5 ;  /* 0x601f00008afc7fae */ /* 0x0083e8000e9a1016 */
[----:B------:R-:W3:Y:S04]  /*1b0d0*/  LDL.64 R194, [R1+0xe8] ;  /* 0x0000e80001c27983 */ /* 0x000ee80000100a00 */
[----:B----4-:R-:W-:Y:S04]  /*1b0e0*/  LDGSTS.E [R252+0x601f4], desc[UR22][R220.64], !P2 ;  /* 0x601f4000dcfc7fae */ /* 0x010fe8000d1a1016 */
[----:B------:R-:W4:Y:S01]  /*1b0f0*/  LDL.64 R236, [R1+0xc8] ;  /* 0x0000c80001ec7983 */ /* 0x000f220000100a00 */
[----:B-1----:R-:W1:Y:S03]  /*1b100*/  S2R R138, SR_TID.X ;  /* 0x00000000008a7919 */ /* 0x002e660000002100 */
[----:B------:R-:W4:Y:S01]  /*1b110*/  LDL.64 R220, [R1+0xa8] ;  /* 0x0000a80001dc7983 */ /* 0x000f220000100a00 */
[----:B------:R-:W-:-:S03]  /*1b120*/  SEL R0, R0, RZ, P6 ;  /* 0x000000ff00007207 */ /* 0x000fc60003000000 */
[----:B------:R1:W-:Y:S01]  /*1b130*/  LDGSTS.E [R252+0x601f8], desc[UR22][R142.64], !P4 ;  /* 0x601f80008efc7fae */ /* 0x0003e2000e1a1016 */
[----:B------:R-:W-:Y:S01]  /*1b140*/  ISETP.NE.U32.AND P5, PT, R0, RZ, PT ;  /* 0x000000ff0000720c */ /* 0x000fe20003fa5070 */
[----:B------:R-:W-:Y:S01]  /*1b150*/  VIADD R0, R132, 0xffffff7f ;  /* 0xffffff7f84007836 */ /* 0x000fe20000000000 */
[----:B------:R-:W-:Y:S01]  /*1b160*/  ISETP.NE.U32.AND P6, PT, R2, RZ, PT ;  /* 0x000000ff0200720c */ /* 0x000fe20003fc5070 */
[----:B------:R1:W-:Y:S01]  /*1b170*/  LDGSTS.E [R252+0x601fc], desc[UR22][R140.64], !P3 ;  /* 0x601fc0008cfc7fae */ /* 0x0003e2000d9a1016 */
[----:B------:R-:W2:Y:S03]  /*1b180*/  LDC R2, c[0x0][0x3a0] ;  /* 0x0000e800ff027b82 */ /* 0x000ea60000000800 */
[----:B------:R-:W0:Y:S01]  /*1b190*/  LDGDEPBAR ;  /* 0x00000000000079af */ /* 0x000e220000000000 */
[----:B-1----:R-:W-:-:S04]  /*1b1a0*/  IMAD R132, R138, 0x100, R138 ;  /* 0x000001008a847824 */ /* 0x002fc800078e028a */
[----:B------:R-:W-:-:S05]  /*1b1b0*/  IMAD.SHL.U32 R132, R132, 0x4, RZ ;  /* 0x0000000484847824 */ /* 0x000fca00078e00ff */
[----:B------:R-:W-:-:S05]  /*1b1c0*/  LOP3.LUT R132, R132, 0x1807c, RZ, 0xc0, !PT ;  /* 0x0001807c84847812 */ /* 0x000fca00078ec0ff */
[----:B------:R-:W-:Y:S01]  /*1b1d0*/  VIADD R143, R132, UR9 ;  /* 0x00000009848f7c36 */ /* 0x000fe20008000000 */
[----:B------:R-:W-:Y:S02]  /*1b1e0*/  ISETP.GE.U32.AND P2, PT, R0, 0x7fffff00, PT ;  /* 0x7fffff000000780c */ /* 0x000fe40003f46070 */
[----:B------:R-:W-:Y:S01]  /*1b1f0*/  IADD3 R0, PT, PT, R136, -0x82, RZ ;  /* 0xffffff7e88007810 */ /* 0x000fe20007ffe0ff */
[----:B------:R1:W-:Y:S01]  /*1b200*/  STL.64 [R1+0x13f0], R132 ;  /* 0x0013f08401007387 */ /* 0x0003e20000100a00 */
[----:B------:R-:W-:Y:S02]  /*1b210*/  LOP3.LUT R136, R132, 0x10, RZ, 0x3c, !PT ;  /* 0x0000001084887812 */ /* 0x000fe400078e3cff */
[----:B------:R-:W-:Y:S01]  /*1b220*/  ISETP.GE.U32.AND P4, PT, R0, 0x7ffffeff, PT ;  /* 0x7ffffeff0000780c */ /* 0x000fe20003f86070 */
[----:B------:R-:W-:Y:S01]  /*1b230*/  VIADD R0, R137, 0xffffff7d ;  /* 0xffffff7d89007836 */ /* 0x000fe20000000000 */
[C---:B------:R-:W-:Y:S02]  /*1b240*/  LOP3.LUT R137, R132.reuse, 0x20, RZ, 0x3c, !PT ;  /* 0x0000002084897812 */ /* 0x040fe400078e3cff */
[----:B------:R-:W-:-:S02]  /*1b250*/  LOP3.LUT R138, R132, 0x30, RZ, 0x3c, !PT ;  /* 0x00000030848a7812 */ /* 0x000fc400078e3cff */
[C---:B------:R-:W-:Y:S02]  /*1b260*/  LOP3.LUT R139, R132.reuse, 0x40, RZ, 0x3c, !PT ;  /* 0x00000040848b7812 */ /* 0x040fe400078e3cff */
[C---:B------:R-:W-:Y:S02]  /*1b270*/  LOP3.LUT R140, R132.reuse, 0x50, RZ, 0x3c, !PT ;  /* 0x00000050848c7812 */ /* 0x040fe400078e3cff */
[C---:B------:R-:W-:Y:S02]  /*1b280*/  LOP3.LUT R141, R132.reuse, 0x60, RZ, 0x3c, !PT ;  /* 0x00000060848d7812 */ /* 0x040fe400078e3cff */
[----:B------:R-:W-:Y:S02]  /*1b290*/  LOP3.LUT R142, R132, 0x70, RZ, 0x3c, !PT ;  /* 0x00000070848e7812 */ /* 0x000fe400078e3cff */
[----:B-1----:R-:W4:Y:S04]  /*1b2a0*/  LDL.LU.64 R132, [R1+0x4a0] ;  /* 0x0004a00001847983 */ /* 0x002f280000300a00 */
[----:B--2---:R-:W-:Y:S04]  /*1b2b0*/  LDGSTS.E [R143], desc[UR22][R38.64], P6 ;  /* 0x00000000268f7fae */ /* 0x004fe8000b1a1016 */
[----:B------:R-:W-:Y:S04]  /*1b2c0*/  LDGSTS.E [R143+0x400], desc[UR22][R36.64], P6 ;  /* 0x00400000248f7fae */ /* 0x000fe8000b1a1016 */
        /* <DEDUP_REMOVED lines=11> */
[----:B------:R-:W2:Y:S04]  /*1b380*/  LDL.64 R38, [R1+0x428] ;  /* 0x0004280001267983 */ /* 0x000ea80000100a00 */
        /* <DEDUP_REMOVED lines=14> */
[----:B---3--:R-:W-:Y:S04]  /*1b470*/  LDGSTS.E [R143+0x6800], desc[UR22][R194.64], P6 ;  /* 0x06800000c28f7fae */ /* 0x008fe8000b1a1016 */
[----:B------:R-:W3:Y:S04]  /*1b480*/  LDL.64 R34, [R1+0x3d8] ;  /* 0x0003d80001227983 */ /* 0x000ee80000100a00 */
[----:B----4-:R-:W-:Y:S04]  /*1b490*/  LDGSTS.E [R143+0x6c00], desc[UR22][R236.64], P6 ;  /* 0x06c00000ec8f7fae */ /* 0x010fe8000b1a1016 */
[----:B------:R-:W4:Y:S04]  /*1b4a0*/  LDL.64 R32, [R1+0x3b0] ;  /* 0x0003b00001207983 */ /* 0x000f280000100a00 */
[----:B------:R-:W-:Y:S04]  /*1b4b0*/  LDGSTS.E [R143+0x7000], desc[UR22][R220.64], P6 ;  /* 0x07000000dc8f7fae */ /* 0x000fe8000b1a1016 */
[----:B------:R-:W2:Y:S04]  /*1b4c0*/  LDL.64 R30, [R1+0x388] ;  /* 0x00038800011e7983 */ /* 0x000ea80000100a00 */
[----:B------:R-:W2:Y:S04]  /*1b4d0*/  LDL.64 R28, [R1+0x360] ;  /* 0x00036000011c7983 */ /* 0x000ea80000100a00 */
[----:B------:R-:W2:Y:S04]  /*1b4e0*/  LDL.64 R220, [R1+0x450] ;  /* 0x0004500001dc7983 */ /* 0x000ea80000100a00 */
[----:B------:R-:W3:Y:S04]  /*1b4f0*/  LDL.64 R26, [R1+0x340] ;  /* 0x00034000011a7983 */ /* 0x000ee80000100a00 */
[----:B------:R-:W3:Y:S04]  /*1b500*/  LDL.64 R24, [R1+0x320] ;  /* 0x0003200001187983 */ /* 0x000ee80000100a00 */
[----:B------:R-:W3:Y:S04]  /*1b510*/  LDL.64 R22, [R1+0x300] ;  /* 0x0003000001167983 */ /* 0x000ee80000100a00 */
[----:B------:R-:W4:Y:S04]  /*1b520*/  LDL.64 R20, [R1+0x2e0] ;  /* 0x0002e00001147983 */ /* 0x000f280000100a00 */
        /* <DEDUP_REMOVED lines=17> */
[----:B------:R-:W4:Y:S01]  /*1b640*/  LDL.64 R236, [R1+0xa0] ;  /* 0x0000a00001ec7983 */ /* 0x000f220000100a00 */
[----:B------:R-:W-:-:S03]  /*1b650*/  VIADD R136, R136, UR9 ;  /* 0x0000000988887c36 */ /* 0x000fc60008000000 */
[----:B------:R-:W-:Y:S04]  /*1b660*/  LDGSTS.E [R143+0x7400], desc[UR22][R196.64], P6 ;  /* 0x07400000c48f7fae */ /* 0x000fe8000b1a1016 */
[----:B------:R-:W-:Y:S04]  /*1b670*/  LDGSTS.E [R143+0x7800], desc[UR22][R212.64], P6 ;  /* 0x07800000d48f7fae */ /* 0x000fe8000b1a1016 */
[----:B------:R-:W-:Y:S04]  /*1b680*/  LDGSTS.E [R143+0x7c00], desc[UR22][R232.64], P6 ;  /* 0x07c00000e88f7fae */ /* 0x000fe8000b1a1016 */
[----:B--2---:R-:W-:Y:S04]  /*1b690*/  LDGSTS.E [R136+0x80], desc[UR22][R220.64], P6 ;  /* 0x00080000dc887fae */ /* 0x004fe8000b1a1016 */
[----:B------:R-:W-:Y:S04]  /*1b6a0*/  LDGSTS.E [R136+0x480], desc[UR22][R38.64], P6 ;  /* 0x0048000026887fae */ /* 0x000fe8000b1a1016 */
[----:B------:R-:W-:Y:S04]  /*1b6b0*/  LDGSTS.E [R136+0x880], desc[UR22][R36.64], P6 ;  /* 0x0088000024887fae */ /* 0x000fe8000b1a1016 */
[----:B---3--:R-:W-:Y:S04]  /*1b6c0*/  LDGSTS.E [R136+0xc80], desc[UR22][R34.64], P6 ;  /* 0x00c8000022887fae */ /* 0x008fe8000b1a1016 */
[----:B----4-:R-:W-:Y:S04]  /*1b6d0*/  LDGSTS.E [R136+0x1080], desc[UR22][R32.64], P6 ;  /* 0x0108000020887fae */ /* 0x010fe8000b1a1016 */
        /* <DEDUP_REMOVED lines=23> */
[----:B------:R-:W2:Y:S04]  /*1b850*/  LDL.LU.64 R220, [R1+0x15f0] ;  /* 0x0015f00001dc7983 */ /* 0x000ea80000300a00 */
[----:B------:R-:W-:Y:S04]  /*1b860*/  LDGSTS.E [R136+0x7080], desc[UR22][R236.64], P6 ;  /* 0x07080000ec887fae */ /* 0x000fe8000b1a1016 */
[----:B------:R-:W3:Y:S04]  /*1b870*/  LDL.64 R194, [R1+0x420] ;  /* 0x0004200001c27983 */ /* 0x000ee80000100a00 */
[----:B------:R-:W4:Y:S04]  /*1b880*/  LDL.64 R202, [R1+0x3f8] ;  /* 0x0003f80001ca7983 */ /* 0x000f280000100a00 */
[----:B------:R-:W2:Y:S04]  /*1b890*/  LDL.64 R236, [R1+0x448] ;  /* 0x0004480001ec7983 */ /* 0x000ea80000100a00 */
        /* <DEDUP_REMOVED lines=20> */
[----:B------:R-:W4:Y:S04]  /*1b9e0*/  LDL.64 R244, [R1+0x158] ;  /* 0x0001580001f47983 */ /* 0x000f280000100a00 */
[----:B------:R-:W4:Y:S04]  /*1b9f0*/  LDL.64 R246, [R1+0x138] ;  /* 0x0001380001f67983 */ /* 0x000f280000100a00 */
[----:B------:R-:W4:Y:S04]  /*1ba00*/  LDL.64 R248, [R1+0x118] ;  /* 0x0001180001f87983 */ /* 0x000f280000100a00 */
[----:B------:R-:W4:Y:S04]  /*1ba10*/  LDL.64 R250, [R1+0xf8] ;  /* 0x0000f80001fa7983 */ /* 0x000f280000100a00 */
[----:B------:R-:W4:Y:S04]  /*1ba20*/  LDL.64 R4, [R1+0xd8] ;  /* 0x0000d80001047983 */ /* 0x000f280000100a00 */
[----:B------:R-:W4:Y:S04]  /*1ba30*/  LDL.64 R238, [R1+0xb8] ;  /* 0x0000b80001ee7983 */ /* 0x000f280000100a00 */
[----:B------:R-:W-:Y:S04]  /*1ba40*/  LDGSTS.E [R136+0x7480], desc[UR22][R198.64], P6 ;  /* 0x07480000c6887fae */ /* 0x000fe8000b1a1016 */
[----:B------:R-:W-:Y:S04]  /*1ba50*/  LDGSTS.E [R136+0x7880], desc[UR22][R216.64], P6 ;  /* 0x07880000d8887fae */ /* 0x000fe8000b1a1016 */
[----:B------:R-:W-:Y:S04]  /*1ba60*/  LDGSTS.E [R136+0x7c80], desc[UR22][R234.64], P6 ;  /* 0x07c80000ea887fae */ /* 0x000fe8000b1a1016 */
[----:B--2---:R-:W-:Y:S04]  /*1ba70*/  LDGSTS.E [R137+0x100], desc[UR22][R236.64], P6 ;  /* 0x00100000ec897fae */ /* 0x004fe8000b1a1016 */
[----:B---3--:R-:W-:Y:S04]  /*1ba80*/  LDGSTS.E [R137+0x500], desc[UR22][R194.64], P6 ;  /* 0x00500000c2897fae */ /* 0x008fe8000b1a1016 */
[----:B----4-:R-:W-:Y:S04]  /*1ba90*/  LDGSTS.E [R137+0x900], desc[UR22][R202.64], P6 ;  /* 0x00900000ca897fae */ /* 0x010fe8000b1a1016 */
[----:B------:R-:W2:Y:S04]  /*1baa0*/  LDL.LU.64 R236, [R1+0x15e8] ;  /* 0x0015e80001ec7983 */ /* 0x000ea80000300a00 */
        /* <DEDUP_REMOVED lines=11> */
[----:B------:R-:W3:Y:S04]  /*1bb60*/  LDL.LU.64 R194, [R1+0x15e0] ;  /* 0x0015e00001c27983 */ /* 0x000ee80000300a00 */
[----:B------:R-:W-:Y:S04]  /*1bb70*/  LDGSTS.E [R137+0x3900], desc[UR22][R18.64], P6 ;  /* 0x0390000012897fae */ /* 0x000fe8000b1a1016 */
[----:B------:R-:W4:Y:S04]  /*1bb80*/  LDL.LU.64 R202, [R1+0x15d8] ;  /* 0x0015d80001ca7983 */ /* 0x000f280000300a00 */
[----:B------:R-:W-:Y:S04]  /*1bb90*/  LDGSTS.E [R137+0x3d00], desc[UR22][R16.64], P6 ;  /* 0x03d0000010897fae */ /* 0x000fe8000b1a1016 */
[----:B------:R-:W3:Y:S04]  /*1bba0*/  LDL.LU.64 R224, [R1+0x15d0] ;  /* 0x0015d00001e07983 */ /* 0x000ee80000300a00 */
[----:B------:R-:W-:Y:S04]  /*1bbb0*/  LDGSTS.E [R137+0x4100], desc[UR22][R6.64], P6 ;  /* 0x0410000006897fae */ /* 0x000fe8000b1a1016 */
[----:B------:R-:W-:Y:S04]  /*1bbc0*/  LDGSTS.E [R137+0x4500], desc[UR22][R14.64], P6 ;  /* 0x045000000e897fae */ /* 0x000fe8000b1a1016 */
[----:B------:R-:W-:Y:S04]  /*1bbd0*/  LDGSTS.E [R137+0x4900], desc[UR22][R12.64], P6 ;  /* 0x049000000c897fae */ /* 0x000fe8000b1a1016 */
[----:B------:R-:W3:Y:S04]  /*1bbe0*/  LDL.64 R6, [R1+0x440] ;  /* 0x0004400001067983 */ /* 0x000ee80000100a00 */
        /* <DEDUP_REMOVED lines=10> */
[----:B------:R-:W4:Y:S04]  /*1bc90*/  LDL.64 R246, [R1+0x418] ;  /* 0x0004180001f67983 */ /* 0x000f280000100a00 */
[----:B------:R-:W-:Y:S04]  /*1bca0*/  LDGSTS.E [R137+0x7500], desc[UR22][R200.64], P6 ;  /* 0x07500000c8897fae */ /* 0x000fe8000b1a1016 */
        /* <DEDUP_REMOVED lines=12> */
[----:B------:R-:W-:Y:S04]  /*1bd70*/  LDGSTS.E [R137+0x7900], desc[UR22][R220.64], P6 ;  /* 0x07900000dc897fae */ /* 0x000fe8000b1a1016 */
[----:B------:R1:W-:Y:S01]  /*1bd80*/  STL.64 [R1+0x1508], R136 ;  /* 0x0015088801007387 */ /* 0x0003e20000100a00 */
[----:B------:R-:W-:-:S03]  /*1bd90*/  IADD3 R138, PT, PT, R138, UR9, RZ ;  /* 0x000000098a8a7c10 */ /* 0x000fc6000fffe0ff */
        /* <DEDUP_REMOVED lines=10> */
[----:B--2---:R-:W-:Y:S04]  /*1be40*/  LDGSTS.E [R137+0x7d00], desc[UR22][R236.64], P6 ;  /* 0x07d00000ec897fae */ /* 0x004fe8000b1a1016 */
[----:B-1----:R-:W2:Y:S04]  /*1be50*/  LDL.64 R136, [R1+0x3a0] ;  /* 0x0003a00001887983 */ /* 0x002ea80000100a00 */
[----:B---3--:R-:W-:Y:S04]  /*1be60*/  LDGSTS.E [R138+0x180], desc[UR22][R6.64], P6 ;  /* 0x00180000068a7fae */ /* 0x008fe8000b1a1016 */
[----:B------:R-:W3:Y:S04]  /*1be70*/  LDL.64 R6, [R1+0x130] ;  /* 0x0001300001067983 */ /* 0x000ee80000100a00 */
[----:B----4-:R-:W-:Y:S04]  /*1be80*/  LDGSTS.E [R138+0x580], desc[UR22][R246.64], P6 ;  /* 0x00580000f68a7fae */ /* 0x010fe8000b1a1016 */
[----:B------:R-:W-:Y:S04]  /*1be90*/  LDGSTS.E [R138+0x980], desc[UR22][R248.64], P6 ;  /* 0x00980000f88a7fae */ /* 0x000fe8000b1a1016 */
[----:B------:R-:W-:Y:S04]  /*1bea0*/  LDGSTS.E [R138+0xd80], desc[UR22][R238.64], P6 ;  /* 0x00d80000ee8a7fae */ /* 0x000fe8000b1a1016 */
[----:B------:R-:W4:Y:S04]  /*1beb0*/  LDL.64 R246, [R1+0xd0] ;  /* 0x0000d00001f67983 */ /* 0x000f280000100a00 */
[----:B------:R-:W4:Y:S04]  /*1bec0*/  LDL.64 R248, [R1+0xb0] ;  /* 0x0000b00001f87983 */ /* 0x000f280000100a00 */
[----:B------:R-:W4:Y:S04]  /*1bed0*/  LDL.LU.64 R238, [R1+0x15c8] ;  /* 0x0015c80001ee7983 */ /* 0x000f280000300a00 */
[----:B--2---:R-:W-:Y:S04]  /*1bee0*/  LDGSTS.E [R138+0x1180], desc[UR22][R136.64], P6 ;  /* 0x01180000888a7fae */ /* 0x004fe8000b1a1016 */
        /* <DEDUP_REMOVED lines=19> */
[----:B------:R-:W2:Y:S04]  /*1c020*/  LDL.64 R4, [R1+0x3c0] ;  /* 0x0003c00001047983 */ /* 0x000ea80000100a00 */
[----:B------:R-:W-:Y:S04]  /*1c030*/  LDGSTS.E [R138+0x5580], desc[UR22][R14.64], P6 ;  /* 0x055800000e8a7fae */ /* 0x000fe8000b1a1016 */
[----:B------:R-:W-:Y:S04]  /*1c040*/  LDGSTS.E [R138+0x5980], desc[UR22][R12.64], P6 ;  /* 0x059800000c8a7fae */ /* 0x000fe8000b1a1016 */
[----:B---3--:R-:W-:Y:S01]  /*1c050*/  LDGSTS.E [R138+0x5d80], desc[UR22][R6.64], P6 ;  /* 0x05d80000068a7fae */ /* 0x008fe2000b1a1016 */
[----:B------:R-:W-:-:S03]  /*1c060*/  VIADD R139, R139, UR9 ;  /* 0x000000098b8b7c36 */ /* 0x000fc60008000000 */
[----:B------:R-:W-:Y:S04]  /*1c070*/  LDGSTS.E [R138+0x6180], desc[UR22][R244.64], P6 ;  /* 0x06180000f48a7fae */ /* 0x000fe8000b1a1016 */
[----:B------:R-:W-:Y:S04]  /*1c080*/  LDGSTS.E [R138+0x6580], desc[UR22][R8.64], P6 ;  /* 0x06580000088a7fae */ /* 0x000fe8000b1a1016 */
[----:B------:R-:W3:Y:S04]  /*1c090*/  LDL.64 R6, [R1+0x398] ;  /* 0x0003980001067983 */ /* 0x000ee80000100a00 */
[----:B------:R-:W3:Y:S04]  /*1c0a0*/  LDL.64 R244, [R1+0x370] ;  /* 0x0003700001f47983 */ /* 0x000ee80000100a00 */
[----:B------:R-:W3:Y:S04]  /*1c0b0*/  LDL.64 R136, [R1+0x468] ;  /* 0x0004680001887983 */ /* 0x000ee80000100a00 */
[----:B------:R-:W3:Y:S04]  /*1c0c0*/  LDL.64 R8, [R1+0x470] ;  /* 0x0004700001087983 */ /* 0x000ee80000100a00 */
[----:B------:R-:W3:Y:S04]  /*1c0d0*/  LDL.64 R38, [R1+0x488] ;  /* 0x0004880001267983 */ /* 0x000ee80000100a00 */
[----:B------:R-:W3:Y:S04]  /*1c0e0*/  LDL.64 R36, [R1+0x490] ;  /* 0x0004900001247983 */ /* 0x000ee80000100a00 */
[----:B----4-:R-:W-:Y:S04]  /*1c0f0*/  LDGSTS.E [R138+0x6980], desc[UR22][R246.64], P6 ;  /* 0x06980000f68a7fae */ /* 0x010fe8000b1a1016 */
[----:B------:R-:W-:Y:S04]  /*1c100*/  LDGSTS.E [R138+0x6d80], desc[UR22][R248.64], P6 ;  /* 0x06d80000f88a7fae */ /* 0x000fe8000b1a1016 */
[----:B------:R-:W-:Y:S04]  /*1c110*/  LDGSTS.E [R138+0x7180], desc[UR22][R194.64], P6 ;  /* 0x07180000c28a7fae */ /* 0x000fe8000b1a1016 */
[----:B------:R-:W-:Y:S04]  /*1c120*/  LDGSTS.E [R138+0x7580], desc[UR22][R202.64], P6 ;  /* 0x07580000ca8a7fae */ /* 0x000fe8000b1a1016 */
[----:B------:R-:W4:Y:S04]  /*1c130*/  LDL.64 R248, [R1+0x460] ;  /* 0x0004600001f87983 */ /* 0x000f280000100a00 */
[----:B------:R-:W-:Y:S04]  /*1c140*/  LDGSTS.E [R138+0x7980], desc[UR22][R224.64], P6 ;  /* 0x07980000e08a7fae */ /* 0x000fe8000b1a1016 */
        /* <DEDUP_REMOVED lines=15> */
[----:B------:R-:W-:Y:S04]  /*1c240*/  LDGSTS.E [R139+0x600], desc[UR22][R250.64], P6 ;  /* 0x00600000fa8b7fae */ /* 0x000fe8000b1a1016 */
[----:B------:R-:W2:Y:S04]  /*1c250*/  LDL.64 R10, [R1+0x518] ;  /* 0x00051800010a7983 */ /* 0x000ea80000100a00 */
[----:B------:R-:W2:Y:S04]  /*1c260*/  LDL.64 R250, [R1+0x480] ;  /* 0x0004800001fa7983 */ /* 0x000ea80000100a00 */
[----:B------:R-:W-:Y:S04]  /*1c270*/  LDGSTS.E [R139+0xa00], desc[UR22][R242.64], P6 ;  /* 0x00a00000f28b7fae */ /* 0x000fe8000b1a1016 */
[----:B------:R-:W-:Y:S04]  /*1c280*/  LDGSTS.E [R139+0xe00], desc[UR22][R4.64], P6 ;  /* 0x00e00000048b7fae */ /* 0x000fe8000b1a1016 */
[----:B------:R-:W2:Y:S04]  /*1c290*/  LDL.64 R242, [R1+0x508] ;  /* 0x0005080001f27983 */ /* 0x000ea80000100a00 */
[----:B------:R-:W2:Y:S04]  /*1c2a0*/  LDL.64 R4, [R1+0x4e8] ;  /* 0x0004e80001047983 */ /* 0x000ea80000100a00 */
[----:B---3--:R-:W-:Y:S04]  /*1c2b0*/  LDGSTS.E [R139+0x1200], desc[UR22][R6.64], P6 ;  /* 0x01200000068b7fae */ /* 0x008fe8000b1a1016 */
[----:B------:R-:W-:Y:S04]  /*1c2c0*/  LDGSTS.E [R139+0x1600], desc[UR22][R244.64], P6 ;  /* 0x01600000f48b7fae */ /* 0x000fe8000b1a1016 */
[----:B------:R-:W3:Y:S04]  /*1c2d0*/  LDL.64 R6, [R1+0x4f0] ;  /* 0x0004f00001067983 */ /* 0x000ee80000100a00 */
[----:B------:R-:W3:Y:S04]  /*1c2e0*/  LDL.64 R244, [R1+0x520] ;  /* 0x0005200001f47983 */ /* 0x000ee80000100a00 */
[----:B----4-:R-:W-:Y:S04]  /*1c2f0*/  LDGSTS.E [R139+0x1a00], desc[UR22][R248.64], P6 ;  /* 0x01a00000f88b7fae */ /* 0x010fe8000b1a1016 */
[----:B------:R-:W-:Y:S04]  /*1c300*/  LDGSTS.E [R139+0x1e00], desc[UR22][R136.64], P6 ;  /* 0x01e00000888b7fae */ /* 0x000fe8000b1a1016 */
[----:B------:R-:W-:Y:S04]  /*1c310*/  LDGSTS.E [R139+0x2200], desc[UR22][R8.64], P6 ;  /* 0x02200000088b7fae */ /* 0x000fe8000b1a1016 */
[----:B------:R-:W4:Y:S04]  /*1c320*/  LDL.64 R248, [R1+0x528] ;  /* 0x0005280001f87983 */ /* 0x000f280000100a00 */
[----:B------:R-:W-:Y:S04]  /*1c330*/  LDGSTS.E [R139+0x2600], desc[UR22][R246.64], P6 ;  /* 0x02600000f68b7fae */ /* 0x000fe8000b1a1016 */
[----:B------:R-:W4:Y:S04]  /*1c340*/  LDL.64 R8, [R1+0x530] ;  /* 0x0005300001087983 */ /* 0x000f280000100a00 */
[----:B------:R-:W4:Y:S04]  /*1c350*/  LDL.64 R246, [R1+0x538] ;  /* 0x0005380001f67983 */ /* 0x000f280000100a00 */
        /* <DEDUP_REMOVED lines=16> */
[----:B---3--:R-:W-:Y:S04]  /*1c460*/  LDGSTS.E [R139+0x6200], desc[UR22][R6.64], P6 ;  /* 0x06200000068b7fae */ /* 0x008fe8000b1a1016 */
[----:B------:R-:W-:Y:S01]  /*1c470*/  LDGSTS.E [R139+0x6600], desc[UR22][R16.64], P6 ;  /* 0x06600000108b7fae */ /* 0x000fe2000b1a1016 */
[----:B------:R-:W-:-:S03]  /*1c480*/  VIADD R140, R140, UR9 ;  /* 0x000000098c8c7c36 */ /* 0x000fc60008000000 */
[----:B------:R-:W-:Y:S04]  /*1c490*/  LDGSTS.E [R139+0x6a00], desc[UR22][R14.64], P6 ;  /* 0x06a000000e8b7fae */ /* 0x000fe8000b1a1016 */
[----:B------:R-:W3:Y:S04]  /*1c4a0*/  LDL.64 R6, [R1+0x550] ;  /* 0x0005500001067983 */ /* 0x000ee80000100a00 */
[----:B------:R-:W-:Y:S04]  /*1c4b0*/  LDGSTS.E [R139+0x6e00], desc[UR22][R242.64], P6 ;  /* 0x06e00000f28b7fae */ /* 0x000fe8000b1a1016 */
[----:B------:R-:W-:Y:S04]  /*1c4c0*/  LDGSTS.E [R139+0x7200], desc[UR22][R12.64], P6 ;  /* 0x072000000c8b7fae */ /* 0x000fe8000b1a1016 */
[----:B------:R-:W-:Y:S04]  /*1c4d0*/  LDGSTS.E [R139+0x7600], desc[UR22][R10.64], P6 ;  /* 0x076000000a8b7fae */ /* 0x000fe8000b1a1016 */
[----:B------:R-:W3:Y:S04]  /*1c4e0*/  LDL.64 R242, [R1+0x558] ;  /* 0x0005580001f27983 */ /* 0x000ee80000100a00 */
[----:B------:R-:W-:Y:S04]  /*1c4f0*/  LDGSTS.E [R139+0x7a00], desc[UR22][R244.64], P6 ;  /* 0x07a00000f48b7fae */ /* 0x000fe8000b1a1016 */
[----:B----4-:R-:W-:Y:S04]  /*1c500*/  LDGSTS.E [R139+0x7e00], desc[UR22][R248.64], P6 ;  /* 0x07e00000f88b7fae */ /* 0x010fe8000b1a1016 */
[----:B------:R-:W4:Y:S04]  /*1c510*/  LDL.64 R244, [R1+0x560] ;  /* 0x0005600001f47983 */ /* 0x000f280000100a00 */
[----:B------:R-:W4:Y:S04]  /*1c520*/  LDL.64 R248, [R1+0x568] ;  /* 0x0005680001f87983 */ /* 0x000f280000100a00 */
[----:B------:R-:W-:Y:S04]  /*1c530*/  LDGSTS.E [R140+0x280], desc[UR22][R8.64], P6 ;  /* 0x00280000088c7fae */ /* 0x000fe8000b1a1016 */
[----:B------:R1:W-:Y:S04]  /*1c540*/  STL.64 [R1+0x1500], R138 ;  /* 0x0015008a01007387 */ /* 0x0003e80000100a00 */
[----:B------:R-:W-:Y:S04]  /*1c550*/  LDGSTS.E [R140+0x680], desc[UR22][R246.64], P6 ;  /* 0x00680000f68c7fae */ /* 0x000fe8000b1a1016 */
[----:B------:R-:W4:Y:S04]  /*1c560*/  LDL.64 R136, [R1+0x580] ;  /* 0x0005800001887983 */ /* 0x000f280000100a00 */
[----:B-1----:R-:W4:Y:S04]  /*1c570*/  LDL.64 R138, [R1+0x578] ;  /* 0x00057800018a7983 */ /* 0x002f280000100a00 */
        /* <DEDUP_REMOVED lines=18> */
[----:B------:R-:W2:Y:S04]  /*1c6a0*/  LDL.64 R250, [R1+0x5d8] ;  /* 0x0005d80001fa7983 */ /* 0x000ea80000100a00 */
[----:B------:R-:W-:Y:S04]  /*1c6b0*/  LDGSTS.E [R140+0xe80], desc[UR22][R4.64], P6 ;  /* 0x00e80000048c7fae */ /* 0x000fe8000b1a1016 */
[----:B------:R-:W2:Y:S04]  /*1c6c0*/  LDL.64 R4, [R1+0x5e0] ;  /* 0x0005e00001047983 */ /* 0x000ea80000100a00 */
[----:B---3--:R-:W-:Y:S04]  /*1c6d0*/  LDGSTS.E [R140+0x1280], desc[UR22][R6.64], P6 ;  /* 0x01280000068c7fae */ /* 0x008fe8000b1a1016 */
[----:B------:R-:W3:Y:S04]  /*1c6e0*/  LDL.64 R6, [R1+0x5f8] ;  /* 0x0005f80001067983 */ /* 0x000ee80000100a00 */
[----:B------:R-:W-:Y:S04]  /*1c6f0*/  LDGSTS.E [R140+0x1680], desc[UR22][R242.64], P6 ;  /* 0x01680000f28c7fae */ /* 0x000fe8000b1a1016 */
[----:B------:R-:W3:Y:S04]  /*1c700*/  LDL.64 R242, [R1+0x618] ;  /* 0x0006180001f27983 */ /* 0x000ee80000100a00 */
[----:B----4-:R-:W-:Y:S04]  /*1c710*/  LDGSTS.E [R140+0x1a80], desc[UR22][R244.64], P6 ;  /* 0x01a80000f48c7fae */ /* 0x010fe8000b1a1016 */
[----:B------:R-:W-:Y:S04]  /*1c720*/  LDGSTS.E [R140+0x1e80], desc[UR22][R248.64], P6 ;  /* 0x01e80000f88c7fae */ /* 0x000fe8000b1a1016 */
[----:B------:R-:W4:Y:S04]  /*1c730*/  LDL.64 R244, [R1+0x628] ;  /* 0x0006280001f47983 */ /* 0x000f280000100a00 */
[----:B------:R-:W4:Y:S04]  /*1c740*/  LDL.64 R248, [R1+0x630] ;  /* 0x0006300001f87983 */ /* 0x000f280000100a00 */
        /* <DEDUP_REMOVED lines=13> */
[----:B------:R-:W-:Y:S01]  /*1c820*/  LDGSTS.E [R140+0x5280], desc[UR22][R20.64], P6 ;  /* 0x05280000148c7fae */ /* 0x000fe2000b1a1016 */
[----:B------:R-:W-:-:S03]  /*1c830*/  VIADD R141, R141, UR9 ;  /* 0x000000098d8d7c36 */ /* 0x000fc60008000000 */
        /* <DEDUP_REMOVED lines=15> */
[----:B------:R-:W-:Y:S04]  /*1c930*/  LDGSTS.E [R140+0x5e80], desc[UR22][R18.64], P6 ;  /* 0x05e80000128c7fae */ /* 0x000fe8000b1a1016 */
[----:B------:R-:W-:Y:S04]  /*1c940*/  LDGSTS.E [R140+0x6280], desc[UR22][R16.64], P6 ;  /* 0x06280000108c7fae */ /* 0x000fe8000b1a1016 */
[----:B------:R-:W2:Y:S04]  /*1c950*/  LDL.64 R4, [R1+0x648] ;  /* 0x0006480001047983 */ /* 0x000ea80000100a00 */
[----:B---3--:R-:W-:Y:S04]  /*1c960*/  LDGSTS.E [R140+0x6680], desc[UR22][R6.64], P6 ;  /* 0x06680000068c7fae */ /* 0x008fe8000b1a1016 */
[----:B------:R-:W-:Y:S04]  /*1c970*/  LDGSTS.E [R140+0x6a80], desc[UR22][R14.64], P6 ;  /* 0x06a800000e8c7fae */ /* 0x000fe8000b1a1016 */
[----:B------:R-:W-:Y:S04]  /*1c980*/  LDGSTS.E [R140+0x6e80], desc[UR22][R12.64], P6 ;  /* 0x06e800000c8c7fae */ /* 0x000fe8000b1a1016 */
[----:B------:R-:W3:Y:S04]  /*1c990*/  LDL.64 R6, [R1+0x650] ;  /* 0x0006500001067983 */ /* 0x000ee80000100a00 */
[----:B------:R-:W-:Y:S04]  /*1c9a0*/  LDGSTS.E [R140+0x7280], desc[UR22][R8.64], P6 ;  /* 0x07280000088c7fae */ /* 0x000fe8000b1a1016 */
[----:B------:R-:W-:Y:S04]  /*1c9b0*/  LDGSTS.E [R140+0x7680], desc[UR22][R242.64], P6 ;  /* 0x07680000f28c7fae */ /* 0x000fe8000b1a1016 */
[----:B------:R-:W-:Y:S04]  /*1c9c0*/  LDGSTS.E [R140+0x7a80], desc[UR22][R10.64], P6 ;  /* 0x07a800000a8c7fae */ /* 0x000fe8000b1a1016 */
[----:B------:R-:W3:Y:S04]  /*1c9d0*/  LDL.64 R8, [R1+0x658] ;  /* 0x0006580001087983 */ /* 0x000ee80000100a00 */
[----:B----4-:R-:W-:Y:S04]  /*1c9e0*/  LDGSTS.E [R140+0x7e80], desc[UR22][R244.64], P6 ;  /* 0x07e80000f48c7fae */ /* 0x010fe8000b1a1016 */
        /* <DEDUP_REMOVED lines=18> */
[----:B----4-:R-:W-:Y:S04]  /*1cb10*/  LDGSTS.E [R141+0x1b00], desc[UR22][R242.64], P6 ;  /* 0x01b00000f28d7fae */ /* 0x010fe8000b1a1016 */
        /* <DEDUP_REMOVED lines=15> */
[----:B------:R-:W-:Y:S04]  /*1cc10*/  LDGSTS.E [R141+0x4f00], desc[UR22][R20.64], P6 ;  /* 0x04f00000148d7fae */ /* 0x000fe8000b1a1016 */
[----:B------:R-:W-:Y:S04]  /*1cc20*/  LDGSTS.E [R141+0x5300], desc[UR22][R244.64], P6 ;  /* 0x05300000f48d7fae */ /* 0x000fe8000b1a1016 */
[----:B------:R-:W-:Y:S04]  /*1cc30*/  LDGSTS.E [R141+0x5700], desc[UR22][R246.64], P6 ;  /* 0x05700000f68d7fae */ /* 0x000fe8000b1a1016 */
[----:B------:R-:W-:Y:S04]  /*1cc40*/  LDGSTS.E [R141+0x5b00], desc[UR22][R18.64], P6 ;  /* 0x05b00000128d7fae */ /* 0x000fe8000b1a1016 */
[----:B------:R-:W-:Y:S04]  /*1cc50*/  LDGSTS.E [R141+0x5f00], desc[UR22][R16.64], P6 ;  /* 0x05f00000108d7fae */ /* 0x000fe8000b1a1016 */
[----:B------:R-:W4:Y:S04]  /*1cc60*/  LDL.64 R244, [R1+0x780] ;  /* 0x0007800001f47983 */ /* 0x000f280000100a00 */
[----:B------:R-:W4:Y:S04]  /*1cc70*/  LDL.64 R246, [R1+0x790] ;  /* 0x0007900001f67983 */ /* 0x000f280000100a00 */
[----:B--2---:R-:W-:Y:S04]  /*1cc80*/  LDGSTS.E [R141+0x6300], desc[UR22][R250.64], P6 ;  /* 0x06300000fa8d7fae */ /* 0x004fe8000b1a1016 */
[----:B------:R-:W-:Y:S04]  /*1cc90*/  LDGSTS.E [R141+0x6700], desc[UR22][R14.64], P6 ;  /* 0x067000000e8d7fae */ /* 0x000fe8000b1a1016 */
[----:B------:R-:W-:Y:S04]  /*1cca0*/  LDGSTS.E [R141+0x6b00], desc[UR22][R12.64], P6 ;  /* 0x06b000000c8d7fae */ /* 0x000fe8000b1a1016 */
[----:B------:R-:W2:Y:S04]  /*1ccb0*/  LDL.64 R250, [R1+0x7a0] ;  /* 0x0007a00001fa7983 */ /* 0x000ea80000100a00 */
[----:B------:R-:W-:Y:S04]  /*1ccc0*/  LDGSTS.E [R141+0x6f00], desc[UR22][R4.64], P6 ;  /* 0x06f00000048d7fae */ /* 0x000fe8000b1a1016 */
[----:B------:R-:W2:Y:S04]  /*1ccd0*/  LDL.64 R4, [R1+0x7b0] ;  /* 0x0007b00001047983 */ /* 0x000ea80000100a00 */
[----:B---3--:R-:W-:Y:S01]  /*1cce0*/  LDGSTS.E [R141+0x7300], desc[UR22][R6.64], P6 ;  /* 0x07300000068d7fae */ /* 0x008fe2000b1a1016 */
[----:B------:R-:W-:-:S03]  /*1ccf0*/  VIADD R142, R142, UR9 ;  /* 0x000000098e8e7c36 */ /* 0x000fc60008000000 */
[----:B------:R-:W-:Y:S04]  /*1cd00*/  LDGSTS.E [R141+0x7700], desc[UR22][R10.64], P6 ;  /* 0x077000000a8d7fae */ /* 0x000fe8000b1a1016 */
[----:B------:R-:W3:Y:S04]  /*1cd10*/  LDL.64 R6, [R1+0x7c0] ;  /* 0x0007c00001067983 */ /* 0x000ee80000100a00 */
[----:B------:R1:W-:Y:S04]  /*1cd20*/  STL.64 [R1+0x13f8], R140 ;  /* 0x0013f88c01007387 */ /* 0x0003e80000100a00 */
[----:B------:R-:W3:Y:S04]  /*1cd30*/  LDL.64 R38, [R1+0x7c8] ;  /* 0x0007c80001267983 */ /* 0x000ee80000100a00 */
        /* <DEDUP_REMOVED lines=8> */
[----:B----4-:R-:W-:Y:S04]  /*1cdc0*/  LDGSTS.E [R141+0x7b00], desc[UR22][R8.64], P6 ;  /* 0x07b00000088d7fae */ /* 0x010fe8000b1a1016 */
[----:B------:R-:W4:Y:S04]  /*1cdd0*/  LDL.64 R20, [R1+0x840] ;  /* 0x0008400001147983 */ /* 0x000f280000100a00 */
        /* <DEDUP_REMOVED lines=12> */
[----:B------:R-:W-:Y:S04]  /*1cea0*/  LDGSTS.E [R142+0xb80], desc[UR22][R246.64], P6 ;  /* 0x00b80000f68e7fae */ /* 0x000fe8000b1a1016 */
[----:B------:R-:W4:Y:S04]  /*1ceb0*/  LDL.64 R244, [R1+0x8d8] ;  /* 0x0008d80001f47983 */ /* 0x000f280000100a00 */
[----:B------:R-:W4:Y:S04]  /*1cec0*/  LDL.64 R242, [R1+0x8e8] ;  /* 0x0008e80001f27983 */ /* 0x000f280000100a00 */
[----:B------:R-:W4:Y:S04]  /*1ced0*/  LDL.64 R246, [R1+0x8e0] ;  /* 0x0008e00001f67983 */ /* 0x000f280000100a00 */
[----:B-1----:R-:W4:Y:S04]  /*1cee0*/  LDL.64 R140, [R1+0x918] ;  /* 0x00091800018c7983 */ /* 0x002f280000100a00 */
[----:B--2---:R-:W-:Y:S04]  /*1cef0*/  LDGSTS.E [R142+0xf80], desc[UR22][R250.64], P6 ;  /* 0x00f80000fa8e7fae */ /* 0x004fe8000b1a1016 */
[----:B------:R-:W2:Y:S04]  /*1cf00*/  LDL.64 R250, [R1+0x968] ;  /* 0x0009680001fa7983 */ /* 0x000ea80000100a00 */
[----:B------:R-:W-:Y:S04]  /*1cf10*/  LDGSTS.E [R142+0x1380], desc[UR22][R4.64], P6 ;  /* 0x01380000048e7fae */ /* 0x000fe8000b1a1016 */
[----:B------:R-:W2:Y:S04]  /*1cf20*/  LDL.64 R4, [R1+0x8f8] ;  /* 0x0008f80001047983 */ /* 0x000ea80000100a00 */
[----:B---3--:R-:W-:Y:S04]  /*1cf30*/  LDGSTS.E [R142+0x1780], desc[UR22][R6.64], P6 ;  /* 0x01780000068e7fae */ /* 0x008fe8000b1a1016 */
[----:B------:R-:W-:Y:S04]  /*1cf40*/  LDGSTS.E [R142+0x1b80], desc[UR22][R38.64], P6 ;  /* 0x01b80000268e7fae */ /* 0x000fe8000b1a1016 */
[----:B------:R-:W3:Y:S04]  /*1cf50*/  LDL.64 R6, [R1+0x908] ;  /* 0x0009080001067983 */ /* 0x000ee80000100a00 */
[----:B------:R-:W-:Y:S04]  /*1cf60*/  LDGSTS.E [R142+0x1f80], desc[UR22][R36.64], P6 ;  /* 0x01f80000248e7fae */ /* 0x000fe8000b1a1016 */
[----:B------:R-:W-:Y:S04]  /*1cf70*/  LDGSTS.E [R142+0x2380], desc[UR22][R34.64], P6 ;  /* 0x02380000228e7fae */ /* 0x000fe8000b1a1016 */
[----:B------:R-:W3:Y:S04]  /*1cf80*/  LDL.LU.64 R38, [R1+0x15c0] ;  /* 0x0015c00001267983 */ /* 0x000ee80000300a00 */
        /* <DEDUP_REMOVED lines=12> */
[----:B----4-:R-:W-:Y:S04]  /*1d050*/  LDGSTS.E [R142+0x3f80], desc[UR22][R20.64], P6 ;  /* 0x03f80000148e7fae */ /* 0x010fe8000b1a1016 */
[----:B------:R-:W4:Y:S04]  /*1d060*/  LDL.LU.64 R24, [R1+0x1588] ;  /* 0x0015880001187983 */ /* 0x000f280000300a00 */
[----:B------:R-:W-:Y:S04]  /*1d070*/  LDGSTS.E [R142+0x4380], desc[UR22][R18.64], P6 ;  /* 0x04380000128e7fae */ /* 0x000fe8000b1a1016 */
[----:B------:R-:W4:Y:S04]  /*1d080*/  LDL.LU.64 R22, [R1+0x1580] ;  /* 0x0015800001167983 */ /* 0x000f280000300a00 */
[----:B------:R-:W-:Y:S04]  /*1d090*/  LDGSTS.E [R142+0x4780], desc[UR22][R16.64], P6 ;  /* 0x04780000108e7fae */ /* 0x000fe8000b1a1016 */
[----:B------:R-:W4:Y:S04]  /*1d0a0*/  LDL.LU.64 R20, [R1+0x1578] ;  /* 0x0015780001147983 */ /* 0x000f280000300a00 */
[----:B------:R-:W-:Y:S04]  /*1d0b0*/  LDGSTS.E [R142+0x4b80], desc[UR22][R248.64], P6 ;  /* 0x04b80000f88e7fae */ /* 0x000fe8000b1a1016 */
[----:B------:R-:W4:Y:S04]  /*1d0c0*/  LDL.LU.64 R18, [R1+0x1570] ;  /* 0x0015700001127983 */ /* 0x000f280000300a00 */
[----:B------:R1:W-:Y:S04]  /*1d0d0*/  LDGSTS.E [R142+0x4f80], desc[UR22][R136.64], P6 ;  /* 0x04f80000888e7fae */ /* 0x0003e8000b1a1016 */
[----:B------:R-:W4:Y:S04]  /*1d0e0*/  LDL.LU.64 R16, [R1+0x1568] ;  /* 0x0015680001107983 */ /* 0x000f280000300a00 */
[----:B------:R-:W-:Y:S04]  /*1d0f0*/  LDGSTS.E [R142+0x5380], desc[UR22][R14.64], P6 ;  /* 0x053800000e8e7fae */ /* 0x000fe8000b1a1016 */
[----:B------:R-:W4:Y:S01]  /*1d100*/  LDL.LU.64 R248, [R1+0x98] ;  /* 0x0000980001f87983 */ /* 0x000f220000300a00 */
[----:B-1----:R-:W1:Y:S03]  /*1d110*/  LDC R136, c[0x0][0x3a0] ;  /* 0x0000e800ff887b82 */ /* 0x002e660000000800 */
[----:B------:R-:W-:Y:S04]  /*1d120*/  LDGSTS.E [R142+0x5780], desc[UR22][R12.64], P6 ;  /* 0x057800000c8e7fae */ /* 0x000fe8000b1a1016 */
        /* <DEDUP_REMOVED lines=10> */
[----:B------:R-:W-:Y:S01]  /*1d1d0*/  LDGSTS.E [R142+0x6f80], desc[UR22][R242.64], P6 ;  /* 0x06f80000f28e7fae */ /* 0x000fe2000b1a1016 */
[----:B-1----:R-:W1:Y:S03]  /*1d1e0*/  LDC R245, c[0x0][0x3a0] ;  /* 0x0000e800fff57b82 */ /* 0x002e660000000800 */
[----:B------:R-:W4:Y:S01]  /*1d1f0*/  LDL.LU.64 R246, [R1+0x88] ;  /* 0x0000880001f67983 */ /* 0x000f220000300a00 */
[----:B------:R-:W-:-:S04]  /*1d200*/  ISETP.GE.U32.AND P3, PT, R0, 0x7ffffefe, PT ;  /* 0x7ffffefe0000780c */ /* 0x000fc80003f66070 */
[----:B------:R-:W1:Y:S01]  /*1d210*/  LDC R244, c[0x0][0x3a0] ;  /* 0x0000e800fff47b82 */ /* 0x000e620000000800 */
[----:B------:R-:W4:Y:S04]  /*1d220*/  LDL.LU.64 R242, [R1+0x1540] ;  /* 0x0015400001f27983 */ /* 0x000f280000300a00 */
[----:B--2---:R-:W-:Y:S04]  /*1d230*/  LDGSTS.E [R142+0x7380], desc[UR22][R4.64], P6 ;  /* 0x07380000048e7fae */ /* 0x004fe8000b1a1016 */
[----:B------:R-:W2:Y:S04]  /*1d240*/  LDL.LU.64 R4, [R1+0x1538] ;  /* 0x0015380001047983 */ /* 0x000ea80000300a00 */
[----:B---3--:R3:W-:Y:S04]  /*1d250*/  LDGSTS.E [R142+0x7780], desc[UR22][R6.64], P6 ;  /* 0x07780000068e7fae */ /* 0x0087e8000b1a1016 */
[----:B------:R-:W-:Y:S04]  /*1d260*/  LDGSTS.E [R142+0x7b80], desc[UR22][R140.64], P6 ;  /* 0x07b800008c8e7fae */ /* 0x000fe8000b1a1016 */
[----:B------:R-:W-:Y:S04]  /*1d270*/  LDGSTS.E [R142+0x7f80], desc[UR22][R250.64], P6 ;  /* 0x07f80000fa8e7fae */ /* 0x000fe8000b1a1016 */
[----:B------:R-:W2:Y:S04]  /*1d280*/  LDL.LU.64 R6, [R1+0x1530] ;  /* 0x0015300001067983 */ /* 0x000ea80000300a00 */
[----:B------:R-:W4:Y:S04]  /*1d290*/  LDL.LU.64 R140, [R1+0x80] ;  /* 0x00008000018c7983 */ /* 0x000f280000300a00 */
[----:B------:R-:W4:Y:S04]  /*1d2a0*/  LDL.LU.64 R250, [R1+0x78] ;  /* 0x0000780001fa7983 */ /* 0x000f280000300a00 */
[----:B------:R-:W0:Y:S01]  /*1d2b0*/  LDGDEPBAR ;  /* 0x00000000000079af */ /* 0x000e220000000000 */
[----:B------:R-:W-:Y:S01]  /*1d2c0*/  VIADD R0, R2, 0xffffff7c ;  /* 0xffffff7c02007836 */ /* 0x000fe20000000000 */
[----:B------:R-:W-:Y:S04]  /*1d2d0*/  BAR.SYNC.DEFER_BLOCKING 0x0 ;  /* 0x0000000000007b1d */ /* 0x000fe80000010000 */
[----:B------:R-:W-:-:S02]  /*1d2e0*/  ISETP.GE.U32.AND P6, PT, R0, 0x7ffffefd, PT ;  /* 0x7ffffefd0000780c */ /* 0x000fc40003fc6070 */
[----:B------:R-:W-:Y:S01]  /*1d2f0*/  IADD3 R0, PT, PT, R136, -0x85, RZ ;  /* 0xffffff7b88007810 */ /* 0x000fe20007ffe0ff */
[----:B--2---:R-:W-:Y:S02]  /*1d300*/  IMAD.SHL.U32 R2, R6, 0x80, RZ ;  /* 0x0000008006027824 */ /* 0x004fe400078e00ff */
[----:B---3--:R-:W2:Y:S02]  /*1d310*/  LDC R6, c[0x0][0x3a0] ;  /* 0x0000e800ff067b82 */ /* 0x008ea40000000800 */
[----:B------:R-:W-:-:S05]  /*1d320*/  IMAD.WIDE R4, R2, 0x4, R4 ;  /* 0x0000000402047825 */ /* 0x000fca00078e0204 */
[----:B------:R4:W-:Y:S04]  /*1d330*/  STL.64 [R1+0xf48], R4 ;  /* 0x000f480401007387 */ /* 0x0009e80000100a00 */
[----:B------:R-:W-:Y:S01]  /*1d340*/  @!PT LDS RZ, [RZ] ;  /* 0x00000000fffff984 */ /* 0x000fe20000000800 */
[----:B------:R-:W-:Y:S01]  /*1d350*/  @!PT LDS RZ, [RZ] ;  /* 0x00000000fffff984 */ /* 0x000fe20000000800 */
[----:B------:R-:W-:Y:S01]  /*1d360*/  @!PT LDS RZ, [RZ] ;  /* 0x00000000fffff984 */ /* 0x000fe20000000800 */
[----:B------:R4:W-:Y:S04]  /*1d370*/  LDGSTS.E [R252+0x70000], desc[UR22][R4.64], !P2 ;  /* 0x7000000004fc7fae */ /* 0x0009e8000d1a1016 */
[----:B------:R-:W3:Y:S01]  /*1d380*/  LDL.LU.64 R136, [R1+0x70] ;  /* 0x0000700001887983 */ /* 0x000ee20000300a00 */
[----:B----4-:R-:W-:Y:S01]  /*1d390*/  IMAD.WIDE R4, R2, 0x4, R248 ;  /* 0x0000000402047825 */ /* 0x010fe200078e02f8 */
[----:B------:R-:W-:-:S04]  /*1d3a0*/  ISETP.GE.U32.AND P2, PT, R0, 0x7ffffefc, PT ;  /* 0x7ffffefc0000780c */ /* 0x000fc80003f46070 */
[----:B------:R4:W-:Y:S01]  /*1d3b0*/  STL.64 [R1+0xf40], R4 ;  /* 0x000f400401007387 */ /* 0x0009e20000100a00 */
[----:B------:R-:W-:-:S03]  /*1d3c0*/  IMAD.WIDE R138, R2, 0x4, R138 ;  /* 0x00000004028a7825 */ /* 0x000fc600078e028a */
[----:B------:R-:W3:Y:S01]  /*1d3d0*/  LDL.LU.64 R248, [R1+0x68] ;  /* 0x0000680001f87983 */ /* 0x000ee20000300a00 */
[----:B-1----:R-:W-:-:S03]  /*1d3e0*/  VIADD R0, R245, 0xffffff7a ;  /* 0xffffff7af5007836 */ /* 0x002fc60000000000 */
[----:B------:R4:W-:Y:S02]  /*1d3f0*/  LDGSTS.E [R252+0x70004], desc[UR22][R4.64], !P4 ;  /* 0x7000400004fc7fae */ /* 0x0009e4000e1a1016 */
[----:B------:R-:W-:Y:S02]  /*1d400*/  ISETP.GE.U32.AND P4, PT, R0, 0x7ffffefb, PT ;  /* 0x7ffffefb0000780c */ /* 0x000fe40003f86070 */
[----:B------:R1:W-:Y:S01]  /*1d410*/  STL.64 [R1+0xf38], R138 ;  /* 0x000f388a01007387 */ /* 0x0003e20000100a00 */
[----:B------:R-:W-:-:S03]  /*1d420*/  IMAD.WIDE R140, R2, 0x4, R140 ;  /* 0x00000004028c7825 */ /* 0x000fc600078e028c */
[----:B------:R1:W-:Y:S01]  /*1d430*/  LDGSTS.E [R252+0x70008], desc[UR22][R138.64], !P3 ;  /* 0x700080008afc7fae */ /* 0x0003e2000d9a1016 */
[----:B------:R-:W-:-:S03]  /*1d440*/  VIADD R0, R244, 0xffffff79 ;  /* 0xffffff79f4007836 */ /* 0x000fc60000000000 */
[----:B------:R-:W3:Y:S01]  /*1d450*/  LDL.LU.64 R244, [R1+0x60] ;  /* 0x0000600001f47983 */ /* 0x000ee20000300a00 */
[C---:B------:R-:W-:Y:S01]  /*1d460*/  IMAD.WIDE R250, R2.reuse, 0x4, R250 ;  /* 0x0000000402fa7825 */ /* 0x040fe200078e02fa */
[----:B----4-:R-:W4:Y:S03]  /*1d470*/  LDC R5, c[0x0][0x3a0] ;  /* 0x0000e800ff057b82 */ /* 0x010f260000000800 */
[----:B-1----:R-:W-:-:S05]  /*1d480*/  IMAD.WIDE R138, R2, 0x4, R246 ;  /* 0x00000004028a7825 */ /* 0x002fca00078e02f6 */
[----:B------:R-:W1:Y:S01]  /*1d490*/  LDC R4, c[0x0][0x3a0] ;  /* 0x0000e800ff047b82 */ /* 0x000e620000000800 */
[----:B------:R2:W-:Y:S04]  /*1d4a0*/  STL.64 [R1+0xf30], R138 ;  /* 0x000f308a01007387 */ /* 0x0005e80000100a00 */
[----:B------:R2:W-:Y:S04]  /*1d4b0*/  LDGSTS.E [R252+0x7000c], desc[UR22][R138.64], !P6 ;  /* 0x7000c0008afc7fae */ /* 0x0005e8000f1a1016 */
[----:B------:R-:W3:Y:S04]  /*1d4c0*/  LDL.LU.64 R246, [R1+0x58] ;  /* 0x0000580001f67983 */ /* 0x000ee80000300a00 */
[----:B------:R2:W-:Y:S04]  /*1d4d0*/  STL.64 [R1+0xf28], R140 ;  /* 0x000f288c01007387 */ /* 0x0005e80000100a00 */
[----:B------:R-:W-:Y:S01]  /*1d4e0*/  LDGSTS.E [R252+0x70010], desc[UR22][R140.64], !P2 ;  /* 0x700100008cfc7fae */ /* 0x000fe2000d1a1016 */
[----:B--2---:R-:W2:Y:S03]  /*1d4f0*/  LDC R138, c[0x0][0x3a0] ;  /* 0x0000e800ff8a7b82 */ /* 0x004ea60000000800 */
[----:B------:R-:W-:Y:S04]  /*1d500*/  LDGSTS.E [R252+0x70014], desc[UR22][R250.64], !P4 ;  /* 0x70014000fafc7fae */ /* 0x000fe8000e1a1016 */
[----:B------:R-:W3:Y:S04]  /*1d510*/  LDL.LU.64 R140, [R1+0x50] ;  /* 0x00005000018c7983 */ /* 0x000ee80000300a00 */
[----:B------:R4:W-:Y:S04]  /*1d520*/  STL.64 [R1+0xf20], R250 ;  /* 0x000f20fa01007387 */ /* 0x0009e80000100a00 */
[----:B----4-:R-:W4:Y:S01]  /*1d530*/  LDL.LU.64 R250, [R1+0x48] ;  /* 0x0000480001fa7983 */ /* 0x010f220000300a00 */
[----:B------:R-:W-:Y:S01]  /*1d540*/  ISETP.GE.U32.AND P3, PT, R0, 0x7ffffefa, PT ;  /* 0x7ffffefa0000780c */ /* 0x000fe20003f66070 */
[----:B------:R-:W-:-:S02]  /*1d550*/  VIADD R0, R6, 0xffffff78 ;  /* 0xffffff7806007836 */ /* 0x000fc40000000000 */
[----:B------:R-:W3:Y:S03]  /*1d560*/  LDC R6, c[0x0][0x3a0] ;  /* 0x0000e800ff067b82 */ /* 0x000ee60000000800 */
[----:B------:R-:W-:Y:S01]  /*1d570*/  ISETP.GE.U32.AND P6, PT, R0, 0x7ffffef9, PT ;  /* 0x7ffffef90000780c */ /* 0x000fe20003fc6070 */
[----:B------:R-:W-:-:S04]  /*1d580*/  VIADD R0, R5, 0xffffff77 ;  /* 0xffffff7705007836 */ /* 0x000fc80000000000 */
[----:B------:R-:W3:Y:S01]  /*1d590*/  LDC R5, c[0x0][0x3a0] ;  /* 0x0000e800ff057b82 */ /* 0x000ee20000000800 */
[----:B------:R-:W-:Y:S01]  /*1d5a0*/  ISETP.GE.U32.AND P2, PT, R0, 0x7ffffef8, PT ;  /* 0x7ffffef80000780c */ /* 0x000fe20003f46070 */
[----:B-1----:R-:W-:-:S06]  /*1d5b0*/  VIADD R0, R4, 0xffffff76 ;  /* 0xffffff7604007836 */ /* 0x002fcc0000000000 */
[----:B------:R-:W1:Y:S01]  /*1d5c0*/  LDC R4, c[0x0][0x3a0] ;  /* 0x0000e800ff047b82 */ /* 0x000e620000000800 */
[----:B------:R-:W-:Y:S01]  /*1d5d0*/  ISETP.GE.U32.AND P4, PT, R0, 0x7ffffef7, PT ;  /* 0x7ffffef70000780c */ /* 0x000fe20003f86070 */
[----:B--2---:R-:W-:Y:S02]  /*1d5e0*/  VIADD R0, R138, 0xffffff75 ;  /* 0xffffff758a007836 */ /* 0x004fe40000000000 */
[----:B---3--:R-:W-:-:S05]  /*1d5f0*/  IMAD.WIDE R136, R2, 0x4, R136 ;  /* 0x0000000402887825 */ /* 0x008fca00078e0288 */
[----:B------:R2:W-:Y:S04]  /*1d600*/  STL.64 [R1+0xf18], R136 ;  /* 0x000f188801007387 */ /* 0x0005e80000100a00 */
[----:B------:R2:W-:Y:S01]  /*1d610*/  LDGSTS.E [R252+0x70018], desc[UR22][R136.64], !P3 ;  /* 0x7001800088fc7fae */ /* 0x0005e2000d9a1016 */
[----:B------:R-:W-:Y:S02]  /*1d620*/  ISETP.GE.U32.AND P3, PT, R0, 0x7ffffef6, PT ;  /* 0x7ffffef60000780c */ /* 0x000fe40003f66070 */
[----:B------:R-:W-:Y:S01]  /*1d630*/  IADD3 R0, PT, PT, R6, -0x8c, RZ ;  /* 0xffffff7406007810 */ /* 0x000fe20007ffe0ff */
[----:B------:R-:W3:Y:S01]  /*1d640*/  LDL.LU.64 R138, [R1+0x40] ;  /* 0x00004000018a7983 */ /* 0x000ee20000300a00 */
[----:B------:R-:W4:Y:S01]  /*1d650*/  LDC R6, c[0x0][0x3a0] ;  /* 0x0000e800ff067b82 */ /* 0x000f220000000800 */
[----:B--2---:R-:W-:-:S07]  /*1d660*/  IMAD.WIDE R136, R2, 0x4, R248 ;  /* 0x0000000402887825 */ /* 0x004fce00078e02f8 */
[----:B------:R-:W2:Y:S01]  /*1d670*/  LDC R248, c[0x0][0x3a0] ;  /* 0x0000e800fff87b82 */ /* 0x000ea20000000800 */
[----:B------:R-:W-:Y:S01]  /*1d680*/  LDGSTS.E [R252+0x7001c], desc[UR22][R136.64], !P6 ;  /* 0x7001c00088fc7fae */ /* 0x000fe2000f1a1016 */
[----:B------:R-:W-:Y:S01]  /*1d690*/  ISETP.GE.U32.AND P6, PT, R0, 0x7ffffef5, PT ;  /* 0x7ffffef50000780c */ /* 0x000fe20003fc6070 */
[----:B------:R-:W-:Y:S02]  /*1d6a0*/  VIADD R0, R5, 0xffffff73 ;  /* 0xffffff7305007836 */ /* 0x000fe40000000000 */
[----:B------:R1:W-:Y:S03]  /*1d6b0*/  STL.64 [R1+0xf10], R136 ;  /* 0x000f108801007387 */ /* 0x0003e60000100a00 */
[----:B------:R-:W2:Y:S01]  /*1d6c0*/  LDC R5, c[0x0][0x3a0] ;  /* 0x0000e800ff057b82 */ /* 0x000ea20000000800 */
[----:B------:R-:W-:-:S05]  /*1d6d0*/  IMAD.WIDE R244, R2, 0x4, R244 ;  /* 0x0000000402f47825 */ /* 0x000fca00078e02f4 */
[----:B------:R-:W-:Y:S04]  /*1d6e0*/  LDGSTS.E [R252+0x70020], desc[UR22][R244.64], !P2 ;  /* 0x70020000f4fc7fae */ /* 0x000fe8000d1a1016 */
[----:B-1----:R-:W3:Y:S01]  /*1d6f0*/  LDL.LU.64 R136, [R1+0x38] ;  /* 0x0000380001887983 */ /* 0x002ee20000300a00 */
[----:B------:R-:W-:Y:S01]  /*1d700*/  ISETP.GE.U32.AND P2, PT, R0, 0x7ffffef4, PT ;  /* 0x7ffffef40000780c */ /* 0x000fe20003f46070 */
[----:B------:R-:W-:Y:S02]  /*1d710*/  VIADD R0, R4, 0xffffff72 ;  /* 0xffffff7204007836 */ /* 0x000fe40000000000 */
[----:B------:R1:W-:Y:S01]  /*1d720*/  STL.64 [R1+0xf08], R244 ;  /* 0x000f08f401007387 */ /* 0x0003e20000100a00 */
[----:B------:R-:W3:Y:S01]  /*1d730*/  LDC R4, c[0x0][0x3a0] ;  /* 0x0000e800ff047b82 */ /* 0x000ee20000000800 */
[----:B------:R-:W-:-:S02]  /*1d740*/  IMAD.WIDE R246, R2, 0x4, R246 ;  /* 0x0000000402f67825 */ /* 0x000fc400078e02f6 */
[----:B-1----:R-:W3:Y:S04]  /*1d750*/  LDL.LU.64 R244, [R1+0x30] ;  /* 0x0000300001f47983 */ /* 0x002ee80000300a00 */
[----:B------:R1:W-:Y:S04]  /*1d760*/  STL.64 [R1+0xf00], R246 ;  /* 0x000f00f601007387 */ /* 0x0003e80000100a00 */
[----:B------:R-:W-:Y:S01]  /*1d770*/  LDGSTS.E [R252+0x70024], desc[UR22][R246.64], !P4 ;  /* 0x70024000f6fc7fae */ /* 0x000fe2000e1a1016 */
[----:B------:R-:W-:-:S03]  /*1d780*/  IMAD.WIDE R140, R2, 0x4, R140 ;  /* 0x00000004028c7825 */ /* 0x000fc600078e028c */
[----:B-1----:R-:W3:Y:S01]  /*1d790*/  LDL.LU.64 R246, [R1+0x28] ;  /* 0x0000280001f67983 */ /* 0x002ee20000300a00 */
[----:B------:R-:W-:-:S03]  /*1d7a0*/  ISETP.GE.U32.AND P4, PT, R0, 0x7ffffef3, PT ;  /* 0x7ffffef30000780c */ /* 0x000fc60003f86070 */
[----:B------:R4:W-:Y:S04]  /*1d7b0*/  STL.64 [R1+0xef8], R140 ;  /* 0x000ef88c01007387 */ /* 0x0009e80000100a00 */
[----:B------:R4:W-:Y:S01]  /*1d7c0*/  LDGSTS.E [R252+0x70028], desc[UR22][R140.64], !P3 ;  /* 0x700280008cfc7fae */ /* 0x0009e2000d9a1016 */
[----:B--2---:R-:W-:-:S03]  /*1d7d0*/  VIADD R0, R248, 0xffffff71 ;  /* 0xffffff71f8007836 */ /* 0x004fc60000000000 */
[----:B------:R-:W2:Y:S01]  /*1d7e0*/  LDL.LU.64 R248, [R1+0x20] ;  /* 0x0000200001f87983 */ /* 0x000ea20000300a00 */
[----:B----4-:R-:W-:-:S05]  /*1d7f0*/  IMAD.WIDE R140, R2, 0x4, R250 ;  /* 0x00000004028c7825 */ /* 0x010fca00078e02fa */
[----:B------:R1:W-:Y:S04]  /*1d800*/  STL.64 [R1+0xef0], R140 ;  /* 0x000ef08c01007387 */ /* 0x0003e80000100a00 */
[----:B------:R-:W4:Y:S01]  /*1d810*/  LDL.LU.64 R250, [R1+0x18] ;  /* 0x0000180001fa7983 */ /* 0x000f220000300a00 */
[----:B------:R-:W-:Y:S01]  /*1d820*/  ISETP.GE.U32.AND P3, PT, R0, 0x7ffffef2, PT ;  /* 0x7ffffef20000780c */ /* 0x000fe20003f66070 */
[----:B------:R-:W-:Y:S02]  /*1d830*/  VIADD R0, R6, 0xffffff70 ;  /* 0xffffff7006007836 */ /* 0x000fe40000000000 */
[----:B------:R1:W-:Y:S01]  /*1d840*/  LDGSTS.E [R252+0x7002c], desc[UR22][R140.64], !P6 ;  /* 0x7002c0008cfc7fae */ /* 0x0003e2000f1a1016 */
[----:B------:R-:W1:Y:S02]  /*1d850*/  LDC R6, c[0x0][0x3a0] ;  /* 0x0000e800ff067b82 */ /* 0x000e640000000800 */
[----:B------:R-:W-:Y:S01]  /*1d860*/  ISETP.GE.U32.AND P6, PT, R0, 0x7ffffef1, PT ;  /* 0x7ffffef10000780c */ /* 0x000fe20003fc6070 */
[----:B------:R-:W-:-:S05]  /*1d870*/  VIADD R0, R5, 0xffffff6f ;  /* 0xffffff6f05007836 */ /* 0x000fca0000000000 */
[----:B------:R-:W1:Y:S01]  /*1d880*/  LDC R5, c[0x0][0x3a0] ;  /* 0x0000e800ff057b82 */ /* 0x000e620000000800 */
[----:B---3--:R-:W-:-:S05]  /*1d890*/  IMAD.WIDE R138, R2, 0x4, R138 ;  /* 0x00000004028a7825 */ /* 0x008fca00078e028a */
[----:B------:R3:W-:Y:S01]  /*1d8a0*/  LDGSTS.E [R252+0x70030], desc[UR22][R138.64], !P2 ;  /* 0x700300008afc7fae */ /* 0x0007e2000d1a1016 */
[----:B------:R-:W-:Y:S01]  /*1d8b0*/  ISETP.GE.U32.AND P2, PT, R0, 0x7ffffef0, PT ;  /* 0x7ffffef00000780c */ /* 0x000fe20003f46070 */
[----:B------:R-:W-:Y:S02]  /*1d8c0*/  VIADD R0, R4, 0xffffff6e ;  /* 0xffffff6e04007836 */ /* 0x000fe40000000000 */
[----:B------:R1:W-:Y:S01]  /*1d8d0*/  STL.64 [R1+0xee8], R138 ;  /* 0x000ee88a01007387 */ /* 0x0003e20000100a00 */
[----:B------:R-:W2:Y:S03]  /*1d8e0*/  LDC R4, c[0x0][0x3a0] ;  /* 0x0000e800ff047b82 */ /* 0x000ea60000000800 */
[----:B-1----:R-:W3:Y:S04]  /*1d8f0*/  LDL.LU.64 R140, [R1+0x10] ;  /* 0x00001000018c7983 */ /* 0x002ee80000300a00 */
[----:B------:R-:W3:Y:S01]  /*1d900*/  LDL.LU.64 R138, [R1+0x8] ;  /* 0x00000800018a7983 */ /* 0x000ee20000300a00 */
[----:B------:R-:W-:-:S05]  /*1d910*/  IMAD.WIDE R136, R2, 0x4, R136 ;  /* 0x0000000402887825 */ /* 0x000fca00078e0288 */
[----:B------:R-:W-:Y:S01]  /*1d920*/  LDGSTS.E [R252+0x70034], desc[UR22][R136.64], !P4 ;  /* 0x7003400088fc7fae */ /* 0x000fe2000e1a1016 */
[----:B------:R-:W-:-:S03]  /*1d930*/  ISETP.GE.U32.AND P4, PT, R0, 0x7ffffeef, PT ;  /* 0x7ffffeef0000780c */ /* 0x000fc60003f86070 */
[----:B------:R1:W-:Y:S01]  /*1d940*/  STL.64 [R1+0xee0], R136 ;  /* 0x000ee08801007387 */ /* 0x0003e20000100a00 */
[----:B------:R-:W-:-:S03]  /*1d950*/  IMAD.WIDE R244, R2, 0x4, R244 ;  /* 0x0000000402f47825 */ /* 0x000fc600078e02f4 */
[----:B-1----:R-:W3:Y:S04]  /*1d960*/  LDL.LU.64 R136, [R1] ;  /* 0x0000000001887983 */ /* 0x002ee80000300a00 */
[----:B------:R1:W-:Y:S04]  /*1d970*/  STL.64 [R1+0xed8], R244 ;  /* 0x000ed8f401007387 */ /* 0x0003e80000100a00 */
[----:B------:R-:W-:Y:S01]  /*1d980*/  LDGSTS.E [R252+0x70038], desc[UR22][R244.64], !P3 ;  /* 0x70038000f4fc7fae */ /* 0x000fe2000d9a1016 */
[----:B------:R-:W-:-:S03]  /*1d990*/  IMAD.WIDE R246, R2, 0x4, R246 ;  /* 0x0000000402f67825 */ /* 0x000fc600078e02f6 */
[----:B-1----:R-:W3:Y:S04]  /*1d9a0*/  LDL.LU.64 R244, [R1+0x1528] ;  /* 0x0015280001f47983 */ /* 0x002ee80000300a00 */
[----:B------:R1:W-:Y:S01]  /*1d9b0*/  STL.64 [R1+0xed0], R246 ;  /* 0x000ed0f601007387 */ /* 0x0003e20000100a00 */
[----:B--2---:R-:W-:-:S03]  /*1d9c0*/  IMAD.WIDE R248, R2, 0x4, R248 ;  /* 0x0000000402f87825 */ /* 0x004fc600078e02f8 */
[----:B------:R-:W-:Y:S04]  /*1d9d0*/  LDGSTS.E [R252+0x7003c], desc[UR22][R246.64], !P6 ;  /* 0x7003c000f6fc7fae */ /* 0x000fe8000f1a1016 */
[----:B------:R-:W-:Y:S04]  /*1d9e0*/  LDGSTS.E [R252+0x70040], desc[UR22][R248.64], !P2 ;  /* 0x70040000f8fc7fae */ /* 0x000fe8000d1a1016 */
[----:B-1----:R-:W2:Y:S01]  /*1d9f0*/  LDL.LU.64 R246, [R1+0x1520] ;  /* 0x0015200001f67983 */ /* 0x002ea20000300a00 */
[----:B----4-:R-:W-:-:S03]  /*1da00*/  IMAD.WIDE R250, R2, 0x4, R250 ;  /* 0x0000000402fa7825 */ /* 0x010fc600078e02fa */
[----:B------:R1:W-:Y:S04]  /*1da10*/  STL.64 [R1+0xec8], R248 ;  /* 0x000ec8f801007387 */ /* 0x0003e80000100a00 */
[----:B------:R-:W-:Y:S04]  /*1da20*/  LDGSTS.E [R252+0x70044], desc[UR22][R250.64], !P4 ;  /* 0x70044000fafc7fae */ /* 0x000fe8000e1a1016 */
[----:B-1----:R-:W4:Y:S04]  /*1da30*/  LDL.LU.64 R248, [R1+0x1518] ;  /* 0x0015180001f87983 */ /* 0x002f280000300a00 */
[----:B------:R1:W-:Y:S04]  /*1da40*/  STL.64 [R1+0xec0], R250 ;  /* 0x000ec0fa01007387 */ /* 0x0003e80000100a00 */
[----:B-1----:R-:W2:Y:S01]  /*1da50*/  LDL.LU.64 R250, [R1+0x1510] ;  /* 0x0015100001fa7983 */ /* 0x002ea20000300a00 */
[----:B------:R-:W-:-:S02]  /*1da60*/  IADD3 R0, PT, PT, R4, -0x93, RZ ;  /* 0xffffff6d04007810 */ /* 0x000fc40007ffe0ff */
[----:B------:R-:W1:Y:S02]  /*1da70*/  LDC R4, c[0x0][0x3a0] ;  /* 0x0000e800ff047b82 */ /* 0x000e640000000800 */
[----:B------:R-:W-:Y:S01]  /*1da80*/  ISETP.GE.U32.AND P3, PT, R0, 0x7ffffeee, PT ;  /* 0x7ffffeee0000780c */ /* 0x000fe20003f66070 */
[----:B------:R-:W-:-:S05]  /*1da90*/  VIADD R0, R6, 0xffffff6c ;  /* 0xffffff6c06007836 */ /* 0x000fca0000000000 */
[----:B------:R-:W-:Y:S01]  /*1daa0*/  ISETP.GE.U32.AND P6, PT, R0, 0x7ffffeed, PT ;  /* 0x7ffffeed0000780c */ /* 0x000fe20003fc6070 */
[----:B------:R-:W-:Y:S01]  /*1dab0*/  VIADD R0, R5, 0xffffff6b ;  /* 0xffffff6b05007836 */ /* 0x000fe20000000000 */
[----:B------:R-:W3:Y:S04]  /*1dac0*/  LDC R6, c[0x0][0x3a0] ;  /* 0x0000e800ff067b82 */ /* 0x000ee80000000800 */
[----:B------:R-:W-:-:S04]  /*1dad0*/  ISETP.GE.U32.AND P2, PT, R0, 0x7ffffeec, PT ;  /* 0x7ffffeec0000780c */ /* 0x000fc80003f46070 */
[----:B------:R-:W3:Y:S01]  /*1dae0*/  LDC R5, c[0x0][0x3a0] ;  /* 0x0000e800ff057b82 */ /* 0x000ee20000000800 */
[----:B-1----:R-:W-:-:S07]  /*1daf0*/  VIADD R0, R4, 0xffffff6a ;  /* 0xffffff6a04007836 */ /* 0x002fce0000000000 */
[----:B------:R-:W1:Y:S01]  /*1db00*/  LDC R4, c[0x0][0x3a0] ;  /* 0x0000e800ff047b82 */ /* 0x000e620000000800 */
[----:B------:R-:W-:Y:S01]  /*1db10*/  ISETP.GE.U32.AND P4, PT, R0, 0x7ffffeeb, PT ;  /* 0x7ffffeeb0000780c */ /* 0x000fe20003f86070 */
[----:B-1----:R-:W-:-:S06]  /*1db20*/  VIADD R0, R4, 0xffffff69 ;  /* 0xffffff6904007836 */ /* 0x002fcc0000000000 */
[----:B------:R-:W1:Y:S01]  /*1db30*/  LDC R4, c[0x0][0x3a0] ;  /* 0x0000e800ff047b82 */ /* 0x000e620000000800 */
[----:B------:R-:W-:-:S04]  /*1db40*/  IMAD.WIDE R8, R2, 0x4, R8 ;  /* 0x0000000402087825 */ /* 0x000fc800078e0208 */
[----:B---3--:R-:W-:-:S04]  /*1db50*/  IMAD.WIDE R140, R2, 0x4, R140 ;  /* 0x00000004028c7825 */ /* 0x008fc800078e028c */
[----:B------:R-:W-:Y:S01]  /*1db60*/  IMAD.WIDE R138, R2, 0x4, R138 ;  /* 0x00000004028a7825 */ /* 0x000fe200078e028a */
[----:B------:R-:W-:Y:S04]  /*1db70*/  STL.64 [R1+0xeb8], R140 ;  /* 0x000eb88c01007387 */ /* 0x000fe80000100a00 */
[----:B------:R-:W-:Y:S04]  /*1db80*/  LDGSTS.E [R252+0x70048], desc[UR22][R140.64], !P3 ;  /* 0x700480008cfc7fae */ /* 0x000fe8000d9a1016 */
[----:B------:R3:W-:Y:S04]  /*1db90*/  STL.64 [R1+0xeb0], R138 ;  /* 0x000eb08a01007387 */ /* 0x0007e80000100a00 */
[----:B------:R3:W-:Y:S01]  /*1dba0*/  LDGSTS.E [R252+0x7004c], desc[UR22][R138.64], !P6 ;  /* 0x7004c0008afc7fae */ /* 0x0007e2000f1a1016 */
[----:B------:R-:W-:Y:S01]  /*1dbb0*/  ISETP.GE.U32.AND P3, PT, R0, 0x7ffffeea, PT ;  /* 0x7ffffeea0000780c */ /* 0x000fe20003f66070 */
[----:B------:R-:W-:-:S02]  /*1dbc0*/  VIADD R0, R6, 0xffffff68 ;  /* 0xffffff6806007836 */ /* 0x000fc40000000000 */
[----:B------:R-:W2:Y:S08]  /*1dbd0*/  LDC R6, c[0x0][0x3a0] ;  /* 0x0000e800ff067b82 */ /* 0x000eb00000000800 */
[----:B---3--:R-:W3:Y:S01]  /*1dbe0*/  LDC R138, c[0x0][0x3a0] ;  /* 0x0000e800ff8a7b82 */ /* 0x008ee20000000800 */
[----:B------:R-:W-:Y:S01]  /*1dbf0*/  IMAD.WIDE R136, R2, 0x4, R136 ;  /* 0x0000000402887825 */ /* 0x000fe200078e0288 */
[----:B------:R-:W-:-:S03]  /*1dc00*/  ISETP.GE.U32.AND P6, PT, R0, 0x7ffffee9, PT ;  /* 0x7ffffee90000780c */ /* 0x000fc60003fc6070 */
[----:B------:R-:W-:Y:S01]  /*1dc10*/  VIADD R0, R5, 0xffffff67 ;  /* 0xffffff6705007836 */ /* 0x000fe20000000000 */
[----:B------:R2:W-:Y:S02]  /*1dc20*/  STL.64 [R1+0xea8], R136 ;  /* 0x000ea88801007387 */ /* 0x0005e40000100a00 */
[----:B------:R-:W2:Y:S02]  /*1dc30*/  LDC R5, c[0x0][0x3a0] ;  /* 0x0000e800ff057b82 */ /* 0x000ea40000000800 */
[----:B------:R2:W-:Y:S01]  /*1dc40*/  LDGSTS.E [R252+0x70050], desc[UR22][R136.64], !P2 ;  /* 0x7005000088fc7fae */ /* 0x0005e2000d1a1016 */
[----:B------:R-:W-:Y:S02]  /*1dc50*/  ISETP.GE.U32.AND P2, PT, R0, 0x7ffffee8, PT ;  /* 0x7ffffee80000780c */ /* 0x000fe40003f46070 */
[----:B-1----:R-:W-:-:S03]  /*1dc60*/  IADD3 R0, PT, PT, R4, -0x9a, RZ ;  /* 0xffffff6604007810 */ /* 0x002fc60007ffe0ff */
[----:B------:R-:W1:Y:S01]  /*1dc70*/  LDC R4, c[0x0][0x3a0] ;  /* 0x0000e800ff047b82 */ /* 0x000e620000000800 */
[----:B--2---:R-:W-:-:S05]  /*1dc80*/  IMAD.WIDE R136, R2, 0x4, R250 ;  /* 0x0000000402887825 */ /* 0x004fca00078e02fa */
[----:B------:R4:W-:Y:S04]  /*1dc90*/  STL.64 [R1+0xea0], R136 ;  /* 0x000ea08801007387 */ /* 0x0009e80000100a00 */
[----:B------:R4:W-:Y:S01]  /*1dca0*/  LDGSTS.E [R252+0x70054], desc[UR22][R136.64], !P4 ;  /* 0x7005400088fc7fae */ /* 0x0009e2000e1a1016 */
[----:B------:R-:W-:Y:S01]  /*1dcb0*/  ISETP.GE.U32.AND P4, PT, R0, 0x7ffffee7, PT ;  /* 0x7ffffee70000780c */ /* 0x000fe20003f86070 */
[----:B---3--:R-:W-:Y:S02]  /*1dcc0*/  VIADD R0, R138, 0xffffff65 ;  /* 0xffffff658a007836 */ /* 0x008fe40000000000 */
[----:B----4-:R-:W-:-:S05]  /*1dcd0*/  IMAD.WIDE R136, R2, 0x4, R248 ;  /* 0x0000000402887825 */ /* 0x010fca00078e02f8 */
[----:B------:R2:W-:Y:S04]  /*1dce0*/  STL.64 [R1+0xe98], R136 ;  /* 0x000e988801007387 */ /* 0x0005e80000100a00 */
[----:B------:R2:W-:Y:S01]  /*1dcf0*/  LDGSTS.E [R252+0x70058], desc[UR22][R136.64], !P3 ;  /* 0x7005800088fc7fae */ /* 0x0005e2000d9a1016 */
[----:B------:R-:W-:Y:S01]  /*1dd00*/  ISETP.GE.U32.AND P3, PT, R0, 0x7ffffee6, PT ;  /* 0x7ffffee60000780c */ /* 0x000fe20003f66070 */
[----:B------:R-:W-:Y:S02]  /*1dd10*/  VIADD R0, R6, 0xffffff64 ;  /* 0xffffff6406007836 */ /* 0x000fe40000000000 */
[----:B------:R-:W3:Y:S01]  /*1dd20*/  LDC R6, c[0x0][0x3a0] ;  /* 0x0000e800ff067b82 */ /* 0x000ee20000000800 */
[----:B--2---:R-:W-:-:S07]  /*1dd30*/  IMAD.WIDE R136, R2, 0x4, R246 ;  /* 0x0000000402887825 */ /* 0x004fce00078e02f6 */
[----:B------:R-:W2:Y:S01]  /*1dd40*/  LDC R246, c[0x0][0x3a0] ;  /* 0x0000e800fff67b82 */ /* 0x000ea20000000800 */
[----:B------:R4:W-:Y:S04]  /*1dd50*/  STL.64 [R1+0xe90], R136 ;  /* 0x000e908801007387 */ /* 0x0009e80000100a00 */
[----:B------:R4:W-:Y:S01]  /*1dd60*/  LDGSTS.E [R252+0x7005c], desc[UR22][R136.64], !P6 ;  /* 0x7005c00088fc7fae */ /* 0x0009e2000f1a1016 */
[----:B------:R-:W-:Y:S01]  /*1dd70*/  ISETP.GE.U32.AND P6, PT, R0, 0x7ffffee5, PT ;  /* 0x7ffffee50000780c */ /* 0x000fe20003fc6070 */
[----:B------:R-:W-:Y:S02]  /*1dd80*/  VIADD R0, R5, 0xffffff63 ;  /* 0xffffff6305007836 */ /* 0x000fe40000000000 */
[----:B------:R-:W2:Y:S01]  /*1dd90*/  LDC R5, c[0x0][0x3a0] ;  /* 0x0000e800ff057b82 */ /* 0x000ea20000000800 */
[----:B----4-:R-:W-:-:S05]  /*1dda0*/  IMAD.WIDE R136, R2, 0x4, R244 ;  /* 0x0000000402887825 */ /* 0x010fca00078e02f4 */
[----:B------:R4:W-:Y:S04]  /*1ddb0*/  STL.64 [R1+0xe88], R136 ;  /* 0x000e888801007387 */ /* 0x0009e80000100a00 */
[----:B------:R4:W-:Y:S01]  /*1ddc0*/  LDGSTS.E [R252+0x70060], desc[UR22][R136.64], !P2 ;  /* 0x7006000088fc7fae */ /* 0x0009e2000d1a1016 */
[----:B------:R-:W-:Y:S01]  /*1ddd0*/  ISETP.GE.U32.AND P2, PT, R0, 0x7ffffee4, PT ;  /* 0x7ffffee40000780c */ /* 0x000fe20003f46070 */
[----:B-1----:R-:W-:Y:S02]  /*1dde0*/  VIADD R0, R4, 0xffffff62 ;  /* 0xffffff6204007836 */ /* 0x002fe40000000000 */
[----:B------:R-:W1:Y:S01]  /*1ddf0*/  LDC R4, c[0x0][0x3a0] ;  /* 0x0000e800ff047b82 */ /* 0x000e620000000800 */
[----:B----4-:R-:W-:-:S05]  /*1de00*/  IMAD.WIDE R136, R2, 0x4, R242 ;  /* 0x0000000402887825 */ /* 0x010fca00078e02f2 */
[----:B------:R-:W-:Y:S04]  /*1de10*/  STL.64 [R1+0xe80], R136 ;  /* 0x000e808801007387 */ /* 0x000fe80000100a00 */
[----:B------:R-:W-:Y:S04]  /*1de20*/  LDGSTS.E [R252+0x70064], desc[UR22][R136.64], !P4 ;  /* 0x7006400088fc7fae */ /* 0x000fe8000e1a1016 */
[----:B------:R4:W-:Y:S04]  /*1de30*/  STL.64 [R1+0xe78], R8 ;  /* 0x000e780801007387 */ /* 0x0009e80000100a00 */
[----:B------:R4:W-:Y:S01]  /*1de40*/  LDGSTS.E [R252+0x70068], desc[UR22][R8.64], !P3 ;  /* 0x7006800008fc7fae */ /* 0x0009e2000d9a1016 */
[----:B------:R-:W-:Y:S01]  /*1de50*/  ISETP.GE.U32.AND P4, PT, R0, 0x7ffffee3, PT ;  /* 0x7ffffee30000780c */ /* 0x000fe20003f86070 */
[----:B--2---:R-:W-:-:S02]  /*1de60*/  VIADD R0, R246, 0xffffff61 ;  /* 0xffffff61f6007836 */ /* 0x004fc40000000000 */
[----:B----4-:R-:W-:-:S05]  /*1de70*/  IMAD.WIDE R8, R2, 0x4, R10 ;  /* 0x0000000402087825 */ /* 0x010fca00078e020a */
[----:B------:R2:W-:Y:S04]  /*1de80*/  STL.64 [R1+0xe70], R8 ;  /* 0x000e700801007387 */ /* 0x0005e80000100a00 */
[----:B------:R2:W-:Y:S01]  /*1de90*/  LDGSTS.E [R252+0x7006c], desc[UR22][R8.64], !P6 ;  /* 0x7006c00008fc7fae */ /* 0x0005e2000f1a1016 */
[----:B------:R-:W-:Y:S01]  /*1dea0*/  ISETP.GE.U32.AND P3, PT, R0, 0x7ffffee2, PT ;  /* 0x7ffffee20000780c */ /* 0x000fe20003f66070 */
[----:B---3--:R-:W-:Y:S02]  /*1deb0*/  VIADD R0, R6, 0xffffff60 ;  /* 0xffffff6006007836 */ /* 0x008fe40000000000 */
[----:B------:R-:W-:Y:S01]  /*1dec0*/  IMAD.WIDE R10, R2, 0x4, R12 ;  /* 0x00000004020a7825 */ /* 0x000fe200078e020c */
[----:B------:R-:W3:Y:S08]  /*1ded0*/  LDC R6, c[0x0][0x3a0] ;  /* 0x0000e800ff067b82 */ /* 0x000ef00000000800 */
[----:B--2---:R-:W2:Y:S01]  /*1dee0*/  LDC R8, c[0x0][0x3a0] ;  /* 0x0000e800ff087b82 */ /* 0x004ea20000000800 */
[----:B------:R-:W-:Y:S01]  /*1def0*/  ISETP.GE.U32.AND P6, PT, R0, 0x7ffffee1, PT ;  /* 0x7ffffee10000780c */ /* 0x000fe20003fc6070 */
[----:B------:R4:W-:Y:S01]  /*1df00*/  LDGSTS.E [R252+0x70070], desc[UR22][R10.64], !P2 ;  /* 0x700700000afc7fae */ /* 0x0009e2000d1a1016 */
[----:B------:R-:W-:-:S03]  /*1df10*/  IADD3 R0, PT, PT, R5, -0xa1, RZ ;  /* 0xffffff5f05007810 */ /* 0x000fc60007ffe0ff */
[----:B------:R4:W-:Y:S01]  /*1df20*/  STL.64 [R1+0xe68], R10 ;  /* 0x000e680a01007387 */ /* 0x0009e20000100a00 */
[----:B------:R-:W-:Y:S01]  /*1df30*/  ISETP.GE.U32.AND P2, PT, R0, 0x7ffffee0, PT ;  /* 0x7ffffee00000780c */ /* 0x000fe20003f46070 */
[----:B-1----:R-:W-:Y:S01]  /*1df40*/  VIADD R0, R4, 0xffffff5e ;  /* 0xffffff5e04007836 */ /* 0x002fe20000000000 */
[----:B------:R-:W1:Y:S08]  /*1df50*/  LDC R5, c[0x0][0x3a0] ;  /* 0x0000e800ff057b82 */ /* 0x000e700000000800 */
[----:B------:R-:W1:Y:S01]  /*1df60*/  LDC R4, c[0x0][0x3a0] ;  /* 0x0000e800ff047b82 */ /* 0x000e620000000800 */
[----:B----4-:R-:W-:-:S05]  /*1df70*/  IMAD.WIDE R10, R2, 0x4, R14 ;  /* 0x00000004020a7825 */ /* 0x010fca00078e020e */
[----:B------:R4:W-:Y:S01]  /*1df80*/  LDGSTS.E [R252+0x70074], desc[UR22][R10.64], !P4 ;  /* 0x700740000afc7fae */ /* 0x0009e2000e1a1016 */
[----:B------:R-:W-:Y:S01]  /*1df90*/  ISETP.GE.U32.AND P4, PT, R0, 0x7ffffedf, PT ;  /* 0x7ffffedf0000780c */ /* 0x000fe20003f86070 */
[----:B--2---:R-:W-:Y:S02]  /*1dfa0*/  VIADD R0, R8, 0xffffff5d ;  /* 0xffffff5d08007836 */ /* 0x004fe40000000000 */
[----:B------:R4:W-:Y:S01]  /*1dfb0*/  STL.64 [R1+0xe60], R10 ;  /* 0x000e600a01007387 */ /* 0x0009e20000100a00 */
[----:B------:R-:W-:-:S04]  /*1dfc0*/  IMAD.WIDE R8, R2, 0x4, R18 ;  /* 0x0000000402087825 */ /* 0x000fc800078e0212 */
[----:B----4-:R-:W-:-:S05]  /*1dfd0*/  IMAD.WIDE R10, R2, 0x4, R16 ;  /* 0x00000004020a7825 */ /* 0x010fca00078e0210 */
[----:B------:R2:W-:Y:S04]  /*1dfe0*/  STL.64 [R1+0xe58], R10 ;  /* 0x000e580a01007387 */ /* 0x0005e80000100a00 */
[----:B------:R2:W-:Y:S04]  /*1dff0*/  LDGSTS.E [R252+0x70078], desc[UR22][R10.64], !P3 ;  /* 0x700780000afc7fae */ /* 0x0005e8000d9a1016 */
[----:B------:R4:W-:Y:S04]  /*1e000*/  STL.64 [R1+0xe50], R8 ;  /* 0x000e500801007387 */ /* 0x0009e80000100a00 */
[----:B------:R4:W-:Y:S01]  /*1e010*/  LDGSTS.E [R252+0x7007c], desc[UR22][R8.64], !P6 ;  /* 0x7007c00008fc7fae */ /* 0x0009e2000f1a1016 */
[----:B------:R-:W-:Y:S01]  /*1e020*/  ISETP.GE.U32.AND P3, PT, R0, 0x7ffffede, PT ;  /* 0x7ffffede0000780c */ /* 0x000fe20003f66070 */
[----:B---3--:R-:W-:-:S02]  /*1e030*/  VIADD R0, R6, 0xffffff5c ;  /* 0xffffff5c06007836 */ /* 0x008fc40000000000 */
[----:B--2---:R-:W-:Y:S01]  /*1e040*/  IMAD.WIDE R10, R2, 0x4, R20 ;  /* 0x00000004020a7825 */ /* 0x004fe200078e0214 */
[----:B------:R-:W2:Y:S08]  /*1e050*/  LDC R6, c[0x0][0x3a0] ;  /* 0x0000e800ff067b82 */ /* 0x000eb00000000800 */
[----:B----4-:R-:W3:Y:S01]  /*1e060*/  LDC R8, c[0x0][0x3a0] ;  /* 0x0000e800ff087b82 */ /* 0x010ee20000000800 */
[----:B------:R-:W-:Y:S01]  /*1e070*/  ISETP.GE.U32.AND P6, PT, R0, 0x7ffffedd, PT ;  /* 0x7ffffedd0000780c */ /* 0x000fe20003fc6070 */
[----:B-1----:R-:W-:Y:S01]  /*1e080*/  VIADD R0, R5, 0xffffff5b ;  /* 0xffffff5b05007836 */ /* 0x002fe20000000000 */
[----:B------:R1:W-:Y:S04]  /*1e090*/  STL.64 [R1+0xe48], R10 ;  /* 0x000e480a01007387 */ /* 0x0003e80000100a00 */
[----:B------:R1:W-:Y:S01]  /*1e0a0*/  LDGSTS.E [R252+0x70080], desc[UR22][R10.64], !P2 ;  /* 0x700800000afc7fae */ /* 0x0003e2000d1a1016 */
[----:B------:R-:W-:Y:S01]  /*1e0b0*/  ISETP.GE.U32.AND P2, PT, R0, 0x7ffffedc, PT ;  /* 0x7ffffedc0000780c */ /* 0x000fe20003f46070 */
[----:B------:R-:W-:Y:S01]  /*1e0c0*/  VIADD R0, R4, 0xffffff5a ;  /* 0xffffff5a04007836 */ /* 0x000fe20000000000 */
[----:B------:R-:W4:Y:S08]  /*1e0d0*/  LDC R5, c[0x0][0x3a0] ;  /* 0x0000e800ff057b82 */ /* 0x000f300000000800 */
[----:B------:R-:W2:Y:S01]  /*1e0e0*/  LDC R4, c[0x0][0x3a0] ;  /* 0x0000e800ff047b82 */ /* 0x000ea20000000800 */
[----:B-1----:R-:W-:-:S05]  /*1e0f0*/  IMAD.WIDE R10, R2, 0x4, R22 ;  /* 0x00000004020a7825 */ /* 0x002fca00078e0216 */
[----:B------:R1:W-:Y:S01]  /*1e100*/  LDGSTS.E [R252+0x70084], desc[UR22][R10.64], !P4 ;  /* 0x700840000afc7fae */ /* 0x0003e2000e1a1016 */
[----:B------:R-:W-:Y:S01]  /*1e110*/  ISETP.GE.U32.AND P4, PT, R0, 0x7ffffedb, PT ;  /* 0x7ffffedb0000780c */ /* 0x000fe20003f86070 */
[----:B---3--:R-:W-:Y:S02]  /*1e120*/  VIADD R0, R8, 0xffffff59 ;  /* 0xffffff5908007836 */ /* 0x008fe40000000000 */
[----:B------:R1:W-:Y:S01]  /*1e130*/  STL.64 [R1+0xe40], R10 ;  /* 0x000e400a01007387 */ /* 0x0003e20000100a00 */
[----:B------:R-:W-:-:S04]  /*1e140*/  IMAD.WIDE R8, R2, 0x4, R26 ;  /* 0x0000000402087825 */ /* 0x000fc800078e021a */
[----:B-1----:R-:W-:-:S05]  /*1e150*/  IMAD.WIDE R10, R2, 0x4, R24 ;  /* 0x00000004020a7825 */ /* 0x002fca00078e0218 */
[----:B------:R1:W-:Y:S04]  /*1e160*/  STL.64 [R1+0xe38], R10 ;  /* 0x000e380a01007387 */ /* 0x0003e80000100a00 */
[----:B------:R1:W-:Y:S04]  /*1e170*/  LDGSTS.E [R252+0x70088], desc[UR22][R10.64], !P3 ;  /* 0x700880000afc7fae */ /* 0x0003e8000d9a1016 */
[----:B------:R3:W-:Y:S04]  /*1e180*/  STL.64 [R1+0xe30], R8 ;  /* 0x000e300801007387 */ /* 0x0007e80000100a00 */
[----:B------:R3:W-:Y:S01]  /*1e190*/  LDGSTS.E [R252+0x7008c], desc[UR22][R8.64], !P6 ;  /* 0x7008c00008fc7fae */ /* 0x0007e2000f1a1016 */
[----:B------:R-:W-:-:S02]  /*1e1a0*/  ISETP.GE.U32.AND P3, PT, R0, 0x7ffffeda, PT ;  /* 0x7ffffeda0000780c */ /* 0x000fc40003f66070 */
[----:B--2---:R-:W-:Y:S01]  /*1e1b0*/  IADD3 R0, PT, PT, R6, -0xa8, RZ ;  /* 0xffffff5806007810 */ /* 0x004fe20007ffe0ff */
[----:B-1----:R-:W-:Y:S01]  /*1e1c0*/  IMAD.WIDE R10, R2, 0x4, R28 ;  /* 0x00000004020a7825 */ /* 0x002fe200078e021c */
[----:B------:R-:W1:Y:S08]  /*1e1d0*/  LDC R6, c[0x0][0x3a0] ;  /* 0x0000e800ff067b82 */ /* 0x000e700000000800 */
[----:B---3--:R-:W2:Y:S01]  /*1e1e0*/  LDC R8, c[0x0][0x3a0] ;  /* 0x0000e800ff087b82 */ /* 0x008ea20000000800 */
[----:B------:R-:W-:Y:S01]  /*1e1f0*/  ISETP.GE.U32.AND P6, PT, R0, 0x7ffffed9, PT ;  /* 0x7ffffed90000780c */ /* 0x000fe20003fc6070 */
[----:B----4-:R-:W-:Y:S01]  /*1e200*/  VIADD R0, R5, 0xffffff57 ;  /* 0xffffff5705007836 */ /* 0x010fe20000000000 */
[----:B------:R3:W-:Y:S04]  /*1e210*/  STL.64 [R1+0xe28], R10 ;  /* 0x000e280a01007387 */ /* 0x0007e80000100a00 */
[----:B------:R3:W-:Y:S01]  /*1e220*/  LDGSTS.E [R252+0x70090], desc[UR22][R10.64], !P2 ;  /* 0x700900000afc7fae */ /* 0x0007e2000d1a1016 */
[----:B------:R-:W-:Y:S01]  /*1e230*/  ISETP.GE.U32.AND P2, PT, R0, 0x7ffffed8, PT ;  /* 0x7ffffed80000780c */ /* 0x000fe20003f46070 */
[----:B------:R-:W-:Y:S01]  /*1e240*/  VIADD R0, R4, 0xffffff56 ;  /* 0xffffff5604007836 */ /* 0x000fe20000000000 */
[----:B------:R-:W4:Y:S08]  /*1e250*/  LDC R5, c[0x0][0x3a0] ;  /* 0x0000e800ff057b82 */ /* 0x000f300000000800 */
[----:B------:R-:W1:Y:S01]  /*1e260*/  LDC R4, c[0x0][0x3a0] ;  /* 0x0000e800ff047b82 */ /* 0x000e620000000800 */
[----:B---3--:R-:W-:-:S05]  /*1e270*/  IMAD.WIDE R10, R2, 0x4, R30 ;  /* 0x00000004020a7825 */ /* 0x008fca00078e021e */
[----:B------:R3:W-:Y:S01]  /*1e280*/  LDGSTS.E [R252+0x70094], desc[UR22][R10.64], !P4 ;  /* 0x700940000afc7fae */ /* 0x0007e2000e1a1016 */
[----:B------:R-:W-:Y:S01]  /*1e290*/  ISETP.GE.U32.AND P4, PT, R0, 0x7ffffed7, PT ;  /* 0x7ffffed70000780c */ /* 0x000fe20003f86070 */
[----:B--2---:R-:W-:Y:S02]  /*1e2a0*/  VIADD R0, R8, 0xffffff55 ;  /* 0xffffff5508007836 */ /* 0x004fe40000000000 */
[----:B------:R3:W-:Y:S01]  /*1e2b0*/  STL.64 [R1+0xe20], R10 ;  /* 0x000e200a01007387 */ /* 0x0007e20000100a00 */
[----:B------:R-:W-:-:S04]  /*1e2c0*/  IMAD.WIDE R8, R2, 0x4, R34 ;  /* 0x0000000402087825 */ /* 0x000fc800078e0222 */
[----:B---3--:R-:W-:-:S05]  /*1e2d0*/  IMAD.WIDE R10, R2, 0x4, R32 ;  /* 0x00000004020a7825 */ /* 0x008fca00078e0220 */
[----:B------:R2:W-:Y:S04]  /*1e2e0*/  STL.64 [R1+0xe18], R10 ;  /* 0x000e180a01007387 */ /* 0x0005e80000100a00 */
[----:B------:R2:W-:Y:S04]  /*1e2f0*/  LDGSTS.E [R252+0x70098], desc[UR22][R10.64], !P3 ;  /* 0x700980000afc7fae */ /* 0x0005e8000d9a1016 */
[----:B------:R3:W-:Y:S04]  /*1e300*/  STL.64 [R1+0xe10], R8 ;  /* 0x000e100801007387 */ /* 0x0007e80000100a00 */
[----:B------:R3:W-:Y:S01]  /*1e310*/  LDGSTS.E [R252+0x7009c], desc[UR22][R8.64], !P6 ;  /* 0x7009c00008fc7fae */ /* 0x0007e2000f1a1016 */
[----:B------:R-:W-:Y:S01]  /*1e320*/  ISETP.GE.U32.AND P3, PT, R0, 0x7ffffed6, PT ;  /* 0x7ffffed60000780c */ /* 0x000fe20003f66070 */
[----:B-1----:R-:W-:-:S02]  /*1e330*/  VIADD R0, R6, 0xffffff54 ;  /* 0xffffff5406007836 */ /* 0x002fc40000000000 */
[----:B--2---:R-:W-:Y:S01]  /*1e340*/  IMAD.WIDE R10, R2, 0x4, R36 ;  /* 0x00000004020a7825 */ /* 0x004fe200078e0224 */
        /* <DEDUP_REMOVED lines=12> */
[----:B------:R-:W-:Y:S02]  /*1e410*/  ISETP.GE.U32.AND P4, PT, R0, 0x7ffffed3, PT ;  /* 0x7ffffed30000780c */ /* 0x000fe40003f86070 */
[----:B--2---:R-:W-:Y:S01]  /*1e420*/  IADD3 R0, PT, PT, R8, -0xaf, RZ ;  /* 0xffffff5108007810 */ /* 0x004fe20007ffe0ff */
        /* <DEDUP_REMOVED lines=41> */
[----:B------:R-:W4:Y:S01]  /*1e6c0*/  LDC R5, c[0x0][0x3a0] ;  /* 0x0000e800ff057b82 */ /* 0x000f220000000800 */
[----:B------:R-:W-:-:S07]  /*1e6d0*/  IADD3 R0, PT, PT, R4, -0xb6, RZ ;  /* 0xffffff4a04007810 */ /* 0x000fce0007ffe0ff */
        /* <DEDUP_REMOVED lines=42> */
[----:B------:R3:W-:Y:S01]  /*1e980*/  LDGSTS.E [R252+0x700e0], desc[UR22][R10.64], !P2 ;  /* 0x700e00000afc7fae */ /* 0x0007e2000d1a1016 */
[----:B----4-:R-:W-:-:S03]  /*1e990*/  IADD3 R0, PT, PT, R5, -0xbd, RZ ;  /* 0xffffff4305007810 */ /* 0x010fc60007ffe0ff */
[----:B------:R3:W-:Y:S01]  /*1e9a0*/  STL.64 [R1+0xd88], R10 ;  /* 0x000d880a01007387 */ /* 0x0007e20000100a00 */
        /* <DEDUP_REMOVED lines=39> */
[----:B------:R-:W-:-:S02]  /*1ec20*/  ISETP.GE.U32.AND P3, PT, R0, 0x7ffffebe, PT ;  /* 0x7ffffebe0000780c */ /* 0x000fc40003f66070 */
[----:B-1----:R-:W-:Y:S01]  /*1ec30*/  IADD3 R0, PT, PT, R6, -0xc4, RZ ;  /* 0xffffff3c06007810 */ /* 0x002fe20007ffe0ff */
        /* <DEDUP_REMOVED lines=258> */
[----:B------:R-:W-:Y:S04]  /*1fc60*/  STL.64 [R1+0xbf8], R10 ;  /* 0x000bf80a01007387 */ /* 0x000fe80000100a00 */
[----:B------:R-:W-:Y:S04]  /*1fc70*/  LDGSTS.E [R252+0x701a8], desc[UR22][R10.64], !P3 ;  /* 0x701a80000afc7fae */ /* 0x000fe8000d9a1016 */
[----:B------:R2:W-:Y:S04]  /*1fc80*/  STL.64 [R1+0xbf0], R8 ;  /* 0x000bf00801007387 */ /* 0x0005e80000100a00 */
[----:B------:R2:W-:Y:S01]  /*1fc90*/  LDGSTS.E [R252+0x701ac], desc[UR22][R8.64], !P6 ;  /* 0x701ac00008fc7fae */ /* 0x0005e2000f1a1016 */
[----:B------:R-:W-:Y:S01]  /*1fca0*/  ISETP.GE.U32.AND P3, PT, R0, 0x7ffffe92, PT ;  /* 0x7ffffe920000780c */ /* 0x000fe20003f66070 */
[----:B-1----:R-:W-:-:S02]  /*1fcb0*/  VIADD R0, R6, 0xffffff10 ;  /* 0xffffff1006007836 */ /* 0x002fc40000000000 */
[----:B------:R-:W1:Y:S08]  /*1fcc0*/  LDC R6, c[0x0][0x3a0] ;  /* 0x0000e800ff067b82 */ /* 0x000e700000000800 */
[----:B--2---:R-:W2:Y:S01]  /*1fcd0*/  LDC R8, c[0x0][0x3a0] ;  /* 0x0000e800ff087b82 */ /* 0x004ea20000000800 */
[----:B------:R-:W-:Y:S01]  /*1fce0*/  ISETP.GE.U32.AND P6, PT, R0, 0x7ffffe91, PT ;  /* 0x7ffffe910000780c */ /* 0x000fe20003fc6070 */
[----:B------:R-:W-:-:S04]  /*1fcf0*/  IMAD.WIDE R10, R2, 0x4, R180 ;  /* 0x00000004020a7825 */ /* 0x000fc800078e02b4 */
[----:B----4-:R-:W-:Y:S01]  /*1fd00*/  VIADD R0, R5, 0xffffff0f ;  /* 0xffffff0f05007836 */ /* 0x010fe20000000000 */
[----:B------:R3:W-:Y:S01]  /*1fd10*/  LDGSTS.E [R252+0x701b0], desc[UR22][R10.64], !P2 ;  /* 0x701b00000afc7fae */ /* 0x0007e2000d1a1016 */
[----:B------:R-:W4:Y:S03]  /*1fd20*/  LDC R5, c[0x0][0x3a0] ;  /* 0x0000e800ff057b82 */ /* 0x000f260000000800 */
[----:B------:R3:W-:Y:S01]  /*1fd30*/  STL.64 [R1+0xbe8], R10 ;  /* 0x000be80a01007387 */ /* 0x0007e20000100a00 */
[----:B------:R-:W-:Y:S01]  /*1fd40*/  ISETP.GE.U32.AND P2, PT, R0, 0x7ffffe90, PT ;  /* 0x7ffffe900000780c */ /* 0x000fe20003f46070 */
[----:B------:R-:W-:-:S03]  /*1fd50*/  VIADD R0, R4, 0xffffff0e ;  /* 0xffffff0e04007836 */ /* 0x000fc60000000000 */
        /* <DEDUP_REMOVED lines=9> */
[----:B------:R2:W-:Y:S01]  /*1fdf0*/  LDGSTS.E [R252+0x701b8], desc[UR22][R10.64], !P3 ;  /* 0x701b80000afc7fae */ /* 0x0005e2000d9a1016 */
[----:B------:R-:W-:Y:S01]  /*1fe00*/  ISETP.GE.U32.AND P3, PT, R0, 0x7ffffe8e, PT ;  /* 0x7ffffe8e0000780c */ /* 0x000fe20003f66070 */
[----:B-1----:R-:W-:Y:S02]  /*1fe10*/  VIADD R0, R6, 0xffffff0c ;  /* 0xffffff0c06007836 */ /* 0x002fe40000000000 */
[----:B------:R1:W-:Y:S01]  /*1fe20*/  STL.64 [R1+0xbd0], R8 ;  /* 0x000bd00801007387 */ /* 0x0003e20000100a00 */
[----:B------:R-:W3:Y:S03]  /*1fe30*/  LDC R6, c[0x0][0x3a0] ;  /* 0x0000e800ff067b82 */ /* 0x000ee60000000800 */
[----:B------:R1:W-:Y:S01]  /*1fe40*/  LDGSTS.E [R252+0x701bc], desc[UR22][R8.64], !P6 ;  /* 0x701bc00008fc7fae */ /* 0x0003e2000f1a1016 */
[----:B------:R-:W-:Y:S01]  /*1fe50*/  ISETP.GE.U32.AND P6, PT, R0, 0x7ffffe8d, PT ;  /* 0x7ffffe8d0000780c */ /* 0x000fe20003fc6070 */
[----:B--2---:R-:W-:Y:S01]  /*1fe60*/  IMAD.WIDE R10, R2, 0x4, R188 ;  /* 0x00000004020a7825 */ /* 0x004fe200078e02bc */
[----:B----4-:R-:W-:-:S02]  /*1fe70*/  IADD3 R0, PT, PT, R5, -0xf5, RZ ;  /* 0xffffff0b05007810 */ /* 0x010fc40007ffe0ff */
[----:B------:R-:W2:Y:S02]  /*1fe80*/  LDC R5, c[0x0][0x3a0] ;  /* 0x0000e800ff057b82 */ /* 0x000ea40000000800 */
[----:B------:R4:W-:Y:S06]  /*1fe90*/  LDGSTS.E [R252+0x701c0], desc[UR22][R10.64], !P2 ;  /* 0x701c00000afc7fae */ /* 0x0009ec000d1a1016 */
[----:B-1----:R-:W1:Y:S01]  /*1fea0*/  LDC R8, c[0x0][0x3a0] ;  /* 0x0000e800ff087b82 */ /* 0x002e620000000800 */
[----:B------:R-:W-:Y:S01]  /*1feb0*/  ISETP.GE.U32.AND P2, PT, R0, 0x7ffffe8c, PT ;  /* 0x7ffffe8c0000780c */ /* 0x000fe20003f46070 */
[----:B------:R-:W-:Y:S01]  /*1fec0*/  VIADD R0, R4, 0xffffff0a ;  /* 0xffffff0a04007836 */ /* 0x000fe20000000000 */
[----:B------:R4:W-:Y:S05]  /*1fed0*/  STL.64 [R1+0xbc8], R10 ;  /* 0x000bc80a01007387 */ /* 0x0009ea0000100a00 */
[----:B------:R-:W2:Y:S01]  /*1fee0*/  LDC R4, c[0x0][0x3a0] ;  /* 0x0000e800ff047b82 */ /* 0x000ea20000000800 */
[----:B----4-:R-:W-:-:S05]  /*1fef0*/  IMAD.WIDE R10, R2, 0x4, R190 ;  /* 0x00000004020a7825 */ /* 0x010fca00078e02be */
[----:B------:R4:W-:Y:S01]  /*1ff00*/  LDGSTS.E [R252+0x701c4], desc[UR22][R10.64], !P4 ;  /* 0x701c40000afc7fae */ /* 0x0009e2000e1a1016 */
[----:B------:R-:W-:-:S03]  /*1ff10*/  ISETP.GE.U32.AND P4, PT, R0, 0x7ffffe8b, PT ;  /* 0x7ffffe8b0000780c */ /* 0x000fc60003f86070 */
[----:B------:R4:W-:Y:S01]  /*1ff20*/  STL.64 [R1+0xbc0], R10 ;  /* 0x000bc00a01007387 */ /* 0x0009e20000100a00 */
[----:B-1----:R-:W-:Y:S02]  /*1ff30*/  VIADD R0, R8, 0xffffff09 ;  /* 0xffffff0908007836 */ /* 0x002fe40000000000 */
[----:B------:R-:W-:-:S04]  /*1ff40*/  IMAD.WIDE R8, R2, 0x4, R206 ;  /* 0x0000000402087825 */ /* 0x000fc800078e02ce */
[----:B----4-:R-:W-:-:S05]  /*1ff50*/  IMAD.WIDE R10, R2, 0x4, R204 ;  /* 0x00000004020a7825 */ /* 0x010fca00078e02cc */
[----:B------:R1:W-:Y:S04]  /*1ff60*/  STL.64 [R1+0xbb8], R10 ;  /* 0x000bb80a01007387 */ /* 0x0003e80000100a00 */
[----:B------:R1:W-:Y:S01]  /*1ff70*/  LDGSTS.E [R252+0x701c8], desc[UR22][R10.64], !P3 ;  /* 0x701c80000afc7fae */ /* 0x0003e2000d9a1016 */
[----:B------:R-:W-:Y:S01]  /*1ff80*/  ISETP.GE.U32.AND P3, PT, R0, 0x7ffffe8a, PT ;  /* 0x7ffffe8a0000780c */ /* 0x000fe20003f66070 */
[----:B---3--:R-:W-:Y:S02]  /*1ff90*/  VIADD R0, R6, 0xffffff08 ;  /* 0xffffff0806007836 */ /* 0x008fe40000000000 */
[----:B------:R3:W-:Y:S01]  /*1ffa0*/  STL.64 [R1+0xbb0], R8 ;  /* 0x000bb00801007387 */ /* 0x0007e20000100a00 */
[----:B------:R-:W4:Y:S03]  /*1ffb0*/  LDC R6, c[0x0][0x3a0] ;  /* 0x0000e800ff067b82 */ /* 0x000f260000000800 */
[----:B------:R3:W-:Y:S01]  /*1ffc0*/  LDGSTS.E [R252+0x701cc], desc[UR22][R8.64], !P6 ;  /* 0x701cc00008fc7fae */ /* 0x0007e2000f1a1016 */
[----:B------:R-:W-:Y:S01]  /*1ffd0*/  ISETP.GE.U32.AND P6, PT, R0, 0x7ffffe89, PT ;  /* 0x7ffffe890000780c */ /* 0x000fe20003fc6070 */
[----:B--2---:R-:W-:-:S02]  /*1ffe0*/  VIADD R0, R4, 0xffffff07 ;  /* 0xffffff0704007836 */ /* 0x004fc40000000000 */
[C---:B-1----:R-:W-:Y:S01]  /*1fff0*/  IMAD.WIDE R10, R2.reuse, 0x4, R218 ;  /* 0x00000004020a7825 */ /* 0x042fe200078e02da */
[----:B------:R-:W1:Y:S03]  /*20000*/  LDC R4, c[0x0][0x3a0] ;  /* 0x0000e800ff047b82 */ /* 0x000e660000000800 */
[----:B---3--:R-:W-:-:S05]  /*20010*/  IMAD.WIDE R8, R2, 0x4, R208 ;  /* 0x0000000402087825 */ /* 0x008fca00078e02d0 */
[----:B------:R2:W-:Y:S04]  /*20020*/  STL.64 [R1+0xba8], R8 ;  /* 0x000ba80801007387 */ /* 0x0005e80000100a00 */
[----:B------:R2:W-:Y:S01]  /*20030*/  LDGSTS.E [R252+0x701d0], desc[UR22][R8.64], !P2 ;  /* 0x701d000008fc7fae */ /* 0x0005e2000d1a1016 */
[----:B------:R-:W-:Y:S01]  /*20040*/  ISETP.GE.U32.AND P2, PT, R0, 0x7ffffe88, PT ;  /* 0x7ffffe880000780c */ /* 0x000fe20003f46070 */
[----:B------:R-:W-:Y:S02]  /*20050*/  VIADD R0, R5, 0xffffff06 ;  /* 0xffffff0605007836 */ /* 0x000fe40000000000 */
[----:B------:R-:W3:Y:S01]  /*20060*/  LDC R5, c[0x0][0x3a0] ;  /* 0x0000e800ff057b82 */ /* 0x000ee20000000800 */
[----:B--2---:R-:W-:-:S05]  /*20070*/  IMAD.WIDE R8, R2, 0x4, R210 ;  /* 0x0000000402087825 */ /* 0x004fca00078e02d2 */
[----:B------:R2:W-:Y:S04]  /*20080*/  STL.64 [R1+0xba0], R8 ;  /* 0x000ba00801007387 */ /* 0x0005e80000100a00 */
[----:B------:R2:W-:Y:S01]  /*20090*/  LDGSTS.E [R252+0x701d4], desc[UR22][R8.64], !P4 ;  /* 0x701d400008fc7fae */ /* 0x0005e2000e1a1016 */
[----:B------:R-:W-:Y:S01]  /*200a0*/  ISETP.GE.U32.AND P4, PT, R0, 0x7ffffe87, PT ;  /* 0x7ffffe870000780c */ /* 0x000fe20003f86070 */
[----:B--2---:R-:W-:-:S05]  /*200b0*/  IMAD.WIDE R8, R2, 0x4, R214 ;  /* 0x0000000402087825 */ /* 0x004fca00078e02d6 */
[----:B------:R2:W-:Y:S04]  /*200c0*/  STL.64 [R1+0xb98], R8 ;  /* 0x000b980801007387 */ /* 0x0005e80000100a00 */
[----:B------:R2:W-:Y:S04]  /*200d0*/  LDGSTS.E [R252+0x701d8], desc[UR22][R8.64], !P3 ;  /* 0x701d800008fc7fae */ /* 0x0005e8000d9a1016 */
[----:B------:R1:W-:Y:S04]  /*200e0*/  STL.64 [R1+0xb90], R10 ;  /* 0x000b900a01007387 */ /* 0x0003e80000100a00 */
[----:B------:R1:W-:Y:S01]  /*200f0*/  LDGSTS.E [R252+0x701dc], desc[UR22][R10.64], !P6 ;  /* 0x701dc0000afc7fae */ /* 0x0003e2000f1a1016 */
[----:B----4-:R-:W-:-:S02]  /*20100*/  VIADD R0, R6, 0xffffff05 ;  /* 0xffffff0506007836 */ /* 0x010fc40000000000 */
[----:B------:R-:W4:Y:S08]  /*20110*/  LDC R6, c[0x0][0x3a0] ;  /* 0x0000e800ff067b82 */ /* 0x000f300000000800 */
[----:B--2---:R-:W2:Y:S01]  /*20120*/  LDC R8, c[0x0][0x3a0] ;  /* 0x0000e800ff087b82 */ /* 0x004ea20000000800 */
[----:B-1----:R-:W-:-:S05]  /*20130*/  IMAD.WIDE R10, R2, 0x4, R222 ;  /* 0x00000004020a7825 */ /* 0x002fca00078e02de */
[----:B------:R1:W-:Y:S04]  /*20140*/  STL.64 [R1+0xb88], R10 ;  /* 0x000b880a01007387 */ /* 0x0003e80000100a00 */
[----:B------:R1:W-:Y:S02]  /*20150*/  LDGSTS.E [R252+0x701e0], desc[UR22][R10.64], !P2 ;  /* 0x701e00000afc7fae */ /* 0x0003e4000d1a1016 */
[----:B-1----:R-:W-:-:S05]  /*20160*/  IMAD.WIDE R10, R2, 0x4, R226 ;  /* 0x00000004020a7825 */ /* 0x002fca00078e02e2 */
[----:B------:R1:W-:Y:S04]  /*20170*/  STL.64 [R1+0xb80], R10 ;  /* 0x000b800a01007387 */ /* 0x0003e80000100a00 */
[----:B------:R1:W-:Y:S02]  /*20180*/  LDGSTS.E [R252+0x701e4], desc[UR22][R10.64], !P4 ;  /* 0x701e40000afc7fae */ /* 0x0003e4000e1a1016 */
[----:B-1----:R-:W-:-:S05]  /*20190*/  IMAD.WIDE R10, R2, 0x4, R228 ;  /* 0x00000004020a7825 */ /* 0x002fca00078e02e4 */
[----:B------:R1:W-:Y:S04]  /*201a0*/  STL.64 [R1+0xb78], R10 ;  /* 0x000b780a01007387 */ /* 0x0003e80000100a00 */
[----:B------:R-:W2:Y:S04]  /*201b0*/  LDL.LU.64 R44, [R1+0x458] ;  /* 0x00045800012c7983 */ /* 0x000ea80000300a00 */
        /* <DEDUP_REMOVED lines=10> */
[----:B------:R-:W2:Y:S01]  /*20260*/  LDL.LU.64 R28, [R1+0x2c8] ;  /* 0x0002c800011c7983 */ /* 0x000ea20000300a00 */
[----:B------:R-:W-:-:S03]  /*20270*/  ISETP.GE.U32.AND P3, PT, R0, 0x7ffffe86, PT ;  /* 0x7ffffe860000780c */ /* 0x000fc60003f66070 */
[----:B------:R-:W2:Y:S04]  /*20280*/  LDL.LU.64 R26, [R1+0x2a8] ;  /* 0x0002a800011a7983 */ /* 0x000ea80000300a00 */
[----:B------:R-:W2:Y:S04]  /*20290*/  LDL.LU.64 R24, [R1+0x288] ;  /* 0x0002880001187983 */ /* 0x000ea80000300a00 */
[----:B------:R-:W2:Y:S01]  /*202a0*/  LDL.LU.64 R22, [R1+0x268] ;  /* 0x0002680001167983 */ /* 0x000ea20000300a00 */
[----:B------:R-:W-:Y:S02]  /*202b0*/  IADD3 R0, PT, PT, R4, -0xfc, RZ ;  /* 0xffffff0404007810 */ /* 0x000fe40007ffe0ff */
[----:B------:R-:W2:Y:S01]  /*202c0*/  LDC R4, c[0x0][0x3a0] ;  /* 0x0000e800ff047b82 */ /* 0x000ea20000000800 */
[----:B------:R-:W2:Y:S04]  /*202d0*/  LDL.LU.64 R20, [R1+0x248] ;  /* 0x0002480001147983 */ /* 0x000ea80000300a00 */
[----:B------:R-:W2:Y:S04]  /*202e0*/  LDL.LU.64 R18, [R1+0x228] ;  /* 0x0002280001127983 */ /* 0x000ea80000300a00 */
[----:B------:R-:W2:Y:S01]  /*202f0*/  LDL.LU.64 R16, [R1+0x208] ;  /* 0x0002080001107983 */ /* 0x000ea20000300a00 */
[----:B------:R-:W-:-:S03]  /*20300*/  ISETP.GE.U32.AND P6, PT, R0, 0x7ffffe85, PT ;  /* 0x7ffffe850000780c */ /* 0x000fc60003fc6070 */
[----:B------:R-:W2:Y:S01]  /*20310*/  LDL.LU.64 R14, [R1+0x1e8] ;  /* 0x0001e800010e7983 */ /* 0x000ea20000300a00 */
[----:B---3--:R-:W-:-:S03]  /*20320*/  VIADD R0, R5, 0xffffff03 ;  /* 0xffffff0305007836 */ /* 0x008fc60000000000 */
[----:B------:R-:W3:Y:S04]  /*20330*/  LDL.LU.64 R12, [R1+0x1c8] ;  /* 0x0001c800010c7983 */ /* 0x000ee80000300a00 */
[----:B------:R-:W-:Y:S01]  /*20340*/  LDGSTS.E [R252+0x701e8], desc[UR22][R10.64], !P3 ;  /* 0x701e80000afc7fae */ /* 0x000fe2000d9a1016 */
[----:B------:R-:W-:Y:S01]  /*20350*/  ISETP.GE.U32.AND P2, PT, R0, 0x7ffffe84, PT ;  /* 0x7ffffe840000780c */ /* 0x000fe20003f46070 */
[----:B----4-:R-:W-:Y:S02]  /*20360*/  VIADD R0, R6, 0xffffff02 ;  /* 0xffffff0206007836 */ /* 0x010fe40000000000 */
[----:B-1----:R-:W4:Y:S04]  /*20370*/  LDL.LU.64 R10, [R1+0x1a8] ;  /* 0x0001a800010a7983 */ /* 0x002f280000300a00 */
[----:B------:R-:W3:Y:S04]  /*20380*/  LDL.LU.64 R246, [R1+0x188] ;  /* 0x0001880001f67983 */ /* 0x000ee80000300a00 */
[----:B------:R-:W3:Y:S04]  /*20390*/  LDL.LU.64 R136, [R1+0x168] ;  /* 0x0001680001887983 */ /* 0x000ee80000300a00 */
[----:B------:R-:W3:Y:S04]  /*203a0*/  LDL.LU.64 R244, [R1+0x148] ;  /* 0x0001480001f47983 */ /* 0x000ee80000300a00 */
[----:B------:R-:W3:Y:S01]  /*203b0*/  LDL.LU.64 R248, [R1+0x128] ;  /* 0x0001280001f87983 */ /* 0x000ee20000300a00 */
[----:B------:R-:W-:-:S03]  /*203c0*/  ISETP.GE.U32.AND P4, PT, R0, 0x7ffffe83, PT ;  /* 0x7ffffe830000780c */ /* 0x000fc60003f86070 */
[----:B------:R-:W3:Y:S01]  /*203d0*/  LDL.LU.64 R250, [R1+0x108] ;  /* 0x0001080001fa7983 */ /* 0x000ee20000300a00 */
[----:B------:R-:W-:Y:S02]  /*203e0*/  IMAD.SHL.U32 R135, R7, 0x80, RZ ;  /* 0x0000008007877824 */ /* 0x000fe400078e00ff */
[----:B--2---:R-:W-:Y:S02]  /*203f0*/  VIADD R0, R8, 0xffffff01 ;  /* 0xffffff0108007836 */ /* 0x004fe40000000000 */
[----:B------:R-:W-:Y:S01]  /*20400*/  IMAD.WIDE R8, R2, 0x4, R230 ;  /* 0x0000000402087825 */ /* 0x000fe200078e02e6 */
[----:B------:R1:W-:Y:S03]  /*20410*/  STL [R1+0x1400], R4 ;  /* 0x0014000401007387 */ /* 0x0003e60000100800 */
[----:B------:R-:W-:Y:S01]  /*20420*/  VIADD R134, R4, 0xffffff00 ;  /* 0xffffff0004867836 */ /* 0x000fe20000000000 */
[----:B------:R2:W-:Y:S04]  /*20430*/  STL.64 [R1+0xb70], R8 ;  /* 0x000b700801007387 */ /* 0x0005e80000100a00 */
[----:B------:R2:W-:Y:S01]  /*20440*/  LDGSTS.E [R252+0x701ec], desc[UR22][R8.64], !P6 ;  /* 0x701ec00008fc7fae */ /* 0x0005e2000f1a1016 */
[----:B------:R-:W-:-:S04]  /*20450*/  IMAD.WIDE R6, R135, 0x4, R44 ;  /* 0x0000000487067825 */ /* 0x000fc800078e022c */
[C---:B-1----:R-:W-:Y:S01]  /*20460*/  IMAD.WIDE R4, R135.reuse, 0x4, R42 ;  /* 0x0000000487047825 */ /* 0x042fe200078e022a */
[----:B------:R1:W-:Y:S03]  /*20470*/  STL.64 [R1+0xfe8], R6 ;  /* 0x000fe80601007387 */ /* 0x0003e60000100a00 */
[C---:B--2---:R-:W-:Y:S01]  /*20480*/  IMAD.WIDE R8, R135.reuse, 0x4, R40 ;  /* 0x0000000487087825 */ /* 0x044fe200078e0228 */
[----:B------:R2:W-:Y:S04]  /*20490*/  STL.64 [R1+0xfe0], R4 ;  /* 0x000fe00401007387 */ /* 0x0005e80000100a00 */
[----:B------:R-:W-:Y:S01]  /*204a0*/  STL.64 [R1+0xfd8], R8 ;  /* 0x000fd80801007387 */ /* 0x000fe20000100a00 */
[----:B-1----:R-:W-:-:S04]  /*204b0*/  IMAD.WIDE R6, R135, 0x4, R38 ;  /* 0x0000000487067825 */ /* 0x002fc800078e0226 */
[C---:B--2---:R-:W-:Y:S02]  /*204c0*/  IMAD.WIDE R4, R135.reuse, 0x4, R140 ;  /* 0x0000000487047825 */ /* 0x044fe400078e028c */
[----:B------:R-:W2:Y:S04]  /*204d0*/  LDL.LU.64 R140, [R1+0xe8] ;  /* 0x0000e800018c7983 */ /* 0x000ea80000300a00 */
[----:B------:R1:W-:Y:S04]  /*204e0*/  STL.64 [R1+0xfd0], R6 ;  /* 0x000fd00601007387 */ /* 0x0003e80000100a00 */
[----:B------:R1:W-:Y:S02]  /*204f0*/  STL.64 [R1+0xfc8], R4 ;  /* 0x000fc80401007387 */ /* 0x0003e40000100a00 */
[----:B-1----:R-:W-:-:S02]  /*20500*/  IMAD.WIDE R6, R135, 0x4, R242 ;  /* 0x0000000487067825 */ /* 0x002fc400078e02f2 */
[----:B------:R-:W2:Y:S02]  /*20510*/  LDL.LU.64 R242, [R1+0xc8] ;  /* 0x0000c80001f27983 */ /* 0x000ea40000300a00 */
[C---:B------:R-:W-:Y:S02]  /*20520*/  IMAD.WIDE R4, R135.reuse, 0x4, R138 ;  /* 0x0000000487047825 */ /* 0x040fe400078e028a */
[----:B------:R1:W-:Y:S04]  /*20530*/  STL.64 [R1+0xfc0], R6 ;  /* 0x000fc00601007387 */ /* 0x0003e80000100a00 */
[----:B------:R-:W2:Y:S01]  /*20540*/  LDL.LU.64 R138, [R1+0xa8] ;  /* 0x0000a800018a7983 */ /* 0x000ea20000300a00 */
[----:B------:R-:W-:-:S03]  /*20550*/  IMAD.WIDE R8, R135, 0x4, R36 ;  /* 0x0000000487087825 */ /* 0x000fc600078e0224 */
[----:B------:R1:W-:Y:S02]  /*20560*/  STL.64 [R1+0xfb8], R4 ;  /* 0x000fb80401007387 */ /* 0x0003e40000100a00 */
[C---:B-1----:R-:W-:Y:S02]  /*20570*/  IMAD.WIDE R6, R135.reuse, 0x4, R34 ;  /* 0x0000000487067825 */ /* 0x042fe400078e0222 */
[----:B------:R1:W-:Y:S04]  /*20580*/  STL.64 [R1+0xfb0], R8 ;  /* 0x000fb00801007387 */ /* 0x0003e80000100a00 */
[----:B------:R1:W-:Y:S01]  /*20590*/  STL.64 [R1+0xfa8], R6 ;  /* 0x000fa80601007387 */ /* 0x0003e20000100a00 */
[----:B------:R-:W-:-:S04]  /*205a0*/  IMAD.WIDE R4, R135, 0x4, R32 ;  /* 0x0000000487047825 */ /* 0x000fc800078e0220 */
[C---:B-1----:R-:W-:Y:S01]  /*205b0*/  IMAD.WIDE R8, R135.reuse, 0x4, R30 ;  /* 0x0000000487087825 */ /* 0x042fe200078e021e */
[----:B------:R1:W-:Y:S03]  /*205c0*/  STL.64 [R1+0xfa0], R4 ;  /* 0x000fa00401007387 */ /* 0x0003e60000100a00 */
[C---:B------:R-:W-:Y:S01]  /*205d0*/  IMAD.WIDE R6, R135.reuse, 0x4, R28 ;  /* 0x0000000487067825 */ /* 0x040fe200078e021c */
[----:B------:R4:W-:Y:S04]  /*205e0*/  STL.64 [R1+0xf98], R8 ;  /* 0x000f980801007387 */ /* 0x0009e80000100a00 */
[----:B------:R4:W-:Y:S01]  /*205f0*/  STL.64 [R1+0xf90], R6 ;  /* 0x000f900601007387 */ /* 0x0009e20000100a00 */
[----:B-1----:R-:W-:-:S04]  /*20600*/  IMAD.WIDE R4, R135, 0x4, R26 ;  /* 0x0000000487047825 */ /* 0x002fc800078e021a */
[C---:B----4-:R-:W-:Y:S01]  /*20610*/  IMAD.WIDE R8, R135.reuse, 0x4, R24 ;  /* 0x0000000487087825 */ /* 0x050fe200078e0218 */
[----:B------:R1:W-:Y:S03]  /*20620*/  STL.64 [R1+0xf88], R4 ;  /* 0x000f880401007387 */ /* 0x0003e60000100a00 */
[C---:B------:R-:W-:Y:S01]  /*20630*/  IMAD.WIDE R6, R135.reuse, 0x4, R22 ;  /* 0x0000000487067825 */ /* 0x040fe200078e0216 */
[----:B------:R4:W-:Y:S04]  /*20640*/  STL.64 [R1+0xf80], R8 ;  /* 0x000f800801007387 */ /* 0x0009e80000100a00 */
[----:B------:R3:W-:Y:S01]  /*20650*/  STL.64 [R1+0xf78], R6 ;  /* 0x000f780601007387 */ /* 0x0007e20000100a00 */
[----:B-1----:R-:W-:-:S04]  /*20660*/  IMAD.WIDE R4, R135, 0x4, R20 ;  /* 0x0000000487047825 */ /* 0x002fc800078e0214 */
[C---:B----4-:R-:W-:Y:S01]  /*20670*/  IMAD.WIDE R8, R135.reuse, 0x4, R18 ;  /* 0x0000000487087825 */ /* 0x050fe200078e0212 */
[----:B------:R1:W-:Y:S03]  /*20680*/  STL.64 [R1+0xf70], R4 ;  /* 0x000f700401007387 */ /* 0x0003e60000100a00 */
[C---:B---3--:R-:W-:Y:S01]  /*20690*/  IMAD.WIDE R6, R135.reuse, 0x4, R16 ;  /* 0x0000000487067825 */ /* 0x048fe200078e0210 */
[----:B------:R3:W-:Y:S04]  /*206a0*/  STL.64 [R1+0xf68], R8 ;  /* 0x000f680801007387 */ /* 0x0007e80000100a00 */
[----:B------:R4:W-:Y:S01]  /*206b0*/  STL.64 [R1+0xf60], R6 ;  /* 0x000f600601007387 */ /* 0x0009e20000100a00 */
[----:B-1----:R-:W-:-:S04]  /*206c0*/  IMAD.WIDE R4, R135, 0x4, R14 ;  /* 0x0000000487047825 */ /* 0x002fc800078e020e */
[C---:B---3--:R-:W-:Y:S01]  /*206d0*/  IMAD.WIDE R8, R135.reuse, 0x4, R12 ;  /* 0x0000000487087825 */ /* 0x048fe200078e020c */
[----:B------:R1:W-:Y:S03]  /*206e0*/  STL.64 [R1+0xf58], R4 ;  /* 0x000f580401007387 */ /* 0x0003e60000100a00 */
[C---:B----4-:R-:W-:Y:S01]  /*206f0*/  IMAD.WIDE R6, R135.reuse, 0x4, R10 ;  /* 0x0000000487067825 */ /* 0x050fe200078e020a */
[----:B------:R3:W-:Y:S04]  /*20700*/  STL.64 [R1+0xf50], R8 ;  /* 0x000f500801007387 */ /* 0x0007e80000100a00 */
[----:B------:R4:W-:Y:S01]  /*20710*/  STL.64 [R1+0xb68], R6 ;  /* 0x000b680601007387 */ /* 0x0009e20000100a00 */
[----:B-1----:R-:W-:-:S04]  /*20720*/  IMAD.WIDE R4, R135, 0x4, R246 ;  /* 0x0000000487047825 */ /* 0x002fc800078e02f6 */
[C---:B---3--:R-:W-:Y:S01]  /*20730*/  IMAD.WIDE R8, R135.reuse, 0x4, R244 ;  /* 0x0000000487087825 */ /* 0x048fe200078e02f4 */
[----:B------:R1:W-:Y:S03]  /*20740*/  STL.64 [R1+0xb60], R4 ;  /* 0x000b600401007387 */ /* 0x0003e60000100a00 */
[C---:B----4-:R-:W-:Y:S01]  /*20750*/  IMAD.WIDE R6, R135.reuse, 0x4, R248 ;  /* 0x0000000487067825 */ /* 0x050fe200078e02f8 */
[----:B------:R-:W-:Y:S04]  /*20760*/  STL.64 [R1+0xb50], R8 ;  /* 0x000b500801007387 */ /* 0x000fe80000100a00 */
[----:B------:R-:W3:Y:S01]  /*20770*/  LDL.LU.64 R42, [R1+0x450] ;  /* 0x00045000012a7983 */ /* 0x000ee20000300a00 */
[----:B-1----:R-:W-:-:S03]  /*20780*/  IMAD.WIDE R4, R135, 0x4, R250 ;  /* 0x0000000487047825 */ /* 0x002fc600078e02fa */
[----:B------:R-:W-:Y:S04]  /*20790*/  STL.64 [R1+0xb48], R6 ;  /* 0x000b480601007387 */ /* 0x000fe80000100a00 */
[----:B------:R-:W4:Y:S04]  /*207a0*/  LDL.LU.64 R40, [R1+0x428] ;  /* 0x0004280001287983 */ /* 0x000f280000300a00 */
[----:B------:R2:W-:Y:S04]  /*207b0*/  STL.64 [R1+0xb40], R4 ;  /* 0x000b400401007387 */ /* 0x0005e80000100a00 */
[----:B------:R-:W4:Y:S04]  /*207c0*/  LDL.LU.64 R38, [R1+0x400] ;  /* 0x0004000001267983 */ /* 0x000f280000300a00 */
[----:B------:R-:W4:Y:S01]  /*207d0*/  LDL.LU.64 R244, [R1+0x3d8] ;  /* 0x0003d80001f47983 */ /* 0x000f220000300a00 */
[----:B------:R-:W-:-:S03]  /*207e0*/  IMAD.WIDE R136, R135, 0x4, R136 ;  /* 0x0000000487887825 */ /* 0x000fc600078e0288 */
[----:B------:R-:W4:Y:S04]  /*207f0*/  LDL.LU.64 R36, [R1+0x3b0] ;  /* 0x0003b00001247983 */ /* 0x000f280000300a00 */
[----:B------:R-:W4:Y:S04]  /*20800*/  LDL.LU.64 R248, [R1+0x388] ;  /* 0x0003880001f87983 */ /* 0x000f280000300a00 */
[----:B------:R-:W-:Y:S04]  /*20810*/  STL.64 [R1+0xb58], R136 ;  /* 0x000b588801007387 */ /* 0x000fe80000100a00 */
[----:B------:R-:W4:Y:S01]  /*20820*/  LDL.LU.64 R250, [R1+0x360] ;  /* 0x0003600001fa7983 */ /* 0x000f220000300a00 */
[----:B--2---:R-:W-:-:S03]  /*20830*/  IMAD.WIDE R4, R135, 0x4, R140 ;  /* 0x0000000487047825 */ /* 0x004fc600078e028c */
[----:B------:R-:W2:Y:S04]  /*20840*/  LDL.LU.64 R140, [R1+0x340] ;  /* 0x00034000018c7983 */ /* 0x000ea80000300a00 */
[----:B------:R1:W-:Y:S01]  /*20850*/  STL.64 [R1+0xb38], R4 ;  /* 0x000b380401007387 */ /* 0x0003e20000100a00 */
[----:B------:R-:W-:-:S03]  /*20860*/  IMAD.WIDE R6, R135, 0x4, R138 ;  /* 0x0000000487067825 */ /* 0x000fc600078e028a */
[----:B------:R-:W2:Y:S01]  /*20870*/  LDL.LU.64 R138, [R1+0x320] ;  /* 0x00032000018a7983 */ /* 0x000ea20000300a00 */
[----:B-1----:R-:W-:-:S05]  /*20880*/  IMAD.WIDE R4, R135, 0x4, R242 ;  /* 0x0000000487047825 */ /* 0x002fca00078e02f2 */
[----:B------:R1:W-:Y:S04]  /*20890*/  STL.64 [R1+0xb30], R4 ;  /* 0x000b300401007387 */ /* 0x0003e80000100a00 */
[----:B------:R1:W-:Y:S04]  /*208a0*/  STL.64 [R1+0xb28], R6 ;  /* 0x000b280601007387 */ /* 0x0003e80000100a00 */
[----:B------:R-:W2:Y:S01]  /*208b0*/  LDL.LU.64 R34, [R1+0x300] ;  /* 0x0003000001227983 */ /* 0x000ea20000300a00 */
[----:B-1----:R-:W-:-:S03]  /*208c0*/  IMAD.WIDE R4, R135, 0x4, R196 ;  /* 0x0000000487047825 */ /* 0x002fc600078e02c4 */
[----:B------:R-:W2:Y:S04]  /*208d0*/  LDL.LU.64 R32, [R1+0x2e0] ;  /* 0x0002e00001207983 */ /* 0x000ea80000300a00 */
        /* <DEDUP_REMOVED lines=11> */
[----:B------:R-:W-:-:S03]  /*20990*/  IMAD.WIDE R8, R135, 0x4, R212 ;  /* 0x0000000487087825 */ /* 0x000fc600078e02d4 */
[----:B------:R-:W2:Y:S04]  /*209a0*/  LDL.LU.64 R10, [R1+0x180] ;  /* 0x00018000010a7983 */ /* 0x000ea80000300a00 */
[----:B------:R-:W2:Y:S01]  /*209b0*/  LDL.LU.64 R246, [R1+0x160] ;  /* 0x0001600001f67983 */ /* 0x000ea20000300a00 */
[----:B------:R-:W-:-:S03]  /*209c0*/  IMAD.WIDE R6, R135, 0x4, R232 ;  /* 0x0000000487067825 */ /* 0x000fc600078e02e8 */
[----:B------:R-:W2:Y:S04]  /*209d0*/  LDL.LU.64 R242, [R1+0x140] ;  /* 0x0001400001f27983 */ /* 0x000ea80000300a00 */
[----:B------:R4:W-:Y:S04]  /*209e0*/  STL.64 [R1+0xb18], R8 ;  /* 0x000b180801007387 */ /* 0x0009e80000100a00 */
[----:B------:R1:W-:Y:S01]  /*209f0*/  STL.64 [R1+0xb10], R6 ;  /* 0x000b100601007387 */ /* 0x0003e20000100a00 */
[----:B---3--:R-:W-:-:S05]  /*20a00*/  IMAD.WIDE R4, R135, 0x4, R42 ;  /* 0x0000000487047825 */ /* 0x008fca00078e022a */
[----:B------:R3:W-:Y:S01]  /*20a10*/  STL.64 [R1+0xb08], R4 ;  /* 0x000b080401007387 */ /* 0x0007e20000100a00 */
[----:B----4-:R-:W-:-:S05]  /*20a20*/  IMAD.WIDE R8, R135, 0x4, R40 ;  /* 0x0000000487087825 */ /* 0x010fca00078e0228 */
[----:B------:R-:W-:Y:S01]  /*20a30*/  STL.64 [R1+0xb00], R8 ;  /* 0x000b000801007387 */ /* 0x000fe20000100a00 */
[----:B-1----:R-:W-:-:S04]  /*20a40*/  IMAD.WIDE R6, R135, 0x4, R38 ;  /* 0x0000000487067825 */ /* 0x002fc800078e0226 */
[C---:B---3--:R-:W-:Y:S02]  /*20a50*/  IMAD.WIDE R4, R135.reuse, 0x4, R244 ;  /* 0x0000000487047825 */ /* 0x048fe400078e02f4 */
[----:B------:R-:W3:Y:S04]  /*20a60*/  LDL.LU.64 R244, [R1+0x120] ;  /* 0x0001200001f47983 */ /* 0x000ee80000300a00 */
[----:B------:R1:W-:Y:S04]  /*20a70*/  STL.64 [R1+0xaf8], R6 ;  /* 0x000af80601007387 */ /* 0x0003e80000100a00 */
[----:B------:R4:W-:Y:S01]  /*20a80*/  STL.64 [R1+0xaf0], R4 ;  /* 0x000af00401007387 */ /* 0x0009e20000100a00 */
[----:B-1----:R-:W-:-:S04]  /*20a90*/  IMAD.WIDE R6, R135, 0x4, R36 ;  /* 0x0000000487067825 */ /* 0x002fc800078e0224 */
[C---:B----4-:R-:W-:Y:S02]  /*20aa0*/  IMAD.WIDE R4, R135.reuse, 0x4, R248 ;  /* 0x0000000487047825 */ /* 0x050fe400078e02f8 */
[----:B------:R-:W4:Y:S04]  /*20ab0*/  LDL.LU.64 R248, [R1+0x100] ;  /* 0x0001000001f87983 */ /* 0x000f280000300a00 */
[----:B------:R1:W-:Y:S04]  /*20ac0*/  STL.64 [R1+0xae8], R6 ;  /* 0x000ae80601007387 */ /* 0x0003e80000100a00 */
[----:B------:R2:W-:Y:S01]  /*20ad0*/  STL.64 [R1+0xae0], R4 ;  /* 0x000ae00401007387 */ /* 0x0005e20000100a00 */
[----:B-1----:R-:W-:-:S03]  /*20ae0*/  IMAD.WIDE R6, R135, 0x4, R250 ;  /* 0x0000000487067825 */ /* 0x002fc600078e02fa */
[----:B------:R-:W4:Y:S04]  /*20af0*/  LDL.LU.64 R250, [R1+0xe0] ;  /* 0x0000e00001fa7983 */ /* 0x000f280000300a00 */
[----:B------:R-:W-:Y:S01]  /*20b00*/  STL.64 [R1+0xad8], R6 ;  /* 0x000ad80601007387 */ /* 0x000fe20000100a00 */
[----:B--2---:R-:W-:-:S03]  /*20b10*/  IMAD.WIDE R4, R135, 0x4, R140 ;  /* 0x0000000487047825 */ /* 0x004fc600078e028c */
[----:B------:R-:W2:Y:S04]  /*20b20*/  LDL.LU.64 R140, [R1+0xc0] ;  /* 0x0000c000018c7983 */ /* 0x000ea80000300a00 */
[----:B------:R1:W-:Y:S02]  /*20b30*/  STL.64 [R1+0xad0], R4 ;  /* 0x000ad00401007387 */ /* 0x0003e40000100a00 */
[C---:B-1----:R-:W-:Y:S02]  /*20b40*/  IMAD.WIDE R4, R135.reuse, 0x4, R138 ;  /* 0x0000000487047825 */ /* 0x042fe400078e028a */
[----:B------:R-:W2:Y:S04]  /*20b50*/  LDL.LU.64 R138, [R1+0xa0] ;  /* 0x0000a000018a7983 */ /* 0x000ea80000300a00 */
[----:B------:R1:W-:Y:S01]  /*20b60*/  STL.64 [R1+0xac8], R4 ;  /* 0x000ac80401007387 */ /* 0x0003e20000100a00 */
[----:B------:R-:W-:-:S04]  /*20b70*/  IMAD.WIDE R8, R135, 0x4, R34 ;  /* 0x0000000487087825 */ /* 0x000fc800078e0222 */
[C---:B------:R-:W-:Y:S01]  /*20b80*/  IMAD.WIDE R6, R135.reuse, 0x4, R32 ;  /* 0x0000000487067825 */ /* 0x040fe200078e0220 */
[----:B------:R1:W-:Y:S04]  /*20b90*/  STL.64 [R1+0xac0], R8 ;  /* 0x000ac00801007387 */ /* 0x0003e80000100a00 */
[----:B------:R1:W-:Y:S02]  /*20ba0*/  STL.64 [R1+0xab8], R6 ;  /* 0x000ab80601007387 */ /* 0x0003e40000100a00 */
[----:B-1----:R-:W-:-:S04]  /*20bb0*/  IMAD.WIDE R4, R135, 0x4, R30 ;  /* 0x0000000487047825 */ /* 0x002fc800078e021e */
[C---:B------:R-:W-:Y:S01]  /*20bc0*/  IMAD.WIDE R8, R135.reuse, 0x4, R28 ;  /* 0x0000000487087825 */ /* 0x040fe200078e021c */
[----:B------:R1:W-:Y:S03]  /*20bd0*/  STL.64 [R1+0xab0], R4 ;  /* 0x000ab00401007387 */ /* 0x0003e60000100a00 */
        /* <DEDUP_REMOVED lines=19> */
[----:B------:R-:W-:Y:S04]  /*20d10*/  STL.64 [R1+0xa60], R8 ;  /* 0x000a600801007387 */ /* 0x000fe80000100a00 */
[----:B------:R-:W2:Y:S01]  /*20d20*/  LDL.LU.64 R40, [R1+0x448] ;  /* 0x0004480001287983 */ /* 0x000ea20000300a00 */
[----:B-1----:R-:W-:-:S03]  /*20d30*/  IMAD.WIDE R4, R135, 0x4, R242 ;  /* 0x0000000487047825 */ /* 0x002fc600078e02f2 */
[----:B------:R-:W-:Y:S04]  /*20d40*/  STL.64 [R1+0xa58], R6 ;  /* 0x000a580601007387 */ /* 0x000fe80000100a00 */
[----:B------:R-:W2:Y:S04]  /*20d50*/  LDL.LU.64 R38, [R1+0x420] ;  /* 0x0004200001267983 */ /* 0x000ea80000300a00 */
[----:B------:R3:W-:Y:S04]  /*20d60*/  STL.64 [R1+0xa50], R4 ;  /* 0x000a500401007387 */ /* 0x0007e80000100a00 */
[----:B------:R-:W2:Y:S04]  /*20d70*/  LDL.LU.64 R36, [R1+0x3f8] ;  /* 0x0003f80001247983 */ /* 0x000ea80000300a00 */
[----:B------:R-:W2:Y:S04]  /*20d80*/  LDL.LU.64 R34, [R1+0x3d0] ;  /* 0x0003d00001227983 */ /* 0x000ea80000300a00 */
[----:B------:R-:W2:Y:S01]  /*20d90*/  LDL.LU.64 R32, [R1+0x3a8] ;  /* 0x0003a80001207983 */ /* 0x000ea20000300a00 */
[----:B---3--:R-:W-:-:S03]  /*20da0*/  IMAD.WIDE R4, R135, 0x4, R244 ;  /* 0x0000000487047825 */ /* 0x008fc600078e02f4 */
[----:B------:R-:W3:Y:S04]  /*20db0*/  LDL.LU.64 R10, [R1+0x380] ;  /* 0x00038000010a7983 */ /* 0x000ee80000300a00 */
[----:B------:R-:W3:Y:S04]  /*20dc0*/  LDL.LU.64 R30, [R1+0x358] ;  /* 0x00035800011e7983 */ /* 0x000ee80000300a00 */
[----:B------:R-:W3:Y:S04]  /*20dd0*/  LDL.LU.64 R246, [R1+0x338] ;  /* 0x0003380001f67983 */ /* 0x000ee80000300a00 */
[----:B------:R4:W-:Y:S04]  /*20de0*/  STL.64 [R1+0xa48], R4 ;  /* 0x000a480401007387 */ /* 0x0009e80000100a00 */
[----:B------:R-:W3:Y:S04]  /*20df0*/  LDL.LU.64 R242, [R1+0x318] ;  /* 0x0003180001f27983 */ /* 0x000ee80000300a00 */
[----:B------:R-:W3:Y:S01]  /*20e00*/  LDL.LU.64 R244, [R1+0x2f8] ;  /* 0x0002f80001f47983 */ /* 0x000ee20000300a00 */
[----:B----4-:R-:W-:-:S05]  /*20e10*/  IMAD.WIDE R4, R135, 0x4, R248 ;  /* 0x0000000487047825 */ /* 0x010fca00078e02f8 */
[----:B------:R1:W-:Y:S02]  /*20e20*/  STL.64 [R1+0xa40], R4 ;  /* 0x000a400401007387 */ /* 0x0003e40000100a00 */
[C---:B-1----:R-:W-:Y:S02]  /*20e30*/  IMAD.WIDE R4, R135.reuse, 0x4, R250 ;  /* 0x0000000487047825 */ /* 0x042fe400078e02fa */
[----:B------:R-:W4:Y:S04]  /*20e40*/  LDL.LU.64 R250, [R1+0x2d8] ;  /* 0x0002d80001fa7983 */ /* 0x000f280000300a00 */
[----:B------:R1:W-:Y:S01]  /*20e50*/  STL.64 [R1+0xa38], R4 ;  /* 0x000a380401007387 */ /* 0x0003e20000100a00 */
[----:B--2---:R-:W-:-:S05]  /*20e60*/  IMAD.WIDE R6, R135, 0x4, R140 ;  /* 0x0000000487067825 */ /* 0x004fca00078e028c */
[----:B------:R2:W-:Y:S04]  /*20e70*/  STL.64 [R1+0xa30], R6 ;  /* 0x000a300601007387 */ /* 0x0005e80000100a00 */
[----:B------:R-:W4:Y:S04]  /*20e80*/  LDL.LU.64 R28, [R1+0x2b8] ;  /* 0x0002b800011c7983 */ /* 0x000f280000300a00 */
[----:B------:R-:W4:Y:S01]  /*20e90*/  LDL.LU.64 R26, [R1+0x298] ;  /* 0x00029800011a7983 */ /* 0x000f220000300a00 */
[----:B-1----:R-:W-:-:S05]  /*20ea0*/  IMAD.WIDE R4, R135, 0x4, R138 ;  /* 0x0000000487047825 */ /* 0x002fca00078e028a */
[----:B------:R1:W-:Y:S04]  /*20eb0*/  STL.64 [R1+0xa28], R4 ;  /* 0x000a280401007387 */ /* 0x0003e80000100a00 */
[----:B------:R-:W4:Y:S04]  /*20ec0*/  LDL.LU.64 R24, [R1+0x278] ;  /* 0x0002780001187983 */ /* 0x000f280000300a00 */
[----:B------:R-:W4:Y:S04]  /*20ed0*/  LDL.LU.64 R22, [R1+0x258] ;  /* 0x0002580001167983 */ /* 0x000f280000300a00 */
[----:B------:R-:W4:Y:S04]  /*20ee0*/  LDL.LU.64 R20, [R1+0x238] ;  /* 0x0002380001147983 */ /* 0x000f280000300a00 */
[----:B------:R-:W4:Y:S04]  /*20ef0*/  LDL.LU.64 R18, [R1+0x218] ;  /* 0x0002180001127983 */ /* 0x000f280000300a00 */
[----:B------:R-:W4:Y:S04]  /*20f00*/  LDL.LU.64 R16, [R1+0x1f8] ;  /* 0x0001f80001107983 */ /* 0x000f280000300a00 */
[----:B------:R-:W4:Y:S04]  /*20f10*/  LDL.LU.64 R14, [R1+0x1d8] ;  /* 0x0001d800010e7983 */ /* 0x000f280000300a00 */
[----:B------:R-:W4:Y:S04]  /*20f20*/  LDL.LU.64 R12, [R1+0x1b8] ;  /* 0x0001b800010c7983 */ /* 0x000f280000300a00 */
[----:B------:R-:W4:Y:S01]  /*20f30*/  LDL.LU.64 R248, [R1+0x198] ;  /* 0x0001980001f87983 */ /* 0x000f220000300a00 */
[----:B------:R-:W-:-:S03]  /*20f40*/  IMAD.WIDE R8, R135, 0x4, R198 ;  /* 0x0000000487087825 */ /* 0x000fc600078e02c6 */
[----:B------:R-:W4:Y:S01]  /*20f50*/  LDL.LU.64 R138, [R1+0x178] ;  /* 0x00017800018a7983 */ /* 0x000f220000300a00 */
[----:B--2---:R-:W-:-:S03]  /*20f60*/  IMAD.WIDE R6, R135, 0x4, R216 ;  /* 0x0000000487067825 */ /* 0x004fc600078e02d8 */
[----:B------:R2:W-:Y:S01]  /*20f70*/  STL.64 [R1+0xa20], R8 ;  /* 0x000a200801007387 */ /* 0x0005e20000100a00 */
[----:B-1----:R-:W-:-:S03]  /*20f80*/  IMAD.WIDE R4, R135, 0x4, R234 ;  /* 0x0000000487047825 */ /* 0x002fc600078e02ea */
[----:B------:R-:W4:Y:S04]  /*20f90*/  LDL.LU.64 R140, [R1+0x158] ;  /* 0x00015800018c7983 */ /* 0x000f280000300a00 */
[----:B------:R1:W-:Y:S04]  /*20fa0*/  STL.64 [R1+0xa18], R6 ;  /* 0x000a180601007387 */ /* 0x0003e80000100a00 */
[----:B------:R1:W-:Y:S01]  /*20fb0*/  STL.64 [R1+0xa10], R4 ;  /* 0x000a100401007387 */ /* 0x0003e20000100a00 */
[----:B--2---:R-:W-:-:S05]  /*20fc0*/  IMAD.WIDE R8, R135, 0x4, R40 ;  /* 0x0000000487087825 */ /* 0x004fca00078e0228 */
[----:B------:R2:W-:Y:S01]  /*20fd0*/  STL.64 [R1+0xa08], R8 ;  /* 0x000a080801007387 */ /* 0x0005e20000100a00 */
[----:B-1----:R-:W-:-:S05]  /*20fe0*/  IMAD.WIDE R6, R135, 0x4, R38 ;  /* 0x0000000487067825 */ /* 0x002fca00078e0226 */
[----:B------:R1:W-:Y:S01]  /*20ff0*/  STL.64 [R1+0xa00], R6 ;  /* 0x000a000601007387 */ /* 0x0003e20000100a00 */
[----:B------:R-:W-:-:S04]  /*21000*/  IMAD.WIDE R4, R135, 0x4, R36 ;  /* 0x0000000487047825 */ /* 0x000fc800078e0224 */
[C---:B--2---:R-:W-:Y:S01]  /*21010*/  IMAD.WIDE R8, R135.reuse, 0x4, R34 ;  /* 0x0000000487087825 */ /* 0x044fe200078e0222 */
[----:B------:R3:W-:Y:S03]  /*21020*/  STL.64 [R1+0x9f8], R4 ;  /* 0x0009f80401007387 */ /* 0x0007e60000100a00 */
[C---:B-1----:R-:W-:Y:S01]  /*21030*/  IMAD.WIDE R6, R135.reuse, 0x4, R32 ;  /* 0x0000000487067825 */ /* 0x042fe200078e0220 */
[----:B------:R-:W-:Y:S03]  /*21040*/  STL.64 [R1+0x9f0], R8 ;  /* 0x0009f00801007387 */ /* 0x000fe60000100a00 */
[C---:B---3--:R-:W-:Y:S02]  /*21050*/  IMAD.WIDE R4, R135.reuse, 0x4, R10 ;  /* 0x0000000487047825 */ /* 0x048fe400078e020a */
[----:B------:R-:W2:Y:S04]  /*21060*/  LDL.LU.64 R10, [R1+0x138] ;  /* 0x00013800010a7983 */ /* 0x000ea80000300a00 */
[----:B------:R1:W-:Y:S04]  /*21070*/  STL.64 [R1+0x9e8], R6 ;  /* 0x0009e80601007387 */ /* 0x0003e80000100a00 */
[----:B------:R3:W-:Y:S01]  /*21080*/  STL.64 [R1+0x9e0], R4 ;  /* 0x0009e00401007387 */ /* 0x0007e20000100a00 */
[----:B-1----:R-:W-:-:S04]  /*21090*/  IMAD.WIDE R6, R135, 0x4, R30 ;  /* 0x0000000487067825 */ /* 0x002fc800078e021e */
[C---:B---3--:R-:W-:Y:S02]  /*210a0*/  IMAD.WIDE R4, R135.reuse, 0x4, R246 ;  /* 0x0000000487047825 */ /* 0x048fe400078e02f6 */
[----:B------:R-:W3:Y:S04]  /*210b0*/  LDL.LU.64 R246, [R1+0x118] ;  /* 0x0001180001f67983 */ /* 0x000ee80000300a00 */
[----:B------:R1:W-:Y:S04]  /*210c0*/  STL.64 [R1+0x9d8], R6 ;  /* 0x0009d80601007387 */ /* 0x0003e80000100a00 */
[----:B------:R1:W-:Y:S02]  /*210d0*/  STL.64 [R1+0x9d0], R4 ;  /* 0x0009d00401007387 */ /* 0x0003e40000100a00 */
[----:B-1----:R-:W-:-:S02]  /*210e0*/  IMAD.WIDE R6, R135, 0x4, R242 ;  /* 0x0000000487067825 */ /* 0x002fc400078e02f2 */
[----:B------:R-:W3:Y:S02]  /*210f0*/  LDL.LU.64 R242, [R1+0xf8] ;  /* 0x0000f80001f27983 */ /* 0x000ee40000300a00 */
[C---:B------:R-:W-:Y:S02]  /*21100*/  IMAD.WIDE R4, R135.reuse, 0x4, R244 ;  /* 0x0000000487047825 */ /* 0x040fe400078e02f4 */
[----:B------:R4:W-:Y:S04]  /*21110*/  STL.64 [R1+0x9c8], R6 ;  /* 0x0009c80601007387 */ /* 0x0009e80000100a00 */
[----:B------:R-:W3:Y:S04]  /*21120*/  LDL.LU.64 R244, [R1+0xd8] ;  /* 0x0000d80001f47983 */ /* 0x000ee80000300a00 */
[----:B------:R1:W-:Y:S01]  /*21130*/  STL.64 [R1+0x9c0], R4 ;  /* 0x0009c00401007387 */ /* 0x0003e20000100a00 */
[----:B----4-:R-:W-:-:S03]  /*21140*/  IMAD.WIDE R6, R135, 0x4, R250 ;  /* 0x0000000487067825 */ /* 0x010fc600078e02fa */
[----:B------:R-:W4:Y:S04]  /*21150*/  LDL.LU.64 R250, [R1+0xb8] ;  /* 0x0000b80001fa7983 */ /* 0x000f280000300a00 */
[----:B------:R1:W-:Y:S02]  /*21160*/  STL.64 [R1+0x9b8], R6 ;  /* 0x0009b80601007387 */ /* 0x0003e40000100a00 */
[----:B-1----:R-:W-:-:S04]  /*21170*/  IMAD.WIDE R4, R135, 0x4, R28 ;  /* 0x0000000487047825 */ /* 0x002fc800078e021c */
[C---:B------:R-:W-:Y:S01]  /*21180*/  IMAD.WIDE R8, R135.reuse, 0x4, R26 ;  /* 0x0000000487087825 */ /* 0x040fe200078e021a */
[----:B------:R1:W-:Y:S04]  /*21190*/  STL.64 [R1+0x9b0], R4 ;  /* 0x0009b00401007387 */ /* 0x0003e80000100a00 */
[----:B------:R1:W-:Y:S01]  /*211a0*/  STL.64 [R1+0x9a8], R8 ;  /* 0x0009a80801007387 */ /* 0x0003e20000100a00 */
[----:B------:R-:W-:-:S04]  /*211b0*/  IMAD.WIDE R6, R135, 0x4, R24 ;  /* 0x0000000487067825 */ /* 0x000fc800078e0218 */
[C---:B-1----:R-:W-:Y:S01]  /*211c0*/  IMAD.WIDE R4, R135.reuse, 0x4, R22 ;  /* 0x0000000487047825 */ /* 0x042fe200078e0216 */
        /* <DEDUP_REMOVED lines=9> */
[----:B------:R-:W-:Y:S01]  /*21260*/  STL.64 [R1+0x978], R8 ;  /* 0x0009780801007387 */ /* 0x000fe20000100a00 */
[----:B-1----:R-:W-:-:S04]  /*21270*/  IMAD.WIDE R6, R135, 0x4, R12 ;  /* 0x0000000487067825 */ /* 0x002fc800078e020c */
[C---:B------:R-:W-:Y:S01]  /*21280*/  IMAD.WIDE R4, R135.reuse, 0x4, R248 ;  /* 0x0000000487047825 */ /* 0x040fe200078e02f8 */
[----:B------:R-:W-:Y:S04]  /*21290*/  STL.64 [R1+0x970], R6 ;  /* 0x0009700601007387 */ /* 0x000fe80000100a00 */
[----:B------:R-:W4:Y:S04]  /*212a0*/  LDL.LU.64 R36, [R1+0x440] ;  /* 0x0004400001247983 */ /* 0x000f280000300a00 */
[----:B------:R1:W-:Y:S04]  /*212b0*/  STL.64 [R1+0x960], R4 ;  /* 0x0009600401007387 */ /* 0x0003e80000100a00 */
[----:B------:R-:W4:Y:S04]  /*212c0*/  LDL.LU.64 R34, [R1+0x418] ;  /* 0x0004180001227983 */ /* 0x000f280000300a00 */
[----:B------:R-:W4:Y:S01]  /*212d0*/  LDL.LU.64 R248, [R1+0x3f0] ;  /* 0x0003f00001f87983 */ /* 0x000f220000300a00 */
[----:B-1----:R-:W-:-:S03]  /*212e0*/  IMAD.WIDE R4, R135, 0x4, R140 ;  /* 0x0000000487047825 */ /* 0x002fc600078e028c */
[----:B------:R-:W4:Y:S04]  /*212f0*/  LDL.LU.64 R32, [R1+0x3c8] ;  /* 0x0003c80001207983 */ /* 0x000f280000300a00 */
[----:B------:R-:W4:Y:S04]  /*21300*/  LDL.LU.64 R30, [R1+0x3a0] ;  /* 0x0003a000011e7983 */ /* 0x000f280000300a00 */
[----:B------:R2:W-:Y:S04]  /*21310*/  STL.64 [R1+0x940], R4 ;  /* 0x0009400401007387 */ /* 0x0005e80000100a00 */
[----:B------:R-:W4:Y:S04]  /*21320*/  LDL.LU.64 R28, [R1+0x378] ;  /* 0x00037800011c7983 */ /* 0x000f280000300a00 */
[----:B------:R-:W4:Y:S04]  /*21330*/  LDL.LU.64 R26, [R1+0x350] ;  /* 0x00035000011a7983 */ /* 0x000f280000300a00 */
[----:B------:R-:W4:Y:S04]  /*21340*/  LDL.LU.64 R24, [R1+0x330] ;  /* 0x0003300001187983 */ /* 0x000f280000300a00 */
[----:B------:R-:W4:Y:S04]  /*21350*/  LDL.LU.64 R140, [R1+0x310] ;  /* 0x00031000018c7983 */ /* 0x000f280000300a00 */
[----:B------:R-:W4:Y:S01]  /*21360*/  LDL.LU.64 R12, [R1+0x2f0] ;  /* 0x0002f000010c7983 */ /* 0x000f220000300a00 */
[----:B------:R-:W-:-:S04]  /*21370*/  IMAD.WIDE R138, R135, 0x4, R138 ;  /* 0x00000004878a7825 */ /* 0x000fc800078e028a */
[C---:B--2---:R-:W-:Y:S02]  /*21380*/  IMAD.WIDE R4, R135.reuse, 0x4, R10 ;  /* 0x0000000487047825 */ /* 0x044fe400078e020a */
[----:B------:R-:W2:Y:S04]  /*21390*/  LDL.LU.64 R10, [R1+0x2d0] ;  /* 0x0002d000010a7983 */ /* 0x000ea80000300a00 */
[----:B------:R3:W-:Y:S02]  /*213a0*/  STL.64 [R1+0x930], R4 ;  /* 0x0009300401007387 */ /* 0x0007e40000100a00 */
[C---:B---3--:R-:W-:Y:S02]  /*213b0*/  IMAD.WIDE R4, R135.reuse, 0x4, R246 ;  /* 0x0000000487047825 */ /* 0x048fe400078e02f6 */
[----:B------:R-:W3:Y:S04]  /*213c0*/  LDL.LU.64 R246, [R1+0x2b0] ;  /* 0x0002b00001f67983 */ /* 0x000ee80000300a00 */
[----:B------:R-:W-:Y:S04]  /*213d0*/  STL.64 [R1+0x950], R138 ;  /* 0x0009508a01007387 */ /* 0x000fe80000100a00 */
[----:B------:R1:W-:Y:S01]  /*213e0*/  STL.64 [R1+0x920], R4 ;  /* 0x0009200401007387 */ /* 0x0003e20000100a00 */
[----:B------:R-:W-:-:S04]  /*213f0*/  IMAD.WIDE R6, R135, 0x4, R242 ;  /* 0x0000000487067825 */ /* 0x000fc800078e02f2 */
[C---:B-1----:R-:W-:Y:S02]  /*21400*/  IMAD.WIDE R4, R135.reuse, 0x4, R244 ;  /* 0x0000000487047825 */ /* 0x042fe400078e02f4 */
[----:B------:R-:W3:Y:S04]  /*21410*/  LDL.LU.64 R244, [R1+0x290] ;  /* 0x0002900001f47983 */ /* 0x000ee80000300a00 */
[----:B------:R4:W-:Y:S04]  /*21420*/  STL.64 [R1+0x910], R6 ;  /* 0x0009100601007387 */ /* 0x0009e80000100a00 */
[----:B------:R1:W-:Y:S04]  /*21430*/  STL.64 [R1+0x900], R4 ;  /* 0x0009000401007387 */ /* 0x0003e80000100a00 */
[----:B------:R-:W3:Y:S01]  /*21440*/  LDL.LU.64 R22, [R1+0x270] ;  /* 0x0002700001167983 */ /* 0x000ee20000300a00 */
[----:B----4-:R-:W-:-:S04]  /*21450*/  IMAD.WIDE R6, R135, 0x4, R250 ;  /* 0x0000000487067825 */ /* 0x010fc800078e02fa */
[C---:B-1----:R-:W-:Y:S01]  /*21460*/  IMAD.WIDE R4, R135.reuse, 0x4, R192 ;  /* 0x0000000487047825 */ /* 0x042fe200078e02c0 */
[----:B------:R1:W-:Y:S04]  /*21470*/  STL.64 [R1+0x8f0], R6 ;  /* 0x0008f00601007387 */ /* 0x0003e80000100a00 */
[----:B------:R-:W4:Y:S04]  /*21480*/  LDL.LU.64 R20, [R1+0x250] ;  /* 0x0002500001147983 */ /* 0x000f280000300a00 */
[----:B------:R1:W-:Y:S04]  /*21490*/  STL.64 [R1+0x8c8], R4 ;  /* 0x0008c80401007387 */ /* 0x0003e80000100a00 */
[----:B------:R-:W4:Y:S04]  /*214a0*/  LDL.LU.64 R18, [R1+0x230] ;  /* 0x0002300001127983 */ /* 0x000f280000300a00 */
[----:B------:R-:W4:Y:S01]  /*214b0*/  LDL.LU.64 R16, [R1+0x210] ;  /* 0x0002100001107983 */ /* 0x000f220000300a00 */
[----:B------:R-:W-:-:S03]  /*214c0*/  IMAD.WIDE R8, R135, 0x4, R200 ;  /* 0x0000000487087825 */ /* 0x000fc600078e02c8 */
[----:B------:R-:W4:Y:S04]  /*214d0*/  LDL.LU.64 R14, [R1+0x1f0] ;  /* 0x0001f000010e7983 */ /* 0x000f280000300a00 */
[----:B------:R-:W4:Y:S01]  /*214e0*/  LDL.LU.64 R242, [R1+0x1d0] ;  /* 0x0001d00001f27983 */ /* 0x000f220000300a00 */
[----:B-1----:R-:W-:-:S03]  /*214f0*/  IMAD.WIDE R6, R135, 0x4, R220 ;  /* 0x0000000487067825 */ /* 0x002fc600078e02dc */
[----:B------:R1:W-:Y:S01]  /*21500*/  STL.64 [R1+0x8b8], R8 ;  /* 0x0008b80801007387 */ /* 0x0003e20000100a00 */
[----:B------:R-:W-:-:S03]  /*21510*/  IMAD.WIDE R4, R135, 0x4, R236 ;  /* 0x0000000487047825 */ /* 0x000fc600078e02ec */
[----:B------:R-:W4:Y:S04]  /*21520*/  LDL.LU.64 R250, [R1+0x1b0] ;  /* 0x0001b00001fa7983 */ /* 0x000f280000300a00 */
[----:B------:R-:W-:Y:S04]  /*21530*/  STL.64 [R1+0x8a8], R6 ;  /* 0x0008a80601007387 */ /* 0x000fe80000100a00 */
[----:B------:R1:W-:Y:S02]  /*21540*/  STL.64 [R1+0x898], R4 ;  /* 0x0008980401007387 */ /* 0x0003e40000100a00 */
[----:B-1----:R-:W-:-:S05]  /*21550*/  IMAD.WIDE R8, R135, 0x4, R36 ;  /* 0x0000000487087825 */ /* 0x002fca00078e0224 */
[----:B------:R1:W-:Y:S01]  /*21560*/  STL.64 [R1+0x888], R8 ;  /* 0x0008880801007387 */ /* 0x0003e20000100a00 */
[----:B------:R-:W-:-:S03]  /*21570*/  IMAD.WIDE R4, R135, 0x4, R248 ;  /* 0x0000000487047825 */ /* 0x000fc600078e02f8 */
[----:B------:R-:W4:Y:S01]  /*21580*/  LDL.LU.64 R248, [R1+0x190] ;  /* 0x0001900001f87983 */ /* 0x000f220000300a00 */
[----:B------:R-:W-:-:S04]  /*21590*/  IMAD.WIDE R6, R135, 0x4, R34 ;  /* 0x0000000487067825 */ /* 0x000fc800078e0222 */
[C---:B-1----:R-:W-:Y:S01]  /*215a0*/  IMAD.WIDE R8, R135.reuse, 0x4, R32 ;  /* 0x0000000487087825 */ /* 0x042fe200078e0220 */
[----:B------:R1:W-:Y:S04]  /*215b0*/  STL.64 [R1+0x880], R6 ;  /* 0x0008800601007387 */ /* 0x0003e80000100a00 */
[----:B------:R1:W-:Y:S04]  /*215c0*/  STL.64 [R1+0x878], R4 ;  /* 0x0008780401007387 */ /* 0x0003e80000100a00 */
[----:B------:R1:W-:Y:S02]  /*215d0*/  STL.64 [R1+0x870], R8 ;  /* 0x0008700801007387 */ /* 0x0003e40000100a00 */
[----:B-1----:R-:W-:-:S04]  /*215e0*/  IMAD.WIDE R6, R135, 0x4, R28 ;  /* 0x0000000487067825 */ /* 0x002fc800078e021c */
[----:B------:R-:W-:-:S04]  /*215f0*/  IMAD.WIDE R4, R135, 0x4, R30 ;  /* 0x0000000487047825 */ /* 0x000fc800078e021e */
[C---:B------:R-:W-:Y:S01]  /*21600*/  IMAD.WIDE R8, R135.reuse, 0x4, R26 ;  /* 0x0000000487087825 */ /* 0x040fe200078e021a */
[----:B------:R1:W-:Y:S04]  /*21610*/  STL.64 [R1+0x868], R4 ;  /* 0x0008680401007387 */ /* 0x0003e80000100a00 */
[----:B------:R1:W-:Y:S04]  /*21620*/  STL.64 [R1+0x838], R6 ;  /* 0x0008380601007387 */ /* 0x0003e80000100a00 */
[----:B------:R-:W-:Y:S01]  /*21630*/  STL.64 [R1+0x828], R8 ;  /* 0x0008280801007387 */ /* 0x000fe20000100a00 */
[----:B-1----:R-:W-:-:S04]  /*21640*/  IMAD.WIDE R4, R135, 0x4, R24 ;  /* 0x0000000487047825 */ /* 0x002fc800078e0218 */
[C---:B------:R-:W-:Y:S02]  /*21650*/  IMAD.WIDE R6, R135.reuse, 0x4, R140 ;  /* 0x0000000487067825 */ /* 0x040fe400078e028c */
[----:B------:R-:W4:Y:S04]  /*21660*/  LDL.LU.64 R140, [R1+0x170] ;  /* 0x00017000018c7983 */ /* 0x000f280000300a00 */
[----:B------:R1:W-:Y:S04]  /*21670*/  STL.64 [R1+0x818], R4 ;  /* 0x0008180401007387 */ /* 0x0003e80000100a00 */
[----:B------:R2:W-:Y:S01]  /*21680*/  STL.64 [R1+0x808], R6 ;  /* 0x0008080601007387 */ /* 0x0005e20000100a00 */
[----:B-1----:R-:W-:-:S03]  /*21690*/  IMAD.WIDE R4, R135, 0x4, R12 ;  /* 0x0000000487047825 */ /* 0x002fc600078e020c */
[----:B------:R-:W4:Y:S01]  /*216a0*/  LDL.LU.64 R12, [R1+0x150] ;  /* 0x00015000010c7983 */ /* 0x000f220000300a00 */
[----:B--2---:R-:W-:-:S03]  /*216b0*/  IMAD.WIDE R6, R135, 0x4, R10 ;  /* 0x0000000487067825 */ /* 0x004fc600078e020a */
[----:B------:R3:W-:Y:S04]  /*216c0*/  STL.64 [R1+0x7f8], R4 ;  /* 0x0007f80401007387 */ /* 0x0007e80000100a00 */
[----:B------:R-:W-:Y:S04]  /*216d0*/  STL.64 [R1+0x7e8], R6 ;  /* 0x0007e80601007387 */ /* 0x000fe80000100a00 */
[----:B------:R-:W2:Y:S04]  /*216e0*/  LDL.LU.64 R36, [R1+0x130] ;  /* 0x0001300001247983 */ /* 0x000ea80000300a00 */
[----:B------:R-:W2:Y:S01]  /*216f0*/  LDL.LU.64 R34, [R1+0x110] ;  /* 0x0001100001227983 */ /* 0x000ea20000300a00 */
[----:B---3--:R-:W-:-:S05]  /*21700*/  IMAD.WIDE R4, R135, 0x4, R246 ;  /* 0x0000000487047825 */ /* 0x008fca00078e02f6 */
[----:B------:R1:W-:Y:S04]  /*21710*/  STL.64 [R1+0x7b8], R4 ;  /* 0x0007b80401007387 */ /* 0x0003e80000100a00 */
[----:B------:R-:W3:Y:S04]  /*21720*/  LDL.LU.64 R10, [R1+0xf0] ;  /* 0x0000f000010a7983 */ /* 0x000ee80000300a00 */
[----:B------:R-:W3:Y:S01]  /*21730*/  LDL.LU.64 R246, [R1+0xd0] ;  /* 0x0000d00001f67983 */ /* 0x000ee20000300a00 */
[----:B-1----:R-:W-:-:S03]  /*21740*/  IMAD.WIDE R4, R135, 0x4, R244 ;  /* 0x0000000487047825 */ /* 0x002fc600078e02f4 */
[----:B------:R-:W3:Y:S04]  /*21750*/  LDL.LU.64 R244, [R1+0xb0] ;  /* 0x0000b00001f47983 */ /* 0x000ee80000300a00 */
[----:B------:R1:W-:Y:S01]  /*21760*/  STL.64 [R1+0x7a8], R4 ;  /* 0x0007a80401007387 */ /* 0x0003e20000100a00 */
[----:B------:R-:W-:-:S05]  /*21770*/  IMAD.WIDE R8, R135, 0x4, R22 ;  /* 0x0000000487087825 */ /* 0x000fca00078e0216 */
[----:B------:R1:W-:Y:S01]  /*21780*/  STL.64 [R1+0x798], R8 ;  /* 0x0007980801007387 */ /* 0x0003e20000100a00 */
[----:B----4-:R-:W-:-:S05]  /*21790*/  IMAD.WIDE R6, R135, 0x4, R20 ;  /* 0x0000000487067825 */ /* 0x010fca00078e0214 */
[----:B------:R4:W-:Y:S01]  /*217a0*/  STL.64 [R1+0x788], R6 ;  /* 0x0007880601007387 */ /* 0x0009e20000100a00 */
[----:B-1----:R-:W-:-:S04]  /*217b0*/  IMAD.WIDE R4, R135, 0x4, R18 ;  /* 0x0000000487047825 */ /* 0x002fc800078e0212 */
[C---:B------:R-:W-:Y:S01]  /*217c0*/  IMAD.WIDE R8, R135.reuse, 0x4, R16 ;  /* 0x0000000487087825 */ /* 0x040fe200078e0210 */
[----:B------:R1:W-:Y:S03]  /*217d0*/  STL.64 [R1+0x778], R4 ;  /* 0x0007780401007387 */ /* 0x0003e60000100a00 */
[C---:B----4-:R-:W-:Y:S01]  /*217e0*/  IMAD.WIDE R6, R135.reuse, 0x4, R14 ;  /* 0x0000000487067825 */ /* 0x050fe200078e020e */
[----:B------:R-:W-:Y:S04]  /*217f0*/  STL.64 [R1+0x768], R8 ;  /* 0x0007680801007387 */ /* 0x000fe80000100a00 */
[----:B------:R-:W4:Y:S01]  /*21800*/  LDL.LU.64 R32, [R1+0x438] ;  /* 0x0004380001207983 */ /* 0x000f220000300a00 */
[----:B-1----:R-:W-:-:S03]  /*21810*/  IMAD.WIDE R4, R135, 0x4, R242 ;  /* 0x0000000487047825 */ /* 0x002fc600078e02f2 */
[----:B------:R-:W-:Y:S04]  /*21820*/  STL.64 [R1+0x738], R6 ;  /* 0x0007380601007387 */ /* 0x000fe80000100a00 */
[----:B------:R-:W4:Y:S04]  /*21830*/  LDL.LU.64 R30, [R1+0x410] ;  /* 0x00041000011e7983 */ /* 0x000f280000300a00 */
[----:B------:R1:W-:Y:S04]  /*21840*/  STL.64 [R1+0x728], R4 ;  /* 0x0007280401007387 */ /* 0x0003e80000100a00 */
[----:B------:R-:W4:Y:S04]  /*21850*/  LDL.LU.64 R242, [R1+0x3e8] ;  /* 0x0003e80001f27983 */ /* 0x000f280000300a00 */
[----:B------:R-:W4:Y:S01]  /*21860*/  LDL.LU.64 R28, [R1+0x3c0] ;  /* 0x0003c000011c7983 */ /* 0x000f220000300a00 */
[----:B-1----:R-:W-:-:S03]  /*21870*/  IMAD.WIDE R4, R135, 0x4, R250 ;  /* 0x0000000487047825 */ /* 0x002fc600078e02fa */
[----:B------:R-:W4:Y:S04]  /*21880*/  LDL.LU.64 R26, [R1+0x398] ;  /* 0x00039800011a7983 */ /* 0x000f280000300a00 */
[----:B------:R1:W-:Y:S04]  /*21890*/  STL.64 [R1+0x718], R4 ;  /* 0x0007180401007387 */ /* 0x0003e80000100a00 */
[----:B------:R-:W4:Y:S04]  /*218a0*/  LDL.LU.64 R250, [R1+0x370] ;  /* 0x0003700001fa7983 */ /* 0x000f280000300a00 */
        /* <DEDUP_REMOVED lines=8> */
[----:B------:R-:W4:Y:S01]  /*21930*/  LDL.LU.64 R14, [R1+0x490] ;  /* 0x00049000010e7983 */ /* 0x000f220000300a00 */
[----:B-1----:R-:W-:-:S03]  /*21940*/  IMAD.WIDE R4, R135, 0x4, R140 ;  /* 0x0000000487047825 */ /* 0x002fc600078e028c */
[----:B------:R-:W4:Y:S04]  /*21950*/  LDL.LU.64 R140, [R1+0x498] ;  /* 0x00049800018c7983 */ /* 0x000f280000300a00 */
[----:B------:R1:W-:Y:S02]  /*21960*/  STL.64 [R1+0x6f8], R4 ;  /* 0x0006f80401007387 */ /* 0x0003e40000100a00 */
[C---:B-1----:R-:W-:Y:S02]  /*21970*/  IMAD.WIDE R4, R135.reuse, 0x4, R12 ;  /* 0x0000000487047825 */ /* 0x042fe400078e020c */
[----:B------:R-:W4:Y:S04]  /*21980*/  LDL.LU.64 R12, [R1+0x4a8] ;  /* 0x0004a800010c7983 */ /* 0x000f280000300a00 */
[----:B------:R3:W-:Y:S01]  /*21990*/  STL.64 [R1+0x6e8], R4 ;  /* 0x0006e80401007387 */ /* 0x0007e20000100a00 */
[----:B--2---:R-:W-:-:S04]  /*219a0*/  IMAD.WIDE R8, R135, 0x4, R36 ;  /* 0x0000000487087825 */ /* 0x004fc800078e0224 */
[C---:B------:R-:W-:Y:S01]  /*219b0*/  IMAD.WIDE R6, R135.reuse, 0x4, R34 ;  /* 0x0000000487067825 */ /* 0x040fe200078e0222 */
[----:B------:R1:W-:Y:S03]  /*219c0*/  STL.64 [R1+0x668], R8 ;  /* 0x0006680801007387 */ /* 0x0003e60000100a00 */
[C---:B---3--:R-:W-:Y:S02]  /*219d0*/  IMAD.WIDE R4, R135.reuse, 0x4, R10 ;  /* 0x0000000487047825 */ /* 0x048fe400078e020a */
[----:B------:R-:W2:Y:S04]  /*219e0*/  LDL.LU.64 R10, [R1+0x4b0] ;  /* 0x0004b000010a7983 */ /* 0x000ea80000300a00 */
[----:B------:R3:W-:Y:S04]  /*219f0*/  STL.64 [R1+0x440], R6 ;  /* 0x0004400601007387 */ /* 0x0007e80000100a00 */
[----:B------:R3:W-:Y:S01]  /*21a00*/  STL.64 [R1+0x428], R4 ;  /* 0x0004280401007387 */ /* 0x0007e20000100a00 */
[----:B-1----:R-:W-:-:S04]  /*21a10*/  IMAD.WIDE R8, R135, 0x4, R194 ;  /* 0x0000000487087825 */ /* 0x002fc800078e02c2 */
[----:B---3--:R-:W-:-:S04]  /*21a20*/  IMAD.WIDE R6, R135, 0x4, R246 ;  /* 0x0000000487067825 */ /* 0x008fc800078e02f6 */
[C---:B------:R-:W-:Y:S02]  /*21a30*/  IMAD.WIDE R4, R135.reuse, 0x4, R244 ;  /* 0x0000000487047825 */ /* 0x040fe400078e02f4 */
[----:B------:R-:W3:Y:S04]  /*21a40*/  LDL.LU.64 R244, [R1+0x4b8] ;  /* 0x0004b80001f47983 */ /* 0x000ee80000300a00 */
[----:B------:R-:W-:Y:S04]  /*21a50*/  STL.64 [R1+0x3f8], R6 ;  /* 0x0003f80601007387 */ /* 0x000fe80000100a00 */
[----:B------:R1:W-:Y:S04]  /*21a60*/  STL.64 [R1+0x3f0], R4 ;  /* 0x0003f00401007387 */ /* 0x0003e80000100a00 */
[----:B------:R-:W-:Y:S04]  /*21a70*/  STL.64 [R1+0x3c8], R8 ;  /* 0x0003c80801007387 */ /* 0x000fe80000100a00 */
[----:B------:R-:W3:Y:S01]  /*21a80*/  LDL.LU.64 R246, [R1+0x4c0] ;  /* 0x0004c00001f67983 */ /* 0x000ee20000300a00 */
[----:B-1----:R-:W-:-:S04]  /*21a90*/  IMAD.WIDE R4, R135, 0x4, R202 ;  /* 0x0000000487047825 */ /* 0x002fc800078e02ca */
[C---:B------:R-:W-:Y:S01]  /*21aa0*/  IMAD.WIDE R6, R135.reuse, 0x4, R224 ;  /* 0x0000000487067825 */ /* 0x040fe200078e02e0 */
[----:B------:R1:W-:Y:S04]  /*21ab0*/  STL.64 [R1+0x3a8], R4 ;  /* 0x0003a80401007387 */ /* 0x0003e80000100a00 */
[----:B------:R4:W-:Y:S01]  /*21ac0*/  STL.64 [R1+0x380], R6 ;  /* 0x0003800601007387 */ /* 0x0009e20000100a00 */
[----:B-1----:R-:W-:-:S04]  /*21ad0*/  IMAD.WIDE R4, R135, 0x4, R238 ;  /* 0x0000000487047825 */ /* 0x002fc800078e02ee */
[C---:B----4-:R-:W-:Y:S01]  /*21ae0*/  IMAD.WIDE R8, R135.reuse, 0x4, R32 ;  /* 0x0000000487087825 */ /* 0x050fe200078e0220 */
[----:B------:R1:W-:Y:S04]  /*21af0*/  STL.64 [R1+0x360], R4 ;  /* 0x0003600401007387 */ /* 0x0003e80000100a00 */
[----:B------:R4:W-:Y:S01]  /*21b00*/  STL.64 [R1+0x330], R8 ;  /* 0x0003300801007387 */ /* 0x0009e20000100a00 */
[----:B------:R-:W-:-:S04]  /*21b10*/  IMAD.WIDE R6, R135, 0x4, R30 ;  /* 0x0000000487067825 */ /* 0x000fc800078e021e */
[C---:B-1----:R-:W-:Y:S02]  /*21b20*/  IMAD.WIDE R4, R135.reuse, 0x4, R242 ;  /* 0x0000000487047825 */ /* 0x042fe400078e02f2 */
[----:B------:R-:W3:Y:S02]  /*21b30*/  LDL.LU.64 R242, [R1+0x4c8] ;  /* 0x0004c80001f27983 */ /* 0x000ee40000300a00 */
[C---:B----4-:R-:W-:Y:S02]  /*21b40*/  IMAD.WIDE R8, R135.reuse, 0x4, R28 ;  /* 0x0000000487087825 */ /* 0x050fe400078e021c */
[----:B------:R1:W-:Y:S04]  /*21b50*/  STL.64 [R1+0x308], R6 ;  /* 0x0003080601007387 */ /* 0x0003e80000100a00 */
[----:B------:R4:W-:Y:S04]  /*21b60*/  STL.64 [R1+0x2e0], R4 ;  /* 0x0002e00401007387 */ /* 0x0009e80000100a00 */
[----:B------:R4:W-:Y:S01]  /*21b70*/  STL.64 [R1+0x2b0], R8 ;  /* 0x0002b00801007387 */ /* 0x0009e20000100a00 */
[----:B-1----:R-:W-:-:S04]  /*21b80*/  IMAD.WIDE R6, R135, 0x4, R26 ;  /* 0x0000000487067825 */ /* 0x002fc800078e021a */
[C---:B----4-:R-:W-:Y:S02]  /*21b90*/  IMAD.WIDE R4, R135.reuse, 0x4, R250 ;  /* 0x0000000487047825 */ /* 0x050fe400078e02fa */
[----:B------:R-:W4:Y:S02]  /*21ba0*/  LDL.LU.64 R250, [R1+0x4d0] ;  /* 0x0004d00001fa7983 */ /* 0x000f240000300a00 */
[C---:B------:R-:W-:Y:S02]  /*21bb0*/  IMAD.WIDE R8, R135.reuse, 0x4, R24 ;  /* 0x0000000487087825 */ /* 0x040fe400078e0218 */
[----:B------:R-:W-:Y:S04]  /*21bc0*/  STL.64 [R1+0x278], R6 ;  /* 0x0002780601007387 */ /* 0x000fe80000100a00 */
[----:B------:R1:W-:Y:S04]  /*21bd0*/  STL.64 [R1+0x1c8], R4 ;  /* 0x0001c80401007387 */ /* 0x0003e80000100a00 */
[----:B------:R1:W-:Y:S02]  /*21be0*/  STL.64 [R1+0x1a8], R8 ;  /* 0x0001a80801007387 */ /* 0x0003e40000100a00 */
[----:B-1----:R-:W-:-:S05]  /*21bf0*/  IMAD.WIDE R4, R135, 0x4, R22 ;  /* 0x0000000487047825 */ /* 0x002fca00078e0216 */
[----:B------:R-:W-:Y:S01]  /*21c00*/  STL.64 [R1+0x188], R4 ;  /* 0x0001880401007387 */ /* 0x000fe20000100a00 */
[----:B------:R-:W-:-:S04]  /*21c10*/  IMAD.WIDE R6, R135, 0x4, R20 ;  /* 0x0000000487067825 */ /* 0x000fc800078e0214 */
[C---:B------:R-:W-:Y:S01]  /*21c20*/  IMAD.WIDE R8, R135.reuse, 0x4, R18 ;  /* 0x0000000487087825 */ /* 0x040fe200078e0212 */
[----:B------:R1:W-:Y:S04]  /*21c30*/  STL.64 [R1+0x168], R6 ;  /* 0x0001680601007387 */ /* 0x0003e80000100a00 */
[----:B------:R-:W-:Y:S01]  /*21c40*/  STL.64 [R1+0x148], R8 ;  /* 0x0001480801007387 */ /* 0x000fe20000100a00 */
[----:B-1----:R-:W-:-:S03]  /*21c50*/  IMAD.WIDE R6, R135, 0x4, R248 ;  /* 0x0000000487067825 */ /* 0x002fc600078e02f8 */
[----:B------:R-:W4:Y:S01]  /*21c60*/  LDL.LU.64 R248, [R1+0x4d8] ;  /* 0x0004d80001f87983 */ /* 0x000f220000300a00 */
[----:B------:R-:W-:-:S05]  /*21c70*/  IMAD.WIDE R4, R135, 0x4, R16 ;  /* 0x0000000487047825 */ /* 0x000fca00078e0210 */
[----:B------:R1:W-:Y:S01]  /*21c80*/  STL.64 [R1+0x128], R4 ;  /* 0x0001280401007387 */ /* 0x0003e20000100a00 */
[----:B------:R-:W-:-:S03]  /*21c90*/  IMAD.WIDE R132, R135, 0x4, R132 ;  /* 0x0000000487847825 */ /* 0x000fc600078e0284 */
[----:B------:R2:W-:Y:S01]  /*21ca0*/  STL.64 [R1+0x108], R6 ;  /* 0x0001080601007387 */ /* 0x0005e20000100a00 */
[----:B-1----:R-:W-:-:S03]  /*21cb0*/  IMAD.WIDE R4, R135, 0x4, R14 ;  /* 0x0000000487047825 */ /* 0x002fc600078e020e */
[----:B------:R-:W4:Y:S01]  /*21cc0*/  LDL.LU.64 R14, [R1+0x4e0] ;  /* 0x0004e000010e7983 */ /* 0x000f220000300a00 */
[----:B------:R-:W-:-:S03]  /*21cd0*/  IMAD.WIDE R140, R135, 0x4, R140 ;  /* 0x00000004878c7825 */ /* 0x000fc600078e028c */
[----:B------:R-:W-:Y:S04]  /*21ce0*/  STL.64 [R1+0xe8], R4 ;  /* 0x0000e80401007387 */ /* 0x000fe80000100a00 */
[----:B------:R-:W-:Y:S04]  /*21cf0*/  STL.64 [R1+0x1408], R4 ;  /* 0x0014080401007387 */ /* 0x000fe80000100a00 */
[----:B------:R-:W-:Y:S04]  /*21d00*/  STL.64 [R1+0xc8], R140 ;  /* 0x0000c88c01007387 */ /* 0x000fe80000100a00 */
[----:B------:R-:W-:Y:S01]  /*21d10*/  STL.64 [R1+0x1410], R140 ;  /* 0x0014108c01007387 */ /* 0x000fe20000100a00 */
[----:B------:R-:W-:-:S04]  /*21d20*/  IMAD.WIDE R130, R135, 0x4, R12 ;  /* 0x0000000487827825 */ /* 0x000fc800078e020c */
[----:B--2---:R-:W-:-:S04]  /*21d30*/  IMAD.WIDE R128, R135, 0x4, R10 ;  /* 0x0000000487807825 */ /* 0x004fc800078e020a */
[C---:B---3--:R-:W-:Y:S02]  /*21d40*/  IMAD.WIDE R126, R135.reuse, 0x4, R244 ;  /* 0x00000004877e7825 */ /* 0x048fe400078e02f4 */
[----:B------:R-:W2:Y:S04]  /*21d50*/  LDL.LU.64 R244, [R1+0x4e8] ;  /* 0x0004e80001f47983 */ /* 0x000ea80000300a00 */
[----:B------:R-:W-:Y:S04]  /*21d60*/  STL.64 [R1+0xa8], R132 ;  /* 0x0000a88401007387 */ /* 0x000fe80000100a00 */
[----:B------:R-:W-:Y:S04]  /*21d70*/  STL.64 [R1+0x1418], R132 ;  /* 0x0014188401007387 */ /* 0x000fe80000100a00 */
[----:B------:R-:W3:Y:S04]  /*21d80*/  LDL.LU.64 R26, [R1+0x4f0] ;  /* 0x0004f000011a7983 */ /* 0x000ee80000300a00 */
[----:B------:R-:W3:Y:S01]  /*21d90*/  LDL.LU.64 R12, [R1+0x4f8] ;  /* 0x0004f800010c7983 */ /* 0x000ee20000300a00 */
[----:B------:R-:W-:-:S03]  /*21da0*/  IMAD.WIDE R124, R135, 0x4, R246 ;  /* 0x00000004877c7825 */ /* 0x000fc600078e02f6 */
[----:B------:R-:W-:Y:S04]  /*21db0*/  STL.64 [R1+0x88], R130 ;  /* 0x0000888201007387 */ /* 0x000fe80000100a00 */
[----:B------:R-:W-:Y:S04]  /*21dc0*/  STL.64 [R1+0x1420], R130 ;  /* 0x0014208201007387 */ /* 0x000fe80000100a00 */
[----:B------:R-:W3:Y:S04]  /*21dd0*/  LDL.LU.64 R10, [R1+0x500] ;  /* 0x00050000010a7983 */ /* 0x000ee80000300a00 */
[----:B------:R-:W-:Y:S04]  /*21de0*/  STL.64 [R1+0x68], R128 ;  /* 0x0000688001007387 */ /* 0x000fe80000100a00 */
[----:B------:R-:W-:Y:S04]  /*21df0*/  STL.64 [R1+0x1428], R128 ;  /* 0x0014288001007387 */ /* 0x000fe80000100a00 */
[----:B------:R-:W3:Y:S01]  /*21e00*/  LDL.LU.64 R24, [R1+0x508] ;  /* 0x0005080001187983 */ /* 0x000ee20000300a00 */
[----:B------:R-:W-:-:S03]  /*21e10*/  IMAD.WIDE R122, R135, 0x4, R242 ;  /* 0x00000004877a7825 */ /* 0x000fc600078e02f2 */
[----:B------:R-:W3:Y:S01]  /*21e20*/  LDL.LU.64 R242, [R1+0x510] ;  /* 0x0005100001f27983 */ /* 0x000ee20000300a00 */
[----:B----4-:R-:W-:-:S03]  /*21e30*/  IMAD.WIDE R246, R135, 0x4, R250 ;  /* 0x0000000487f67825 */ /* 0x010fc600078e02fa */
[----:B------:R-:W4:Y:S04]  /*21e40*/  LDL.LU.64 R250, [R1+0x518] ;  /* 0x0005180001fa7983 */ /* 0x000f280000300a00 */
[----:B------:R-:W-:Y:S04]  /*21e50*/  STL.64 [R1+0x1430], R246 ;  /* 0x001430f601007387 */ /* 0x000fe80000100a00 */
[----:B------:R-:W-:Y:S04]  /*21e60*/  STL.64 [R1+0x48], R126 ;  /* 0x0000487e01007387 */ /* 0x000fe80000100a00 */
[----:B------:R-:W-:Y:S04]  /*21e70*/  STL.64 [R1+0x1438], R126 ;  /* 0x0014387e01007387 */ /* 0x000fe80000100a00 */
[----:B------:R-:W4:Y:S01]  /*21e80*/  LDL.LU.64 R22, [R1+0x520] ;  /* 0x0005200001167983 */ /* 0x000f220000300a00 */
[----:B------:R-:W-:-:S03]  /*21e90*/  IMAD.WIDE R238, R135, 0x4, R248 ;  /* 0x0000000487ee7825 */ /* 0x000fc600078e02f8 */
[----:B------:R-:W4:Y:S04]  /*21ea0*/  LDL.LU.64 R248, [R1+0x528] ;  /* 0x0005280001f87983 */ /* 0x000f280000300a00 */
[----:B------:R-:W-:Y:S04]  /*21eb0*/  STL.64 [R1+0x1440], R238 ;  /* 0x001440ee01007387 */ /* 0x000fe80000100a00 */
[----:B------:R-:W-:Y:S04]  /*21ec0*/  STL.64 [R1+0x28], R124 ;  /* 0x0000287c01007387 */ /* 0x000fe80000100a00 */
[----:B------:R-:W-:Y:S04]  /*21ed0*/  STL.64 [R1+0x1448], R124 ;  /* 0x0014487c01007387 */ /* 0x000fe80000100a00 */
[----:B------:R-:W4:Y:S01]  /*21ee0*/  LDL.LU.64 R20, [R1+0x530] ;  /* 0x0005300001147983 */ /* 0x000f220000300a00 */
[----:B------:R-:W-:-:S03]  /*21ef0*/  IMAD.WIDE R230, R135, 0x4, R14 ;  /* 0x0000000487e67825 */ /* 0x000fc600078e020e */
[----:B------:R-:W4:Y:S04]  /*21f00*/  LDL.LU.64 R18, [R1+0x538] ;  /* 0x0005380001127983 */ /* 0x000f280000300a00 */
[----:B------:R-:W4:Y:S04]  /*21f10*/  LDL.LU.64 R16, [R1+0x540] ;  /* 0x0005400001107983 */ /* 0x000f280000300a00 */
[----:B------:R-:W4:Y:S04]  /*21f20*/  LDL.LU.64 R14, [R1+0x548] ;  /* 0x00054800010e7983 */ /* 0x000f280000300a00 */
[----:B------:R-:W-:Y:S04]  /*21f30*/  STL.64 [R1+0x1450], R230 ;  /* 0x001450e601007387 */ /* 0x000fe80000100a00 */
[----:B------:R-:W-:Y:S04]  /*21f40*/  STL.64 [R1+0x8], R122 ;  /* 0x0000087a01007387 */ /* 0x000fe80000100a00 */
[----:B------:R-:W-:Y:S01]  /*21f50*/  STL.64 [R1+0x1458], R122 ;  /* 0x0014587a01007387 */ /* 0x000fe20000100a00 */
[----:B--2---:R-:W-:-:S03]  /*21f60*/  IMAD.WIDE R218, R135, 0x4, R244 ;  /* 0x0000000487da7825 */ /* 0x004fc600078e02f4 */
[----:B------:R-:W2:Y:S04]  /*21f70*/  LDL.LU.64 R244, [R1+0x550] ;  /* 0x0005500001f47983 */ /* 0x000ea80000300a00 */
[----:B------:R-:W-:Y:S01]  /*21f80*/  STL.64 [R1+0x1460], R218 ;  /* 0x001460da01007387 */ /* 0x000fe20000100a00 */
[----:B---3--:R-:W-:-:S04]  /*21f90*/  IMAD.WIDE R216, R135, 0x4, R26 ;  /* 0x0000000487d87825 */ /* 0x008fc800078e021a */
[C---:B------:R-:W-:Y:S01]  /*21fa0*/  IMAD.WIDE R214, R135.reuse, 0x4, R12 ;  /* 0x0000000487d67825 */ /* 0x040fe200078e020c */
[----:B------:R-:W-:Y:S04]  /*21fb0*/  STL.64 [R1+0x1468], R216 ;  /* 0x001468d801007387 */ /* 0x000fe80000100a00 */
[----:B------:R-:W3:Y:S04]  /*21fc0*/  LDL.LU.64 R12, [R1+0x558] ;  /* 0x00055800010c7983 */ /* 0x000ee80000300a00 */
[----:B------:R-:W-:Y:S01]  /*21fd0*/  STL.64 [R1+0x1470], R214 ;  /* 0x001470d601007387 */ /* 0x000fe20000100a00 */
[----:B------:R-:W-:-:S03]  /*21fe0*/  IMAD.WIDE R212, R135, 0x4, R10 ;  /* 0x0000000487d47825 */ /* 0x000fc600078e020a */
[----:B------:R-:W3:Y:S04]  /*21ff0*/  LDL.LU.64 R10, [R1+0x560] ;  /* 0x00056000010a7983 */ /* 0x000ee80000300a00 */
[----:B------:R-:W-:Y:S01]  /*22000*/  STL.64 [R1+0x1478], R212 ;  /* 0x001478d401007387 */ /* 0x000fe20000100a00 */
[----:B------:R-:W-:-:S05]  /*22010*/  IMAD.WIDE R210, R135, 0x4, R24 ;  /* 0x0000000487d27825 */ /* 0x000fca00078e0218 */
[----:B------:R1:W-:Y:S01]  /*22020*/  STL.64 [R1+0x1480], R210 ;  /* 0x001480d201007387 */ /* 0x0003e20000100a00 */
[----:B------:R-:W-:-:S03]  /*22030*/  IMAD.WIDE R208, R135, 0x4, R242 ;  /* 0x0000000487d07825 */ /* 0x000fc600078e02f2 */
[----:B------:R-:W3:Y:S04]  /*22040*/  LDL.LU.64 R242, [R1+0x568] ;  /* 0x0005680001f27983 */ /* 0x000ee80000300a00 */
[----:B------:R-:W-:Y:S01]  /*22050*/  STL.64 [R1+0x1488], R208 ;  /* 0x001488d001007387 */ /* 0x000fe20000100a00 */
[----:B----4-:R-:W-:-:S03]  /*22060*/  IMAD.WIDE R206, R135, 0x4, R250 ;  /* 0x0000000487ce7825 */ /* 0x010fc600078e02fa */
[----:B------:R-:W4:Y:S04]  /*22070*/  LDL.LU.64 R250, [R1+0x570] ;  /* 0x0005700001fa7983 */ /* 0x000f280000300a00 */
[----:B------:R-:W-:Y:S01]  /*22080*/  STL.64 [R1+0x1490], R206 ;  /* 0x001490ce01007387 */ /* 0x000fe20000100a00 */
[----:B------:R-:W-:-:S05]  /*22090*/  IMAD.WIDE R204, R135, 0x4, R22 ;  /* 0x0000000487cc7825 */ /* 0x000fca00078e0216 */
[----:B------:R-:W-:Y:S01]  /*220a0*/  STL.64 [R1+0x1498], R204 ;  /* 0x001498cc01007387 */ /* 0x000fe20000100a00 */
[----:B------:R-:W-:-:S03]  /*220b0*/  IMAD.WIDE R202, R135, 0x4, R248 ;  /* 0x0000000487ca7825 */ /* 0x000fc600078e02f8 */
[----:B------:R-:W4:Y:S04]  /*220c0*/  LDL.LU.64 R248, [R1+0x578] ;  /* 0x0005780001f87983 */ /* 0x000f280000300a00 */
[----:B------:R-:W-:Y:S01]  /*220d0*/  STL.64 [R1+0x14a0], R202 ;  /* 0x0014a0ca01007387 */ /* 0x000fe20000100a00 */
[----:B------:R-:W-:-:S04]  /*220e0*/  IMAD.WIDE R120, R135, 0x4, R20 ;  /* 0x0000000487787825 */ /* 0x000fc800078e0214 */
[C---:B------:R-:W-:Y:S02]  /*220f0*/  IMAD.WIDE R118, R135.reuse, 0x4, R18 ;  /* 0x0000000487767825 */ /* 0x040fe400078e0212 */
[----:B------:R-:W4:Y:S02]  /*22100*/  LDL.LU.64 R18, [R1+0x580] ;  /* 0x0005800001127983 */ /* 0x000f240000300a00 */
[C---:B------:R-:W-:Y:S02]  /*22110*/  IMAD.WIDE R116, R135.reuse, 0x4, R16 ;  /* 0x0000000487747825 */ /* 0x040fe400078e0210 */
[----:B------:R-:W4:Y:S02]  /*22120*/  LDL.LU.64 R16, [R1+0x588] ;  /* 0x0005880001107983 */ /* 0x000f240000300a00 */
[C---:B------:R-:W-:Y:S02]  /*22130*/  IMAD.WIDE R114, R135.reuse, 0x4, R14 ;  /* 0x0000000487727825 */ /* 0x040fe400078e020e */
[----:B------:R-:W-:Y:S04]  /*22140*/  STL.64 [R1+0x250], R120 ;  /* 0x0002507801007387 */ /* 0x000fe80000100a00 */
[----:B------:R-:W-:Y:S04]  /*22150*/  STL.64 [R1+0x14a8], R120 ;  /* 0x0014a87801007387 */ /* 0x000fe80000100a00 */
[----:B------:R-:W4:Y:S01]  /*22160*/  LDL.LU.64 R14, [R1+0x590] ;  /* 0x00059000010e7983 */ /* 0x000f220000300a00 */
[----:B--2---:R-:W-:-:S03]  /*22170*/  IMAD.WIDE R112, R135, 0x4, R244 ;  /* 0x0000000487707825 */ /* 0x004fc600078e02f4 */
[----:B------:R-:W2:Y:S04]  /*22180*/  LDL.LU.64 R244, [R1+0x598] ;  /* 0x0005980001f47983 */ /* 0x000ea80000300a00 */
[----:B------:R-:W-:Y:S04]  /*22190*/  STL.64 [R1+0x238], R118 ;  /* 0x0002387601007387 */ /* 0x000fe80000100a00 */
[----:B------:R-:W-:Y:S04]  /*221a0*/  STL.64 [R1+0x14b0], R118 ;  /* 0x0014b07601007387 */ /* 0x000fe80000100a00 */
[----:B------:R-:W-:Y:S04]  /*221b0*/  STL.64 [R1+0x218], R116 ;  /* 0x0002187401007387 */ /* 0x000fe80000100a00 */
[----:B------:R-:W-:Y:S01]  /*221c0*/  STL.64 [R1+0x14b8], R116 ;  /* 0x0014b87401007387 */ /* 0x000fe20000100a00 */
[----:B---3--:R-:W-:-:S03]  /*221d0*/  IMAD.WIDE R110, R135, 0x4, R12 ;  /* 0x00000004876e7825 */ /* 0x008fc600078e020c */
[----:B------:R-:W3:Y:S01]  /*221e0*/  LDL.LU.64 R12, [R1+0x5a0] ;  /* 0x0005a000010c7983 */ /* 0x000ee20000300a00 */
[----:B------:R-:W-:-:S03]  /*221f0*/  IMAD.WIDE R108, R135, 0x4, R10 ;  /* 0x00000004876c7825 */ /* 0x000fc600078e020a */
[----:B------:R-:W3:Y:S04]  /*22200*/  LDL.LU.64 R10, [R1+0x5a8] ;  /* 0x0005a800010a7983 */ /* 0x000ee80000300a00 */
[----:B------:R-:W-:Y:S04]  /*22210*/  STL.64 [R1+0x200], R114 ;  /* 0x0002007201007387 */ /* 0x000fe80000100a00 */
[----:B------:R-:W-:Y:S01]  /*22220*/  STL.64 [R1+0x14c0], R114 ;  /* 0x0014c07201007387 */ /* 0x000fe20000100a00 */
[----:B------:R-:W-:-:S03]  /*22230*/  IMAD.WIDE R106, R135, 0x4, R242 ;  /* 0x00000004876a7825 */ /* 0x000fc600078e02f2 */
[----:B------:R-:W3:Y:S04]  /*22240*/  LDL.LU.64 R242, [R1+0x5b0] ;  /* 0x0005b00001f27983 */ /* 0x000ee80000300a00 */
[----:B------:R-:W-:Y:S04]  /*22250*/  STL.64 [R1+0x1e0], R112 ;  /* 0x0001e07001007387 */ /* 0x000fe80000100a00 */
[----:B------:R-:W-:Y:S01]  /*22260*/  STL.64 [R1+0x14c8], R112 ;  /* 0x0014c87001007387 */ /* 0x000fe20000100a00 */
[----:B----4-:R-:W-:-:S03]  /*22270*/  IMAD.WIDE R104, R135, 0x4, R250 ;  /* 0x0000000487687825 */ /* 0x010fc600078e02fa */
[----:B------:R-:W4:Y:S04]  /*22280*/  LDL.LU.64 R250, [R1+0x5b8] ;  /* 0x0005b80001fa7983 */ /* 0x000f280000300a00 */
[----:B------:R-:W-:Y:S04]  /*22290*/  STL.64 [R1+0x1c0], R110 ;  /* 0x0001c06e01007387 */ /* 0x000fe80000100a00 */
[----:B------:R-:W-:Y:S01]  /*222a0*/  STL.64 [R1+0x14d0], R110 ;  /* 0x0014d06e01007387 */ /* 0x000fe20000100a00 */
[----:B------:R-:W-:-:S03]  /*222b0*/  IMAD.WIDE R102, R135, 0x4, R248 ;  /* 0x0000000487667825 */ /* 0x000fc600078e02f8 */
[----:B------:R-:W4:Y:S04]  /*222c0*/  LDL.LU.64 R248, [R1+0x5c0] ;  /* 0x0005c00001f87983 */ /* 0x000f280000300a00 */
[----:B------:R-:W-:Y:S04]  /*222d0*/  STL.64 [R1+0x1a0], R108 ;  /* 0x0001a06c01007387 */ /* 0x000fe80000100a00 */
[----:B------:R-:W-:Y:S04]  /*222e0*/  STL.64 [R1+0x14d8], R108 ;  /* 0x0014d86c01007387 */ /* 0x000fe80000100a00 */
[----:B------:R-:W-:Y:S04]  /*222f0*/  STL.64 [R1+0x180], R106 ;  /* 0x0001806a01007387 */ /* 0x000fe80000100a00 */
[----:B------:R-:W-:Y:S01]  /*22300*/  STL.64 [R1+0x14e0], R106 ;  /* 0x0014e06a01007387 */ /* 0x000fe20000100a00 */
[----:B------:R-:W-:-:S04]  /*22310*/  IMAD.WIDE R100, R135, 0x4, R18 ;  /* 0x0000000487647825 */ /* 0x000fc800078e0212 */
[C---:B------:R-:W-:Y:S02]  /*22320*/  IMAD.WIDE R98, R135.reuse, 0x4, R16 ;  /* 0x0000000487627825 */ /* 0x040fe400078e0210 */
[----:B------:R-:W4:Y:S04]  /*22330*/  LDL.LU.64 R16, [R1+0x5c8] ;  /* 0x0005c80001107983 */ /* 0x000f280000300a00 */
[----:B------:R-:W-:Y:S04]  /*22340*/  STL.64 [R1+0x160], R104 ;  /* 0x0001606801007387 */ /* 0x000fe80000100a00 */
[----:B------:R1:W-:Y:S01]  /*22350*/  STL.64 [R1+0x14e8], R104 ;  /* 0x0014e86801007387 */ /* 0x0003e20000100a00 */
[----:B------:R-:W-:-:S03]  /*22360*/  IMAD.WIDE R96, R135, 0x4, R14 ;  /* 0x0000000487607825 */ /* 0x000fc600078e020e */
[----:B------:R-:W-:Y:S04]  /*22370*/  STL.64 [R1+0x140], R102 ;  /* 0x0001406601007387 */ /* 0x000fe80000100a00 */
[----:B------:R1:W-:Y:S01]  /*22380*/  STL.64 [R1+0x14f0], R102 ;  /* 0x0014f06601007387 */ /* 0x0003e20000100a00 */
[----:B--2---:R-:W-:-:S03]  /*22390*/  IMAD.WIDE R94, R135, 0x4, R244 ;  /* 0x00000004875e7825 */ /* 0x004fc600078e02f4 */
[----:B------:R-:W2:Y:S04]  /*223a0*/  LDL.LU.64 R244, [R1+0x5d0] ;  /* 0x0005d00001f47983 */ /* 0x000ea80000300a00 */
[----:B------:R-:W2:Y:S04]  /*223b0*/  LDL.LU.64 R14, [R1+0x5d8] ;  /* 0x0005d800010e7983 */ /* 0x000ea80000300a00 */
[----:B------:R-:W-:Y:S04]  /*223c0*/  STL.64 [R1+0x120], R100 ;  /* 0x0001206401007387 */ /* 0x000fe80000100a00 */
[----:B------:R1:W-:Y:S01]  /*223d0*/  STL.64 [R1+0x14f8], R100 ;  /* 0x0014f86401007387 */ /* 0x0003e20000100a00 */
[----:B---3--:R-:W-:-:S03]  /*223e0*/  IMAD.WIDE R92, R135, 0x4, R12 ;  /* 0x00000004875c7825 */ /* 0x008fc600078e020c */
[----:B------:R-:W3:Y:S04]  /*223f0*/  LDL.LU.64 R12, [R1+0x5e0] ;  /* 0x0005e000010c7983 */ /* 0x000ee80000300a00 */
[----:B------:R1:W-:Y:S01]  /*22400*/  STL.64 [R1+0x100], R98 ;  /* 0x0001006201007387 */ /* 0x0003e20000100a00 */
[----:B------:R-:W-:-:S03]  /*22410*/  IMAD.WIDE R90, R135, 0x4, R10 ;  /* 0x00000004875a7825 */ /* 0x000fc600078e020a */
[----:B------:R1:W-:Y:S04]  /*22420*/  STL.64 [R1+0xe0], R96 ;  /* 0x0000e06001007387 */ /* 0x0003e80000100a00 */
[----:B------:R-:W3:Y:S04]  /*22430*/  LDL.LU.64 R38, [R1+0x5e8] ;  /* 0x0005e80001267983 */ /* 0x000ee80000300a00 */
[----:B------:R-:W3:Y:S04]  /*22440*/  LDL.LU.64 R10, [R1+0x5f0] ;  /* 0x0005f000010a7983 */ /* 0x000ee80000300a00 */
[----:B------:R-:W3:Y:S04]  /*22450*/  LDL.LU.64 R36, [R1+0x5f8] ;  /* 0x0005f80001247983 */ /* 0x000ee80000300a00 */
[----:B------:R-:W3:Y:S04]  /*22460*/  LDL.LU.64 R20, [R1+0x600] ;  /* 0x0006000001147983 */ /* 0x000ee80000300a00 */
[----:B------:R1:W-:Y:S01]  /*22470*/  STL.64 [R1+0xc0], R94 ;  /* 0x0000c05e01007387 */ /* 0x0003e20000100a00 */
[----:B------:R-:W-:-:S03]  /*22480*/  IMAD.WIDE R88, R135, 0x4, R242 ;  /* 0x0000000487587825 */ /* 0x000fc600078e02f2 */
[----:B------:R-:W3:Y:S01]  /*22490*/  LDL.LU.64 R242, [R1+0x608] ;  /* 0x0006080001f27983 */ /* 0x000ee20000300a00 */
[----:B----4-:R-:W-:-:S03]  /*224a0*/  IMAD.WIDE R86, R135, 0x4, R250 ;  /* 0x0000000487567825 */ /* 0x010fc600078e02fa */
[----:B------:R-:W4:Y:S04]  /*224b0*/  LDL.LU.64 R250, [R1+0x610] ;  /* 0x0006100001fa7983 */ /* 0x000f280000300a00 */
[----:B------:R1:W-:Y:S04]  /*224c0*/  STL.64 [R1+0xa0], R92 ;  /* 0x0000a05c01007387 */ /* 0x0003e80000100a00 */
[----:B------:R-:W4:Y:S04]  /*224d0*/  LDL.LU.64 R34, [R1+0x618] ;  /* 0x0006180001227983 */ /* 0x000f280000300a00 */
[----:B------:R-:W4:Y:S01]  /*224e0*/  LDL.LU.64 R32, [R1+0x620] ;  /* 0x0006200001207983 */ /* 0x000f220000300a00 */
[----:B------:R-:W-:-:S03]  /*224f0*/  IMAD.WIDE R84, R135, 0x4, R248 ;  /* 0x0000000487547825 */ /* 0x000fc600078e02f8 */
[----:B------:R-:W4:Y:S04]  /*22500*/  LDL.LU.64 R248, [R1+0x628] ;  /* 0x0006280001f87983 */ /* 0x000f280000300a00 */
[----:B------:R-:W4:Y:S04]  /*22510*/  LDL.LU.64 R30, [R1+0x630] ;  /* 0x00063000011e7983 */ /* 0x000f280000300a00 */
[----:B------:R-:W4:Y:S04]  /*22520*/  LDL.LU.64 R18, [R1+0x638] ;  /* 0x0006380001127983 */ /* 0x000f280000300a00 */
[----:B------:R1:W-:Y:S04]  /*22530*/  STL.64 [R1+0x80], R90 ;  /* 0x0000805a01007387 */ /* 0x0003e80000100a00 */
[----:B------:R-:W4:Y:S04]  /*22540*/  LDL.LU.64 R28, [R1+0x640] ;  /* 0x00064000011c7983 */ /* 0x000f280000300a00 */
[----:B------:R-:W4:Y:S01]  /*22550*/  LDL.LU.64 R26, [R1+0x648] ;  /* 0x00064800011a7983 */ /* 0x000f220000300a00 */
[----:B------:R-:W-:-:S03]  /*22560*/  IMAD.WIDE R82, R135, 0x4, R16 ;  /* 0x0000000487527825 */ /* 0x000fc600078e0210 */
[----:B------:R-:W4:Y:S04]  /*22570*/  LDL.LU.64 R16, [R1+0x650] ;  /* 0x0006500001107983 */ /* 0x000f280000300a00 */
[----:B------:R1:W-:Y:S04]  /*22580*/  STL.64 [R1+0x60], R88 ;  /* 0x0000605801007387 */ /* 0x0003e80000100a00 */
[----:B------:R-:W4:Y:S04]  /*22590*/  LDL.LU.64 R24, [R1+0x658] ;  /* 0x0006580001187983 */ /* 0x000f280000300a00 */
[----:B------:R1:W-:Y:S01]  /*225a0*/  STL.64 [R1+0x40], R86 ;  /* 0x0000405601007387 */ /* 0x0003e20000100a00 */
[----:B--2---:R-:W-:-:S03]  /*225b0*/  IMAD.WIDE R236, R135, 0x4, R14 ;  /* 0x0000000487ec7825 */ /* 0x004fc600078e020e */
[----:B------:R-:W2:Y:S04]  /*225c0*/  LDL.LU.64 R14, [R1+0x660] ;  /* 0x00066000010e7983 */ /* 0x000ea80000300a00 */
[----:B------:R1:W-:Y:S04]  /*225d0*/  STL.64 [R1+0x20], R84 ;  /* 0x0000205401007387 */ /* 0x0003e80000100a00 */
[----:B------:R-:W2:Y:S01]  /*225e0*/  LDL.LU.64 R22, [R1+0x670] ;  /* 0x0006700001167983 */ /* 0x000ea20000300a00 */
[----:B---3--:R-:W-:-:S03]  /*225f0*/  IMAD.WIDE R200, R135, 0x4, R12 ;  /* 0x0000000487c87825 */ /* 0x008fc600078e020c */
[----:B------:R-:W3:Y:S04]  /*22600*/  LDL.LU.64 R12, [R1+0x678] ;  /* 0x00067800010c7983 */ /* 0x000ee80000300a00 */
[----:B------:R1:W-:Y:S01]  /*22610*/  STL.64 [R1], R82 ;  /* 0x0000005201007387 */ /* 0x0003e20000100a00 */
[----:B------:R-:W-:-:S03]  /*22620*/  IMAD.WIDE R196, R135, 0x4, R10 ;  /* 0x0000000487c47825 */ /* 0x000fc600078e020a */
[----:B------:R-:W3:Y:S01]  /*22630*/  LDL.LU.64 R10, [R1+0x680] ;  /* 0x00068000010a7983 */ /* 0x000ee20000300a00 */
[----:B------:R-:W-:-:S03]  /*22640*/  IMAD.WIDE R192, R135, 0x4, R20 ;  /* 0x0000000487c07825 */ /* 0x000fc600078e0214 */
[----:B------:R-:W3:Y:S01]  /*22650*/  LDL.LU.64 R20, [R1+0x688] ;  /* 0x0006880001147983 */ /* 0x000ee20000300a00 */
[----:B------:R-:W-:-:S03]  /*22660*/  IMAD.WIDE R190, R135, 0x4, R242 ;  /* 0x0000000487be7825 */ /* 0x000fc600078e02f2 */
[----:B------:R-:W3:Y:S01]  /*22670*/  LDL.LU.64 R242, [R1+0x690] ;  /* 0x0006900001f27983 */ /* 0x000ee20000300a00 */
[----:B----4-:R-:W-:-:S03]  /*22680*/  IMAD.WIDE R188, R135, 0x4, R250 ;  /* 0x0000000487bc7825 */ /* 0x010fc600078e02fa */
[----:B------:R-:W4:Y:S01]  /*22690*/  LDL.LU.64 R250, [R1+0x698] ;  /* 0x0006980001fa7983 */ /* 0x000f220000300a00 */
[----:B------:R-:W-:-:S03]  /*226a0*/  IMAD.WIDE R182, R135, 0x4, R248 ;  /* 0x0000000487b67825 */ /* 0x000fc600078e02f8 */
[----:B------:R-:W4:Y:S01]  /*226b0*/  LDL.LU.64 R248, [R1+0x6a0] ;  /* 0x0006a00001f87983 */ /* 0x000f220000300a00 */
[----:B------:R-:W-:-:S04]  /*226c0*/  IMAD.WIDE R80, R135, 0x4, R30 ;  /* 0x0000000487507825 */ /* 0x000fc800078e021e */
[C---:B------:R-:W-:Y:S02]  /*226d0*/  IMAD.WIDE R78, R135.reuse, 0x4, R18 ;  /* 0x00000004874e7825 */ /* 0x040fe400078e0212 */
[----:B------:R-:W4:Y:S04]  /*226e0*/  LDL.LU.64 R18, [R1+0x6a8] ;  /* 0x0006a80001127983 */ /* 0x000f280000300a00 */
[----:B------:R1:W-:Y:S01]  /*226f0*/  STL.64 [R1+0x248], R80 ;  /* 0x0002485001007387 */ /* 0x0003e20000100a00 */
[----:B------:R-:W-:-:S04]  /*22700*/  IMAD.WIDE R76, R135, 0x4, R28 ;  /* 0x00000004874c7825 */ /* 0x000fc800078e021c */
[----:B------:R-:W-:-:S04]  /*22710*/  IMAD.WIDE R74, R135, 0x4, R26 ;  /* 0x00000004874a7825 */ /* 0x000fc800078e021a */
[C---:B------:R-:W-:Y:S02]  /*22720*/  IMAD.WIDE R72, R135.reuse, 0x4, R16 ;  /* 0x0000000487487825 */ /* 0x040fe400078e0210 */
[----:B------:R-:W4:Y:S04]  /*22730*/  LDL.LU.64 R16, [R1+0x6b0] ;  /* 0x0006b00001107983 */ /* 0x000f280000300a00 */
[----:B------:R1:W-:Y:S01]  /*22740*/  STL.64 [R1+0x228], R78 ;  /* 0x0002284e01007387 */ /* 0x0003e20000100a00 */
[----:B------:R-:W-:-:S03]  /*22750*/  IMAD.WIDE R70, R135, 0x4, R24 ;  /* 0x0000000487467825 */ /* 0x000fc600078e0218 */
[----:B------:R1:W-:Y:S01]  /*22760*/  STL.64 [R1+0x210], R76 ;  /* 0x0002104c01007387 */ /* 0x0003e20000100a00 */
[----:B--2---:R-:W-:-:S03]  /*22770*/  IMAD.WIDE R68, R135, 0x4, R14 ;  /* 0x0000000487447825 */ /* 0x004fc600078e020e */
[----:B------:R-:W2:Y:S04]  /*22780*/  LDL.LU.64 R14, [R1+0x6b8] ;  /* 0x0006b800010e7983 */ /* 0x000ea80000300a00 */
[----:B------:R1:W-:Y:S01]  /*22790*/  STL.64 [R1+0x1f8], R74 ;  /* 0x0001f84a01007387 */ /* 0x0003e20000100a00 */
[----:B------:R-:W-:-:S03]  /*227a0*/  IMAD.WIDE R66, R135, 0x4, R22 ;  /* 0x0000000487427825 */ /* 0x000fc600078e0216 */
[----:B------:R1:W-:Y:S01]  /*227b0*/  STL.64 [R1+0x1d8], R72 ;  /* 0x0001d84801007387 */ /* 0x0003e20000100a00 */
[----:B---3--:R-:W-:-:S03]  /*227c0*/  IMAD.WIDE R64, R135, 0x4, R12 ;  /* 0x0000000487407825 */ /* 0x008fc600078e020c */
[----:B------:R-:W3:Y:S04]  /*227d0*/  LDL.LU.64 R12, [R1+0x6c0] ;  /* 0x0006c000010c7983 */ /* 0x000ee80000300a00 */
[----:B------:R1:W-:Y:S01]  /*227e0*/  STL.64 [R1+0x1b8], R70 ;  /* 0x0001b84601007387 */ /* 0x0003e20000100a00 */
[----:B------:R-:W-:-:S03]  /*227f0*/  IMAD.WIDE R62, R135, 0x4, R10 ;  /* 0x00000004873e7825 */ /* 0x000fc600078e020a */
[----:B------:R-:W3:Y:S04]  /*22800*/  LDL.LU.64 R10, [R1+0x6c8] ;  /* 0x0006c800010a7983 */ /* 0x000ee80000300a00 */
[----:B------:R1:W-:Y:S04]  /*22810*/  STL.64 [R1+0x198], R68 ;  /* 0x0001984401007387 */ /* 0x0003e80000100a00 */
[----:B------:R1:W-:Y:S04]  /*22820*/  STL.64 [R1+0x178], R66 ;  /* 0x0001784201007387 */ /* 0x0003e80000100a00 */
[----:B------:R1:W-:Y:S01]  /*22830*/  STL.64 [R1+0x158], R64 ;  /* 0x0001584001007387 */ /* 0x0003e20000100a00 */
[----:B------:R-:W-:-:S04]  /*22840*/  IMAD.WIDE R58, R135, 0x4, R242 ;  /* 0x00000004873a7825 */ /* 0x000fc800078e02f2 */
[C---:B----4-:R-:W-:Y:S02]  /*22850*/  IMAD.WIDE R56, R135.reuse, 0x4, R250 ;  /* 0x0000000487387825 */ /* 0x050fe400078e02fa */
[----:B------:R-:W4:Y:S04]  /*22860*/  LDL.LU.64 R250, [R1+0x6d0] ;  /* 0x0006d00001fa7983 */ /* 0x000f280000300a00 */
[----:B------:R-:W4:Y:S04]  /*22870*/  LDL.LU.64 R242, [R1+0x6d8] ;  /* 0x0006d80001f27983 */ /* 0x000f280000300a00 */
[----:B------:R1:W-:Y:S01]  /*22880*/  STL.64 [R1+0x138], R62 ;  /* 0x0001383e01007387 */ /* 0x0003e20000100a00 */
[----:B------:R-:W-:-:S03]  /*22890*/  IMAD.WIDE R54, R135, 0x4, R248 ;  /* 0x0000000487367825 */ /* 0x000fc600078e02f8 */
[----:B------:R-:W4:Y:S01]  /*228a0*/  LDL.LU.64 R248, [R1+0x6e0] ;  /* 0x0006e00001f87983 */ /* 0x000f220000300a00 */
[----:B------:R-:W-:-:S04]  /*228b0*/  IMAD.WIDE R60, R135, 0x4, R20 ;  /* 0x00000004873c7825 */ /* 0x000fc800078e0214 */
[C---:B------:R-:W-:Y:S01]  /*228c0*/  IMAD.WIDE R198, R135.reuse, 0x4, R38 ;  /* 0x0000000487c67825 */ /* 0x040fe200078e0226 */
[----:B------:R1:W-:Y:S04]  /*228d0*/  STL.64 [R1+0x118], R60 ;  /* 0x0001183c01007387 */ /* 0x0003e80000100a00 */
[----:B------:R-:W4:Y:S01]  /*228e0*/  LDL.LU.64 R40, [R1+0x6f0] ;  /* 0x0006f00001287983 */ /* 0x000f220000300a00 */
[----:B------:R-:W-:-:S03]  /*228f0*/  IMAD.WIDE R194, R135, 0x4, R36 ;  /* 0x0000000487c27825 */ /* 0x000fc600078e0224 */
[----:B------:R-:W4:Y:S04]  /*22900*/  LDL.LU.64 R38, [R1+0x700] ;  /* 0x0007000001267983 */ /* 0x000f280000300a00 */
[----:B------:R-:W4:Y:S04]  /*22910*/  LDL.LU.64 R28, [R1+0x710] ;  /* 0x00071000011c7983 */ /* 0x000f280000300a00 */
[----:B------:R1:W-:Y:S04]  /*22920*/  STL.64 [R1+0xf8], R58 ;  /* 0x0000f83a01007387 */ /* 0x0003e80000100a00 */
[----:B------:R-:W4:Y:S01]  /*22930*/  LDL.LU.64 R36, [R1+0x720] ;  /* 0x0007200001247983 */ /* 0x000f220000300a00 */
[----:B------:R-:W-:-:S03]  /*22940*/  IMAD.WIDE R186, R135, 0x4, R34 ;  /* 0x0000000487ba7825 */ /* 0x000fc600078e0222 */
[----:B------:R-:W4:Y:S01]  /*22950*/  LDL.LU.64 R26, [R1+0x730] ;  /* 0x00073000011a7983 */ /* 0x000f220000300a00 */
[----:B------:R-:W-:-:S03]  /*22960*/  IMAD.WIDE R52, R135, 0x4, R18 ;  /* 0x0000000487347825 */ /* 0x000fc600078e0212 */
[----:B------:R-:W4:Y:S04]  /*22970*/  LDL.LU.64 R24, [R1+0x740] ;  /* 0x0007400001187983 */ /* 0x000f280000300a00 */
[----:B------:R1:W-:Y:S04]  /*22980*/  STL.64 [R1+0xd8], R56 ;  /* 0x0000d83801007387 */ /* 0x0003e80000100a00 */
[----:B------:R-:W4:Y:S01]  /*22990*/  LDL.LU.64 R22, [R1+0x748] ;  /* 0x0007480001167983 */ /* 0x000f220000300a00 */
[----:B------:R-:W-:-:S03]  /*229a0*/  IMAD.WIDE R50, R135, 0x4, R16 ;  /* 0x0000000487327825 */ /* 0x000fc600078e0210 */
[----:B------:R-:W4:Y:S04]  /*229b0*/  LDL.LU.64 R34, [R1+0x750] ;  /* 0x0007500001227983 */ /* 0x000f280000300a00 */
[----:B------:R-:W4:Y:S01]  /*229c0*/  LDL.LU.64 R20, [R1+0x760] ;  /* 0x0007600001147983 */ /* 0x000f220000300a00 */
[----:B------:R-:W-:-:S03]  /*229d0*/  IMAD.WIDE R184, R135, 0x4, R32 ;  /* 0x0000000487b87825 */ /* 0x000fc600078e0220 */
[----:B------:R1:W-:Y:S04]  /*229e0*/  STL.64 [R1+0xb8], R54 ;  /* 0x0000b83601007387 */ /* 0x0003e80000100a00 */
[----:B------:R-:W4:Y:S04]  /*229f0*/  LDL.LU.64 R18, [R1+0x758] ;  /* 0x0007580001127983 */ /* 0x000f280000300a00 */
[----:B------:R-:W4:Y:S04]  /*22a00*/  LDL.LU.64 R16, [R1+0x770] ;  /* 0x0007700001107983 */ /* 0x000f280000300a00 */
[----:B------:R1:W-:Y:S04]  /*22a10*/  STL.64 [R1+0x98], R52 ;  /* 0x0000983401007387 */ /* 0x0003e80000100a00 */
[----:B------:R-:W4:Y:S04]  /*22a20*/  LDL.LU.64 R32, [R1+0x780] ;  /* 0x0007800001207983 */ /* 0x000f280000300a00 */
[----:B------:R-:W4:Y:S01]  /*22a30*/  LDL.LU.64 R30, [R1+0x790] ;  /* 0x00079000011e7983 */ /* 0x000f220000300a00 */
[----:B--2---:R-:W-:-:S03]  /*22a40*/  IMAD.WIDE R48, R135, 0x4, R14 ;  /* 0x0000000487307825 */ /* 0x004fc600078e020e */
[----:B------:R-:W2:Y:S01]  /*22a50*/  LDL.LU.64 R14, [R1+0x7a0] ;  /* 0x0007a000010e7983 */ /* 0x000ea20000300a00 */
[----:B---3--:R-:W-:-:S03]  /*22a60*/  IMAD.WIDE R46, R135, 0x4, R12 ;  /* 0x00000004872e7825 */ /* 0x008fc600078e020c */
[----:B------:R-:W3:Y:S04]  /*22a70*/  LDL.LU.64 R12, [R1+0x7b0] ;  /* 0x0007b000010c7983 */ /* 0x000ee80000300a00 */
[----:B------:R1:W-:Y:S04]  /*22a80*/  STL.64 [R1+0x78], R50 ;  /* 0x0000783201007387 */ /* 0x0003e80000100a00 */
[----:B------:R1:W-:Y:S01]  /*22a90*/  STL.64 [R1+0x58], R48 ;  /* 0x0000583001007387 */ /* 0x0003e20000100a00 */
[----:B------:R-:W-:-:S03]  /*22aa0*/  IMAD.WIDE R44, R135, 0x4, R10 ;  /* 0x00000004872c7825 */ /* 0x000fc600078e020a */
[----:B------:R-:W3:Y:S04]  /*22ab0*/  LDL.LU.64 R10, [R1+0x7c0] ;  /* 0x0007c000010a7983 */ /* 0x000ee80000300a00 */
[----:B------:R1:W-:Y:S01]  /*22ac0*/  STL.64 [R1+0x38], R46 ;  /* 0x0000382e01007387 */ /* 0x0003e20000100a00 */
[----:B----4-:R-:W-:-:S03]  /*22ad0*/  IMAD.WIDE R234, R135, 0x4, R248 ;  /* 0x0000000487ea7825 */ /* 0x010fc600078e02f8 */
[----:B------:R-:W4:Y:S04]  /*22ae0*/  LDL.LU.64 R248, [R1+0x7c8] ;  /* 0x0007c80001f87983 */ /* 0x000f280000300a00 */
[----:B------:R1:W-:Y:S01]  /*22af0*/  STL.64 [R1+0x18], R44 ;  /* 0x0000182c01007387 */ /* 0x0003e20000100a00 */
[----:B------:R-:W-:-:S04]  /*22b00*/  IMAD.WIDE R180, R135, 0x4, R40 ;  /* 0x0000000487b47825 */ /* 0x000fc800078e0228 */
[C---:B------:R-:W-:Y:S02]  /*22b10*/  IMAD.WIDE R176, R135.reuse, 0x4, R28 ;  /* 0x0000000487b07825 */ /* 0x040fe400078e021c */
[----:B------:R-:W4:Y:S02]  /*22b20*/  LDL.LU.64 R28, [R1+0x7d0] ;  /* 0x0007d000011c7983 */ /* 0x000f240000300a00 */
[C---:B------:R-:W-:Y:S02]  /*22b30*/  IMAD.WIDE R172, R135.reuse, 0x4, R26 ;  /* 0x0000000487ac7825 */ /* 0x040fe400078e021a */
[----:B------:R-:W4:Y:S02]  /*22b40*/  LDL.LU.64 R26, [R1+0x7d8] ;  /* 0x0007d800011a7983 */ /* 0x000f240000300a00 */
[C---:B------:R-:W-:Y:S02]  /*22b50*/  IMAD.WIDE R170, R135.reuse, 0x4, R24 ;  /* 0x0000000487aa7825 */ /* 0x040fe400078e0218 */
[----:B------:R-:W4:Y:S02]  /*22b60*/  LDL.LU.64 R24, [R1+0x7e0] ;  /* 0x0007e00001187983 */ /* 0x000f240000300a00 */
[----:B------:R-:W-:-:S04]  /*22b70*/  IMAD.WIDE R174, R135, 0x4, R36 ;  /* 0x0000000487ae7825 */ /* 0x000fc800078e0224 */
[C---:B------:R-:W-:Y:S02]  /*22b80*/  IMAD.WIDE R168, R135.reuse, 0x4, R22 ;  /* 0x0000000487a87825 */ /* 0x040fe400078e0216 */
[----:B------:R-:W4:Y:S02]  /*22b90*/  LDL.LU.64 R22, [R1+0x7f0] ;  /* 0x0007f00001167983 */ /* 0x000f240000300a00 */
[----:B------:R-:W-:-:S04]  /*22ba0*/  IMAD.WIDE R166, R135, 0x4, R34 ;  /* 0x0000000487a67825 */ /* 0x000fc800078e0222 */
[C---:B------:R-:W-:Y:S02]  /*22bb0*/  IMAD.WIDE R164, R135.reuse, 0x4, R20 ;  /* 0x0000000487a47825 */ /* 0x040fe400078e0214 */
[----:B------:R-:W4:Y:S02]  /*22bc0*/  LDL.LU.64 R20, [R1+0x800] ;  /* 0x0008000001147983 */ /* 0x000f240000300a00 */
[C---:B------:R-:W-:Y:S02]  /*22bd0*/  IMAD.WIDE R162, R135.reuse, 0x4, R18 ;  /* 0x0000000487a27825 */ /* 0x040fe400078e0212 */
[----:B------:R-:W4:Y:S02]  /*22be0*/  LDL.LU.64 R18, [R1+0x810] ;  /* 0x0008100001127983 */ /* 0x000f240000300a00 */
[C---:B------:R-:W-:Y:S02]  /*22bf0*/  IMAD.WIDE R42, R135.reuse, 0x4, R16 ;  /* 0x00000004872a7825 */ /* 0x040fe400078e0210 */
[----:B------:R-:W4:Y:S04]  /*22c00*/  LDL.LU.64 R16, [R1+0x820] ;  /* 0x0008200001107983 */ /* 0x000f280000300a00 */
[----:B------:R1:W-:Y:S01]  /*22c10*/  STL.64 [R1+0x240], R42 ;  /* 0x0002402a01007387 */ /* 0x0003e20000100a00 */
[----:B------:R-:W-:-:S04]  /*22c20*/  IMAD.WIDE R40, R135, 0x4, R32 ;  /* 0x0000000487287825 */ /* 0x000fc800078e0220 */
[----:B------:R-:W-:-:S04]  /*22c30*/  IMAD.WIDE R178, R135, 0x4, R38 ;  /* 0x0000000487b27825 */ /* 0x000fc800078e0226 */
[----:B------:R-:W-:-:S04]  /*22c40*/  IMAD.WIDE R38, R135, 0x4, R30 ;  /* 0x0000000487267825 */ /* 0x000fc800078e021e */
[C---:B--2---:R-:W-:Y:S02]  /*22c50*/  IMAD.WIDE R36, R135.reuse, 0x4, R14 ;  /* 0x0000000487247825 */ /* 0x044fe400078e020e */
[----:B------:R-:W2:Y:S02]  /*22c60*/  LDL.LU.64 R14, [R1+0x830] ;  /* 0x00083000010e7983 */ /* 0x000ea40000300a00 */
[C---:B---3--:R-:W-:Y:S02]  /*22c70*/  IMAD.WIDE R34, R135.reuse, 0x4, R12 ;  /* 0x0000000487227825 */ /* 0x048fe400078e020c */
[----:B------:R-:W3:Y:S04]  /*22c80*/  LDL.LU.64 R12, [R1+0x840] ;  /* 0x00084000010c7983 */ /* 0x000ee80000300a00 */
[----:B------:R1:W-:Y:S01]  /*22c90*/  STL.64 [R1+0x220], R40 ;  /* 0x0002202801007387 */ /* 0x0003e20000100a00 */
[----:B------:R-:W-:-:S03]  /*22ca0*/  IMAD.WIDE R32, R135, 0x4, R10 ;  /* 0x0000000487207825 */ /* 0x000fc600078e020a */
[----:B------:R-:W3:Y:S04]  /*22cb0*/  LDL.LU.64 R10, [R1+0x848] ;  /* 0x00084800010a7983 */ /* 0x000ee80000300a00 */
[----:B------:R-:W3:Y:S04]  /*22cc0*/  LDL.LU.64 R146, [R1+0x850] ;  /* 0x0008500001927983 */ /* 0x000ee80000300a00 */
[----:B------:R1:W-:Y:S04]  /*22cd0*/  STL.64 [R1+0x208], R38 ;  /* 0x0002082601007387 */ /* 0x0003e80000100a00 */
[----:B------:R-:W3:Y:S01]  /*22ce0*/  LDL.LU.64 R144, [R1+0x858] ;  /* 0x0008580001907983 */ /* 0x000ee20000300a00 */
[----:B----4-:R-:W-:-:S03]  /*22cf0*/  IMAD.WIDE R30, R135, 0x4, R248 ;  /* 0x00000004871e7825 */ /* 0x010fc600078e02f8 */
[----:B------:R-:W4:Y:S04]  /*22d00*/  LDL.LU.64 R248, [R1+0x860] ;  /* 0x0008600001f87983 */ /* 0x000f280000300a00 */
[----:B------:R1:W-:Y:S04]  /*22d10*/  STL.64 [R1+0x1e8], R36 ;  /* 0x0001e82401007387 */ /* 0x0003e80000100a00 */
[----:B------:R-:W4:Y:S04]  /*22d20*/  LDL.LU.64 R240, [R1+0x890] ;  /* 0x0008900001f07983 */ /* 0x000f280000300a00 */
[----:B------:R1:W-:Y:S04]  /*22d30*/  STL.64 [R1+0x1d0], R34 ;  /* 0x0001d02201007387 */ /* 0x0003e80000100a00 */
[----:B------:R1:W-:Y:S04]  /*22d40*/  STL.64 [R1+0x1b0], R32 ;  /* 0x0001b02001007387 */ /* 0x0003e80000100a00 */
[----:B------:R1:W-:Y:S04]  /*22d50*/  STL.64 [R1+0x190], R30 ;  /* 0x0001901e01007387 */ /* 0x0003e80000100a00 */
[----:B------:R-:W4:Y:S01]  /*22d60*/  LDL.LU.64 R222, [R1+0x8a0] ;  /* 0x0008a00001de7983 */ /* 0x000f220000300a00 */
[----:B------:R-:W-:-:S04]  /*22d70*/  IMAD.WIDE R28, R135, 0x4, R28 ;  /* 0x00000004871c7825 */ /* 0x000fc800078e021c */
[C---:B------:R-:W-:Y:S01]  /*22d80*/  IMAD.WIDE R26, R135.reuse, 0x4, R26 ;  /* 0x00000004871a7825 */ /* 0x040fe200078e021a */
[----:B------:R1:W-:Y:S03]  /*22d90*/  STL.64 [R1+0x170], R28 ;  /* 0x0001701c01007387 */ /* 0x0003e60000100a00 */
[C---:B------:R-:W-:Y:S01]  /*22da0*/  IMAD.WIDE R24, R135.reuse, 0x4, R24 ;  /* 0x0000000487187825 */ /* 0x040fe200078e0218 */
[----:B------:R1:W-:Y:S04]  /*22db0*/  STL.64 [R1+0x150], R26 ;  /* 0x0001501a01007387 */ /* 0x0003e80000100a00 */
[----:B------:R1:W-:Y:S01]  /*22dc0*/  STL.64 [R1+0x130], R24 ;  /* 0x0001301801007387 */ /* 0x0003e20000100a00 */
[----:B------:R-:W-:-:S03]  /*22dd0*/  IMAD.WIDE R22, R135, 0x4, R22 ;  /* 0x0000000487167825 */ /* 0x000fc600078e0216 */
[----:B------:R-:W4:Y:S04]  /*22de0*/  LDL.LU.64 R160, [R1+0x8b0] ;  /* 0x0008b00001a07983 */ /* 0x000f280000300a00 */
[----:B------:R-:W4:Y:S01]  /*22df0*/  LDL.LU.64 R158, [R1+0x8c0] ;  /* 0x0008c000019e7983 */ /* 0x000f220000300a00 */
[----:B------:R-:W-:-:S03]  /*22e00*/  IMAD.WIDE R20, R135, 0x4, R20 ;  /* 0x0000000487147825 */ /* 0x000fc600078e0214 */
[----:B------:R-:W4:Y:S04]  /*22e10*/  LDL.LU.64 R156, [R1+0x8d0] ;  /* 0x0008d000019c7983 */ /* 0x000f280000300a00 */
[----:B------:R-:W4:Y:S01]  /*22e20*/  LDL.LU.64 R154, [R1+0x8d8] ;  /* 0x0008d800019a7983 */ /* 0x000f220000300a00 */
[----:B------:R-:W-:-:S03]  /*22e30*/  IMAD.WIDE R18, R135, 0x4, R18 ;  /* 0x0000000487127825 */ /* 0x000fc600078e0212 */
[----:B------:R1:W-:Y:S01]  /*22e40*/  STL.64 [R1+0x110], R22 ;  /* 0x0001101601007387 */ /* 0x0003e20000100a00 */
[----:B------:R-:W-:-:S03]  /*22e50*/  IMAD.WIDE R16, R135, 0x4, R16 ;  /* 0x0000000487107825 */ /* 0x000fc600078e0210 */
[----:B------:R1:W-:Y:S04]  /*22e60*/  STL.64 [R1+0xf0], R20 ;  /* 0x0000f01401007387 */ /* 0x0003e80000100a00 */
[----:B------:R1:W-:Y:S04]  /*22e70*/  STL.64 [R1+0xd0], R18 ;  /* 0x0000d01201007387 */ /* 0x0003e80000100a00 */
[----:B------:R1:W-:Y:S01]  /*22e80*/  STL.64 [R1+0xb0], R16 ;  /* 0x0000b01001007387 */ /* 0x0003e20000100a00 */
[----:B--2---:R-:W-:-:S05]  /*22e90*/  IMAD.WIDE R14, R135, 0x4, R14 ;  /* 0x00000004870e7825 */ /* 0x004fca00078e020e */
[----:B------:R2:W-:Y:S01]  /*22ea0*/  STL.64 [R1+0x90], R14 ;  /* 0x0000900e01007387 */ /* 0x0005e20000100a00 */
[----:B---3--:R-:W-:-:S05]  /*22eb0*/  IMAD.WIDE R12, R135, 0x4, R12 ;  /* 0x00000004870c7825 */ /* 0x008fca00078e020c */
[----:B------:R2:W-:Y:S01]  /*22ec0*/  STL.64 [R1+0x70], R12 ;  /* 0x0000700c01007387 */ /* 0x0005e20000100a00 */
[----:B------:R-:W-:-:S05]  /*22ed0*/  IMAD.WIDE R10, R135, 0x4, R10 ;  /* 0x00000004870a7825 */ /* 0x000fca00078e020a */
[----:B------:R2:W-:Y:S01]  /*22ee0*/  STL.64 [R1+0x50], R10 ;  /* 0x0000500a01007387 */ /* 0x0005e20000100a00 */
[----:B------:R-:W-:-:S03]  /*22ef0*/  IMAD.WIDE R8, R135, 0x4, R146 ;  /* 0x0000000487087825 */ /* 0x000fc600078e0292 */
[----:B------:R-:W3:Y:S04]  /*22f00*/  LDL.LU.64 R152, [R1+0x8e0] ;  /* 0x0008e00001987983 */ /* 0x000ee80000300a00 */
[----:B------:R-:W2:Y:S01]  /*22f10*/  LDL.LU.64 R150, [R1+0x8e8] ;  /* 0x0008e80001967983 */ /* 0x000ea20000300a00 */
[----:B------:R-:W-:-:S03]  /*22f20*/  IMAD.WIDE R6, R135, 0x4, R144 ;  /* 0x0000000487067825 */ /* 0x000fc600078e0290 */
[----:B------:R-:W2:Y:S04]  /*22f30*/  LDL.LU.64 R148, [R1+0x8f8] ;  /* 0x0008f80001947983 */ /* 0x000ea80000300a00 */
[----:B------:R-:W2:Y:S04]  /*22f40*/  LDL.LU.64 R146, [R1+0x908] ;  /* 0x0009080001927983 */ /* 0x000ea80000300a00 */
[----:B------:R-:W2:Y:S04]  /*22f50*/  LDL.LU.64 R144, [R1+0x918] ;  /* 0x0009180001907983 */ /* 0x000ea80000300a00 */
[----:B------:R-:W2:Y:S04]  /*22f60*/  LDL.LU.64 R228, [R1+0x928] ;  /* 0x0009280001e47983 */ /* 0x000ea80000300a00 */
[----:B------:R1:W-:Y:S04]  /*22f70*/  STL.64 [R1+0x30], R8 ;  /* 0x0000300801007387 */ /* 0x0003e80000100a00 */
[----:B------:R-:W3:Y:S04]  /*22f80*/  LDL.LU.64 R226, [R1+0x938] ;  /* 0x0009380001e27983 */ /* 0x000ee80000300a00 */
[----:B------:R-:W3:Y:S01]  /*22f90*/  LDL.LU.64 R224, [R1+0x948] ;  /* 0x0009480001e07983 */ /* 0x000ee20000300a00 */
[----:B----4-:R-:W-:-:S03]  /*22fa0*/  IMAD.WIDE R232, R135, 0x4, R222 ;  /* 0x0000000487e87825 */ /* 0x010fc600078e02de */
[----:B------:R-:W4:Y:S04]  /*22fb0*/  LDL.LU.64 R222, [R1+0x958] ;  /* 0x0009580001de7983 */ /* 0x000f280000300a00 */
[----:B------:R-:W4:Y:S04]  /*22fc0*/  LDL.LU.64 R220, [R1+0x968] ;  /* 0x0009680001dc7983 */ /* 0x000f280000300a00 */
[----:B------:R2:W-:Y:S04]  /*22fd0*/  STL.64 [R1+0x10], R6 ;  /* 0x0000100601007387 */ /* 0x0005e80000100a00 */
        /* <DEDUP_REMOVED lines=14> */
[----:B------:R-:W-:-:S02]  /*230c0*/  ISETP.GE.U32.AND P3, PT, R0, 0x7ffffe82, PT ;  /* 0x7ffffe820000780c */ /* 0x000fc40003f66070 */
[----:B------:R-:W-:Y:S01]  /*230d0*/  ISETP.GE.U32.AND P6, PT, R134, 0x7ffffe81, PT ;  /* 0x7ffffe818600780c */ /* 0x000fe20003fc6070 */
[----:B------:R-:W4:Y:S01]  /*230e0*/  LDL.64 R132, [R1+0xf78] ;  /* 0x000f780001847983 */ /* 0x000f220000100a00 */
[----:B------:R-:W-:Y:S01]  /*230f0*/  IMAD.WIDE R244, R135, 0x4, R244 ;  /* 0x0000000487f47825 */ /* 0x000fe200078e02f4 */
[----:B------:R-:W1:Y:S02]  /*23100*/  LDC R0, c[0x0][0x3a0] ;  /* 0x0000e800ff007b82 */ /* 0x000e640000000800 */
        /* <DEDUP_REMOVED lines=14> */
[----:B--2---:R-:W-:-:S05]  /*231f0*/  IMAD.WIDE R228, R2, 0x4, R228 ;  /* 0x0000000402e47825 */ /* 0x004fca00078e02e4 */
[----:B------:R-:W-:Y:S01]  /*23200*/  LDGSTS.E [R252+0x701f0], desc[UR22][R228.64], !P2 ;  /* 0x701f0000e4fc7fae */ /* 0x000fe2000d1a1016 */
[----:B---3--:R-:W-:-:S04]  /*23210*/  IMAD.WIDE R226, R2, 0x4, R226 ;  /* 0x0000000402e27825 */ /* 0x008fc800078e02e2 */
[C---:B------:R-:W-:Y:S01]  /*23220*/  IMAD.WIDE R224, R2.reuse, 0x4, R224 ;  /* 0x0000000402e07825 */ /* 0x040fe200078e02e0 */
[----:B------:R-:W-:Y:S04]  /*23230*/  LDGSTS.E [R252+0x701f4], desc[UR22][R226.64], !P4 ;  /* 0x701f4000e2fc7fae */ /* 0x000fe8000e1a1016 */
[----:B------:R-:W-:Y:S01]  /*23240*/  LDGSTS.E [R252+0x701f8], desc[UR22][R224.64], !P3 ;  /* 0x701f8000e0fc7fae */ /* 0x000fe2000d9a1016 */
[----:B----4-:R-:W-:-:S05]  /*23250*/  IMAD.WIDE R222, R2, 0x4, R222 ;  /* 0x0000000402de7825 */ /* 0x010fca00078e02de */
[----:B------:R-:W-:Y:S04]  /*23260*/  LDGSTS.E [R252+0x701fc], desc[UR22][R222.64], !P6 ;  /* 0x701fc000defc7fae */ /* 0x000fe8000f1a1016 */
[----:B------:R-:W0:Y:S04]  /*23270*/  LDGDEPBAR ;  /* 0x00000000000079af */ /* 0x000e280000000000 */
        /* <DEDUP_REMOVED lines=22> */
[----:B------:R-:W3:Y:S04]  /*233e0*/  LDL.64 R210, [R1+0xb10] ;  /* 0x000b100001d27983 */ /* 0x000ee80000100a00 */
[----:B------:R-:W4:Y:S04]  /*233f0*/  LDL.64 R212, [R1+0xb08] ;  /* 0x000b080001d47983 */ /* 0x000f280000100a00 */
[----:B------:R-:W3:Y:S04]  /*23400*/  LDL.64 R214, [R1+0xb00] ;  /* 0x000b000001d67983 */ /* 0x000ee80000100a00 */
        /* <DEDUP_REMOVED lines=14> */
[----:B------:R-:W-:Y:S04]  /*234f0*/  LDGSTS.E [R143+0x25c00], desc[UR22][R114.64], P5 ;  /* 0x25c00000728f7fae */ /* 0x000fe8000a9a1016 */
[----:B------:R-:W-:Y:S04]  /*23500*/  LDGSTS.E [R143+0x26000], desc[UR22][R116.64], P5 ;  /* 0x26000000748f7fae */ /* 0x000fe8000a9a1016 */
[----:B------:R-:W4:Y:S04]  /*23510*/  LDL.LU.64 R136, [R1+0x1508] ;  /* 0x0015080001887983 */ /* 0x000f280000300a00 */
[----:B------:R-:W-:Y:S04]  /*23520*/  LDGSTS.E [R143+0x26400], desc[UR22][R118.64], P5 ;  /* 0x26400000768f7fae */ /* 0x000fe8000a9a1016 */
[----:B------:R-:W-:Y:S04]  /*23530*/  LDGSTS.E [R143+0x26800], desc[UR22][R120.64], P5 ;  /* 0x26800000788f7fae */ /* 0x000fe8000a9a1016 */
[----:B------:R-:W-:Y:S04]  /*23540*/  LDGSTS.E [R143+0x26c00], desc[UR22][R202.64], P5 ;  /* 0x26c00000ca8f7fae */ /* 0x000fe8000a9a1016 */
[----:B------:R-:W-:Y:S04]  /*23550*/  LDGSTS.E [R143+0x27000], desc[UR22][R204.64], P5 ;  /* 0x27000000cc8f7fae */ /* 0x000fe8000a9a1016 */
[----:B------:R-:W-:Y:S04]  /*23560*/  LDGSTS.E [R143+0x27400], desc[UR22][R206.64], P5 ;  /* 0x27400000ce8f7fae */ /* 0x000fe8000a9a1016 */
[----:B------:R-:W-:Y:S04]  /*23570*/  LDGSTS.E [R143+0x27800], desc[UR22][R208.64], P5 ;  /* 0x27800000d08f7fae */ /* 0x000fe8000a9a1016 */
[----:B---3--:R-:W-:Y:S04]  /*23580*/  LDGSTS.E [R143+0x27c00], desc[UR22][R210.64], P5 ;  /* 0x27c00000d28f7fae */ /* 0x008fe8000a9a1016 */
[----:B------:R-:W2:Y:S04]  /*23590*/  LDL.64 R140, [R1+0xa98] ;  /* 0x000a9800018c7983 */ /* 0x000ea80000100a00 */
[----:B------:R-:W3:Y:S04]  /*235a0*/  LDL.64 R102, [R1+0xa90] ;  /* 0x000a900001667983 */ /* 0x000ee80000100a00 */
        /* <DEDUP_REMOVED lines=12> */
[----:B------:R-:W3:Y:S04]  /*23670*/  LDL.64 R208, [R1+0xa20] ;  /* 0x000a200001d07983 */ /* 0x000ee80000100a00 */
[----:B------:R-:W3:Y:S04]  /*23680*/  LDL.64 R210, [R1+0xa18] ;  /* 0x000a180001d27983 */ /* 0x000ee80000100a00 */
        /* <DEDUP_REMOVED lines=23> */
[----:B------:R-:W2:Y:S04]  /*23800*/  LDL.64 R238, [R1+0x9d8] ;  /* 0x0009d80001ee7983 */ /* 0x000ea80000100a00 */
[----:B---3--:R-:W-:Y:S04]  /*23810*/  LDGSTS.E [R136+0x23c80], desc[UR22][R102.64], P5 ;  /* 0x23c8000066887fae */ /* 0x008fe8000a9a1016 */
[----:B------:R-:W3:Y:S04]  /*23820*/  LDL.64 R126, [R1+0x9d0] ;  /* 0x0009d000017e7983 */ /* 0x000ee80000100a00 */
[----:B------:R-:W-:Y:S04]  /*23830*/  LDGSTS.E [R136+0x24080], desc[UR22][R104.64], P5 ;  /* 0x2408000068887fae */ /* 0x000fe8000a9a1016 */
[----:B------:R-:W2:Y:S04]  /*23840*/  LDL.64 R246, [R1+0x9c8] ;  /* 0x0009c80001f67983 */ /* 0x000ea80000100a00 */
[----:B------:R-:W-:Y:S04]  /*23850*/  LDGSTS.E [R136+0x24480], desc[UR22][R106.64], P5 ;  /* 0x244800006a887fae */ /* 0x000fe8000a9a1016 */
[----:B------:R-:W2:Y:S04]  /*23860*/  LDL.64 R128, [R1+0x9c0] ;  /* 0x0009c00001807983 */ /* 0x000ea80000100a00 */
[----:B------:R-:W-:Y:S04]  /*23870*/  LDGSTS.E [R136+0x24880], desc[UR22][R108.64], P5 ;  /* 0x248800006c887fae */ /* 0x000fe8000a9a1016 */
[----:B------:R-:W2:Y:S04]  /*23880*/  LDL.64 R130, [R1+0x9b8] ;  /* 0x0009b80001827983 */ /* 0x000ea80000100a00 */
[----:B------:R-:W-:Y:S04]  /*23890*/  LDGSTS.E [R136+0x24c80], desc[UR22][R110.64], P5 ;  /* 0x24c800006e887fae */ /* 0x000fe8000a9a1016 */
[----:B------:R-:W2:Y:S04]  /*238a0*/  LDL.64 R132, [R1+0x9b0] ;  /* 0x0009b00001847983 */ /* 0x000ea80000100a00 */
[----:B------:R-:W-:Y:S04]  /*238b0*/  LDGSTS.E [R136+0x25080], desc[UR22][R112.64], P5 ;  /* 0x2508000070887fae */ /* 0x000fe8000a9a1016 */
        /* <DEDUP_REMOVED lines=25> */
[----:B--2---:R-:W-:Y:S04]  /*23a50*/  LDGSTS.E [R137+0x21500], desc[UR22][R124.64], P5 ;  /* 0x215000007c897fae */ /* 0x004fe8000a9a1016 */
[----:B------:R-:W-:Y:S04]  /*23a60*/  LDGSTS.E [R137+0x21900], desc[UR22][R238.64], P5 ;  /* 0x21900000ee897fae */ /* 0x000fe8000a9a1016 */
[----:B---3--:R-:W-:Y:S04]  /*23a70*/  LDGSTS.E [R137+0x21d00], desc[UR22][R126.64], P5 ;  /* 0x21d000007e897fae */ /* 0x008fe8000a9a1016 */
[----:B------:R-:W-:Y:S04]  /*23a80*/  LDGSTS.E [R137+0x22100], desc[UR22][R246.64], P5 ;  /* 0x22100000f6897fae */ /* 0x000fe8000a9a1016 */
[----:B------:R-:W-:Y:S04]  /*23a90*/  LDGSTS.E [R137+0x22500], desc[UR22][R128.64], P5 ;  /* 0x2250000080897fae */ /* 0x000fe8000a9a1016 */
[----:B------:R-:W-:Y:S04]  /*23aa0*/  LDGSTS.E [R137+0x22900], desc[UR22][R130.64], P5 ;  /* 0x2290000082897fae */ /* 0x000fe8000a9a1016 */
[----:B------:R-:W-:Y:S04]  /*23ab0*/  LDGSTS.E [R137+0x22d00], desc[UR22][R132.64], P5 ;  /* 0x22d0000084897fae */ /* 0x000fe8000a9a1016 */
[----:B------:R-:W-:Y:S04]  /*23ac0*/  LDGSTS.E [R137+0x23100], desc[UR22][R140.64], P5 ;  /* 0x231000008c897fae */ /* 0x000fe8000a9a1016 */
[----:B------:R-:W2:Y:S04]  /*23ad0*/  LDL.64 R116, [R1+0x940] ;  /* 0x0009400001747983 */ /* 0x000ea80000100a00 */
        /* <DEDUP_REMOVED lines=31> */
[----:B------:R-:W4:Y:S04]  /*23cd0*/  LDL.LU.64 R138, [R1+0x1500] ;  /* 0x00150000018a7983 */ /* 0x000f280000300a00 */
        /* <DEDUP_REMOVED lines=9> */
[----:B---3--:R-:W-:Y:S04]  /*23d70*/  LDGSTS.E [R137+0x25d00], desc[UR22][R118.64], P5 ;  /* 0x25d0000076897fae */ /* 0x008fe8000a9a1016 */
[----:B------:R-:W-:Y:S04]  /*23d80*/  LDGSTS.E [R137+0x26100], desc[UR22][R120.64], P5 ;  /* 0x2610000078897fae */ /* 0x000fe8000a9a1016 */
[----:B------:R-:W2:Y:S04]  /*23d90*/  LDL.64 R116, [R1+0x6f8] ;  /* 0x0006f80001747983 */ /* 0x000ea80000100a00 */
        /* <DEDUP_REMOVED lines=15> */
[----:B------:R-:W2:Y:S04]  /*23e90*/  LDL.64 R214, [R1+0x380] ;  /* 0x0003800001d67983 */ /* 0x000ea80000100a00 */
[----:B----4-:R-:W-:Y:S04]  /*23ea0*/  LDGSTS.E [R138+0x20180], desc[UR22][R216.64], P5 ;  /* 0x20180000d88a7fae */ /* 0x010fe8000a9a1016 */
[----:B------:R-:W-:Y:S04]  /*23eb0*/  LDGSTS.E [R138+0x20580], desc[UR22][R218.64], P5 ;  /* 0x20580000da8a7fae */ /* 0x000fe8000a9a1016 */
[----:B------:R-:W-:Y:S04]  /*23ec0*/  LDGSTS.E [R138+0x20980], desc[UR22][R122.64], P5 ;  /* 0x209800007a8a7fae */ /* 0x000fe8000a9a1016 */
[----:B------:R-:W4:Y:S04]  /*23ed0*/  LDL.64 R216, [R1+0x360] ;  /* 0x0003600001d87983 */ /* 0x000f280000100a00 */
[----:B------:R-:W4:Y:S04]  /*23ee0*/  LDL.64 R218, [R1+0x330] ;  /* 0x0003300001da7983 */ /* 0x000f280000100a00 */
[----:B------:R-:W-:Y:S04]  /*23ef0*/  LDGSTS.E [R138+0x20d80], desc[UR22][R230.64], P5 ;  /* 0x20d80000e68a7fae */ /* 0x000fe8000a9a1016 */
        /* <DEDUP_REMOVED lines=35> */
[----:B--2---:R-:W-:Y:S04]  /*24130*/  LDGSTS.E [R138+0x25580], desc[UR22][R116.64], P5 ;  /* 0x25580000748a7fae */ /* 0x004fe8000a9a1016 */
[----:B------:R-:W2:Y:S04]  /*24140*/  LDL.LU.64 R114, [R1+0x14c0] ;  /* 0x0014c00001727983 */ /* 0x000ea80000300a00 */
[----:B---3--:R-:W-:Y:S04]  /*24150*/  LDGSTS.E [R138+0x25980], desc[UR22][R118.64], P5 ;  /* 0x25980000768a7fae */ /* 0x008fe8000a9a1016 */
[----:B------:R-:W3:Y:S04]  /*24160*/  LDL.LU.64 R116, [R1+0x14b8] ;  /* 0x0014b80001747983 */ /* 0x000ee80000300a00 */
[----:B------:R-:W-:Y:S04]  /*24170*/  LDGSTS.E [R138+0x25d80], desc[UR22][R120.64], P5 ;  /* 0x25d80000788a7fae */ /* 0x000fe8000a9a1016 */
[----:B------:R-:W2:Y:S04]  /*24180*/  LDL.LU.64 R118, [R1+0x14b0] ;  /* 0x0014b00001767983 */ /* 0x000ea80000300a00 */
        /* <DEDUP_REMOVED lines=14> */
[----:B------:R-:W2:Y:S04]  /*24270*/  LDL.LU.64 R214, [R1+0x1470] ;  /* 0x0014700001d67983 */ /* 0x000ea80000300a00 */
[----:B----4-:R-:W-:Y:S04]  /*24280*/  LDGSTS.E [R138+0x27d80], desc[UR22][R216.64], P5 ;  /* 0x27d80000d88a7fae */ /* 0x010fe8000a9a1016 */
[----:B------:R-:W-:Y:S04]  /*24290*/  LDGSTS.E [R139+0x20200], desc[UR22][R218.64], P5 ;  /* 0x20200000da8b7fae */ /* 0x000fe8000a9a1016 */
[----:B------:R-:W4:Y:S04]  /*242a0*/  LDL.LU.64 R216, [R1+0x1468] ;  /* 0x0014680001d87983 */ /* 0x000f280000300a00 */
[----:B------:R-:W2:Y:S04]  /*242b0*/  LDL.LU.64 R218, [R1+0x1460] ;  /* 0x0014600001da7983 */ /* 0x000ea80000300a00 */
[----:B------:R-:W-:Y:S04]  /*242c0*/  LDGSTS.E [R139+0x20600], desc[UR22][R122.64], P5 ;  /* 0x206000007a8b7fae */ /* 0x000fe8000a9a1016 */
[----:B------:R-:W-:Y:S04]  /*242d0*/  LDGSTS.E [R139+0x20a00], desc[UR22][R230.64], P5 ;  /* 0x20a00000e68b7fae */ /* 0x000fe8000a9a1016 */
[----:B------:R-:W-:Y:S04]  /*242e0*/  LDGSTS.E [R139+0x20e00], desc[UR22][R124.64], P5 ;  /* 0x20e000007c8b7fae */ /* 0x000fe8000a9a1016 */
[----:B------:R-:W2:Y:S04]  /*242f0*/  LDL.LU.64 R122, [R1+0x1458] ;  /* 0x00145800017a7983 */ /* 0x000ea80000300a00 */
[----:B------:R-:W2:Y:S04]  /*24300*/  LDL.LU.64 R230, [R1+0x1450] ;  /* 0x0014500001e67983 */ /* 0x000ea80000300a00 */
        /* <DEDUP_REMOVED lines=15> */
[----:B------:R-:W2:Y:S04]  /*24400*/  LDL.LU.64 R140, [R1+0x1410] ;  /* 0x00141000018c7983 */ /* 0x000ea80000300a00 */
[----:B------:R-:W2:Y:S04]  /*24410*/  LDL.LU.64 R4, [R1+0x1408] ;  /* 0x0014080001047983 */ /* 0x000ea80000300a00 */
[----:B--2---:R2:W-:Y:S04]  /*24420*/  LDGSTS.E [R139+0x23200], desc[UR22][R4.64], P5 ;  /* 0x23200000048b7fae */ /* 0x0045e8000a9a1016 */
[----:B------:R1:W-:Y:S04]  /*24430*/  LDGSTS.E [R139+0x23600], desc[UR22][R140.64], P5 ;  /* 0x236000008c8b7fae */ /* 0x0003e8000a9a1016 */
[----:B------:R1:W-:Y:S04]  /*24440*/  LDGSTS.E [R139+0x23a00], desc[UR22][R132.64], P5 ;  /* 0x23a00000848b7fae */ /* 0x0003e8000a9a1016 */
[----:B------:R-:W2:Y:S04]  /*24450*/  LDL.LU R4, [R1+0x1400] ;  /* 0x0014000001047983 */ /* 0x000ea80000300800 */
[----:B------:R-:W2:Y:S04]  /*24460*/  LDL.LU.64 R140, [R1+0x13f8] ;  /* 0x0013f800018c7983 */ /* 0x000ea80000300a00 */
[----:B------:R1:W5:Y:S04]  /*24470*/  LDL.LU.64 R132, [R1+0x13f0] ;  /* 0x0013f00001847983 */ /* 0x0003680000300a00 */
[----:B------:R1:W-:Y:S04]  /*24480*/  LDGSTS.E [R139+0x23e00], desc[UR22][R130.64], P5 ;  /* 0x23e00000828b7fae */ /* 0x0003e8000a9a1016 */
        /* <DEDUP_REMOVED lines=8> */
[----:B----4-:R4:W-:Y:S04]  /*24510*/  LDGSTS.E [R139+0x26200], desc[UR22][R216.64], P5 ;  /* 0x26200000d88b7fae */ /* 0x0109e8000a9a1016 */
[----:B------:R4:W-:Y:S04]  /*24520*/  LDGSTS.E [R139+0x26600], desc[UR22][R214.64], P5 ;  /* 0x26600000d68b7fae */ /* 0x0009e8000a9a1016 */
[----:B------:R4:W-:Y:S04]  /*24530*/  LDGSTS.E [R139+0x26a00], desc[UR22][R212.64], P5 ;  /* 0x26a00000d48b7fae */ /* 0x0009e8000a9a1016 */
[----:B------:R4:W-:Y:S04]  /*24540*/  LDGSTS.E [R139+0x26e00], desc[UR22][R210.64], P5 ;  /* 0x26e00000d28b7fae */ /* 0x0009e8000a9a1016 */
[----:B------:R4:W-:Y:S04]  /*24550*/  LDGSTS.E [R139+0x27200], desc[UR22][R208.64], P5 ;  /* 0x27200000d08b7fae */ /* 0x0009e8000a9a1016 */
[----:B------:R4:W-:Y:S04]  /*24560*/  LDGSTS.E [R139+0x27600], desc[UR22][R206.64], P5 ;  /* 0x27600000ce8b7fae */ /* 0x0009e8000a9a1016 */
[----:B------:R4:W-:Y:S04]  /*24570*/  LDGSTS.E [R139+0x27a00], desc[UR22][R204.64], P5 ;  /* 0x27a00000cc8b7fae */ /* 0x0009e8000a9a1016 */
[----:B------:R4:W-:Y:S01]  /*24580*/  LDGSTS.E [R139+0x27e00], desc[UR22][R202.64], P5 ;  /* 0x27e00000ca8b7fae */ /* 0x0009e2000a9a1016 */
[----:B------:R-:W-:-:S04]  /*24590*/  IMAD.WIDE R250, R135, 0x4, R250 ;  /* 0x0000000487fa7825 */ /* 0x000fc800078e02fa */
        /* <DEDUP_REMOVED lines=12> */
[----:B------:R-:W-:Y:S01]  /*24660*/  IMAD.WIDE R220, R135, 0x4, R220 ;  /* 0x0000000487dc7825 */ /* 0x000fe200078e02dc */
[----:B-1----:R-:W-:-:S04]  /*24670*/  IADD3 R0, PT, PT, R0, -0x102, RZ ;  /* 0xfffffefe00007810 */ /* 0x002fc80007ffe0ff */
[----:B------:R-:W-:Y:S02]  /*24680*/  ISETP.GE.U32.AND P3, PT, R0, 0x7ffffe7f, PT ;  /* 0x7ffffe7f0000780c */ /* 0x000fe40003f66070 */
[----:B------:R-:W-:-:S04]  /*24690*/  SHF.R.S32.HI R0, RZ, 0x1f, R2 ;  /* 0x0000001fff007819 */ /* 0x000fc80000011402 */
[C---:B------:R-:W-:Y:S01]  /*246a0*/  SHF.L.U64.HI R0, R2.reuse, 0x2, R0 ;  /* 0x0000000202007819 */ /* 0x040fe20000010200 */
[----:B------:R-:W-:Y:S01]  /*246b0*/  IMAD.SHL.U32 R2, R2, 0x4, RZ ;  /* 0x0000000402027824 */ /* 0x000fe200078e00ff */
[----:B--2---:R4:W-:Y:S04]  /*246c0*/  LDGSTS.E [R140+0x20280], desc[UR22][R120.64], P5 ;  /* 0x20280000788c7fae */ /* 0x0049e8000a9a1016 */
[----:B------:R4:W-:Y:S04]  /*246d0*/  LDGSTS.E [R140+0x20680], desc[UR22][R118.64], P5 ;  /* 0x20680000768c7fae */ /* 0x0009e8000a9a1016 */
[----:B---3--:R4:W-:Y:S04]  /*246e0*/  LDGSTS.E [R140+0x20a80], desc[UR22][R116.64], P5 ;  /* 0x20a80000748c7fae */ /* 0x0089e8000a9a1016 */
        /* <DEDUP_REMOVED lines=93> */
[----:B------:R-:W0:Y:S01]  /*24cc0*/  LDGDEPBAR ;  /* 0x00000000000079af */ /* 0x000e220000000000 */
[----:B------:R-:W-:-:S05]  /*24cd0*/  VIADD R4, R4, 0xfffffeff ;  /* 0xfffffeff04047836 */ /* 0x000fca0000000000 */
[----:B------:R-:W-:Y:S01]  /*24ce0*/  ISETP.GE.U32.AND P2, PT, R4, 0x7ffffe80, PT ;  /* 0x7ffffe800400780c */ /* 0x000fe20003f46070 */
[----:B------:R-:W-:-:S04]  /*24cf0*/  DEPBAR.LE SB0, 0x2 ;  /* 0x000080800000791a */ /* 0x000fc80000000000 */
[----:B------:R-:W-:Y:S06]  /*24d00*/  BAR.SYNC.DEFER_BLOCKING 0x0 ;  /* 0x0000000000007b1d */ /* 0x000fec0000010000 */
[----:B----4-:R-:W-:Y:S05]  /*24d10*/  @!P1 BRA `(.L_x_6) ;  /* 0x0000000000849947 */ /* 0x010fea0003800000 */
[----:B------:R-:W-:Y:S04]  /*24d20*/  LDS.128 R4, [R252+0x60000] ;  /* 0x06000000fc047984 */ /* 0x000fe80000000c00 */
        /* <DEDUP_REMOVED lines=30> */
[----:B------:R-:W1:Y:S02]  /*24f10*/  LDS.128 R128, [R252+0x601f0] ;  /* 0x0601f000fc807984 */ /* 0x000e640000000c00 */
[----:B-1----:R1:W-:Y:S02]  /*24f20*/  STTM.x128 tmem[UR11+0x100], R4 ;  /* 0x00010004000079ed */ /* 0x0023e400083c000b */
.L_x_6:
[----:B-1----:R-:W2:Y:S01]  /*24f30*/  LDL.LU.64 R10, [R1+0xf48] ;  /* 0x000f4800010a7983 */ /* 0x002ea20000300a00 */
[----:B------:R-:W1:Y:S03]  /*24f40*/  LDC R7, c[0x0][0x3a0] ;  /* 0x0000e800ff077b82 */ /* 0x000e660000000800 */
[----:B------:R-:W3:Y:S01]  /*24f50*/  LDL.LU.64 R8, [R1+0xf40] ;  /* 0x000f400001087983 */ /* 0x000ee20000300a00 */
[----:B------:R-:W-:Y:S01]  /*24f60*/  ISETP.NE.U32.AND P1, PT, RZ, UR5, PT ;  /* 0x00000005ff007c0c */ /* 0x000fe2000bf25070 */
[----:B------:R-:W-:Y:S01]  /*24f70*/  UIADD3 UR12, UPT, UPT, UR10, 0x100, URZ ;  /* 0x000001000a0c7890 */ /* 0x000fe2000fffe0ff */
[----:B------:R-:W4:Y:S02]  /*24f80*/  FENCE.VIEW.ASYNC.T ;  /* 0x00000000000073c6 */ /* 0x000f240000000200 */
[----:B------:R-:W2:Y:S08]  /*24f90*/  LDC R4, c[0x0][0x3a0] ;  /* 0x0000e800ff047b82 */ /* 0x000eb00000000800 */
[----:B------:R-:W2:Y:S08]  /*24fa0*/  LDC R5, c[0x0][0x3a0] ;  /* 0x0000e800ff057b82 */ /* 0x000eb00000000800 */
[----:B------:R-:W2:Y:S01]  /*24fb0*/  LDC R6, c[0x0][0x3a0] ;  /* 0x0000e800ff067b82 */ /* 0x000ea20000000800 */
[----:B-1----:R-:W-:-:S07]  /*24fc0*/  VIADD R7, R7, 0x7f ;  /* 0x0000007f07077836 */ /* 0x002fce0000000000 */
[----:B----4-:R-:W-:Y:S01]  /*24fd0*/  BAR.SYNC.DEFER_BLOCKING 0x0 ;  /* 0x0000000000007b1d */ /* 0x010fe20000010000 */
[-C--:B--2---:R-:W-:Y:S02]  /*24fe0*/  IADD3 R112, P4, PT, R10, R2.reuse, RZ ;  /* 0x000000020a707210 */ /* 0x084fe40007f9e0ff */
[----:B---3--:R-:W-:-:S03]  /*24ff0*/  IADD3 R110, P5, PT, R8, R2, RZ ;  /* 0x00000002086e7210 */ /* 0x008fc60007fbe0ff */
[--C-:B------:R-:W-:Y:S01]  /*25000*/  IMAD.X R113, R11, 0x1, R0.reuse, P4 ;  /* 0x000000010b717824 */ /* 0x100fe200020e0600 */
[----:B------:R-:W-:Y:S01]  /*25010*/  ISETP.LT.OR P4, PT, R7, 0x80, P1 ;  /* 0x000000800700780c */ /* 0x000fe20000f81670 */
[----:B------:R-:W-:-:S12]  /*25020*/  IMAD.X R111, R9, 0x1, R0, P5 ;  /* 0x00000001096f7824 */ /* 0x000fd800028e0600 */
[----:B------:R-:W-:Y:S05]  /*25030*/  @P4 BRA `(.L_x_7) ;  /* 0x0000000400384947 */ /* 0x000fea0003800000 */
[----:B------:R-:W-:Y:S01]  /*25040*/  USHF.R.U32.HI UR70, URZ, 0x4, UR9 ;  /* 0x00000004ff467899 */ /* 0x000fe20008011609 */
[----:B------:R-:W-:Y:S01]  /*25050*/  UMOV UR20, URZ ;  /* 0x000000ff00147c82 */ /* 0x000fe20008000000 */
[----:B------:R-:W-:Y:S02]  /*25060*/  UIADD3 UR28, UPT, UPT, UR10, 0x108, URZ ;  /* 0x000001080a1c7890 */ /* 0x000fe4000fffe0ff */
[----:B------:R-:W-:Y:S02]  /*25070*/  USGXT.U32 UR70, UR70, 0xe ;  /* 0x0000000e4646789a */ /* 0x000fe40008000000 */
[----:B------:R-:W-:Y:S02]  /*25080*/  UIADD3 UR77, UPT, UPT, UR10, 0x110, URZ ;  /* 0x000001100a4d7890 */ /* 0x000fe4000fffe0ff */
[----:B------:R-:W-:Y:S02]  /*25090*/  UIADD3 UR60, UP1, UPT, UR70, 0x2, URZ ;  /* 0x00000002463c7890 */ /* 0x000fe4000ff3e0ff */
[----:B------:R-:W-:-:S02]  /*250a0*/  UIADD3 UR13, UPT, UPT, UR10, 0x118, URZ ;  /* 0x000001180a0d7890 */ /* 0x000fc4000fffe0ff */
[----:B------:R-:W-:Y:S02]  /*250b0*/  UIADD3.X UR61, UPT, UPT, UR20, 0x40004040, URZ, UP1, !UPT ;  /* 0x40004040143d7890 */ /* 0x000fe40008ffe4ff */
[----:B------:R-:W-:Y:S02]  /*250c0*/  UIADD3 UR6, UPT, UPT, UR10, 0x120, URZ ;  /* 0x000001200a067890 */ /* 0x000fe4000fffe0ff */
[----:B------:R-:W-:Y:S02]  /*250d0*/  UIADD3.64 UR66, UPT, UPT, UR60, 0x2, URZ ;  /* 0x000000023c427897 */ /* 0x000fe4000fffe0ff */
[----:B------:R-:W-:Y:S02]  /*250e0*/  UIADD3.64 UR58, UPT, UPT, UR60, 0x4, URZ ;  /* 0x000000043c3a7897 */ /* 0x000fe4000fffe0ff */
[----:B------:R-:W-:Y:S02]  /*250f0*/  UIADD3.64 UR56, UPT, UPT, UR60, 0x7fe, URZ ;  /* 0x000007fe3c387897 */ /* 0x000fe4000fffe0ff */
[----:B------:R-:W-:-:S02]  /*25100*/  UIADD3 UR5, UPT, UPT, UR10, 0x128, URZ ;  /* 0x000001280a057890 */ /* 0x000fc4000fffe0ff */
[----:B------:R-:W-:Y:S02]  /*25110*/  UIADD3.64 UR54, UPT, UPT, UR60, 0x800, URZ ;  /* 0x000008003c367897 */ /* 0x000fe4000fffe0ff */
[----:B------:R-:W-:Y:S02]  /*25120*/  UIADD3 UR7, UPT, UPT, UR10, 0x130, URZ ;  /* 0x000001300a077890 */ /* 0x000fe4000fffe0ff */
[----:B------:R-:W-:Y:S01]  /*25130*/  UIADD3.64 UR52, UPT, UPT, UR60, 0x802, URZ ;  /* 0x000008023c347897 */ /* 0x000fe2000fffe0ff */
[----:B------:R-:W-:Y:S01]  /*25140*/  UMOV UR72, 0x0 ;  /* 0x0000000000487882 */ /* 0x000fe20000000000 */
[----:B------:R-:W-:Y:S01]  /*25150*/  UMOV UR73, 0x8400910 ;  /* 0x0840091000497882 */ /* 0x000fe20000000000 */
[----:B------:R-:W-:Y:S02]  /*25160*/  UIADD3 UR8, UPT, UPT, UR10, 0x138, URZ ;  /* 0x000001380a087890 */ /* 0x000fe4000fffe0ff */
[----:B------:R-:W-:Y:S01]  /*25170*/  UIADD3.64 UR50, UPT, UPT, UR60, 0x804, URZ ;  /* 0x000008043c327897 */ /* 0x000fe2000fffe0ff */
[----:B------:R-:W-:Y:S01]  /*25180*/  UMOV UR71, 0x40004040 ;  /* 0x4000404000477882 */ /* 0x000fe20000000000 */
[----:B------:R-:W-:Y:S01]  /*25190*/  UMOV UR68, 0x0 ;  /* 0x0000000000447882 */ /* 0x000fe20000000000 */
[----:B------:R-:W-:Y:S01]  /*251a0*/  UMOV UR69, 0x8400910 ;  /* 0x0840091000457882 */ /* 0x000fe20000000000 */
[----:B------:R-:W-:-:S02]  /*251b0*/  UIADD3 UR14, UPT, UPT, UR10, 0x140, URZ ;  /* 0x000001400a0e7890 */ /* 0x000fc4000fffe0ff */
[----:B------:R1:W-:Y:S01]  /*251c0*/  UTCHMMA tmem[UR12], gdesc[UR70], tmem[UR10], tmem[UR72], idesc[UR73], !UPT ;  /* 0x00ff48460c0079ea */ /* 0x0003e2000f80000a */
[----:B------:R-:W-:Y:S02]  /*251d0*/  UIADD3.64 UR48, UPT, UPT, UR60, 0xffe, URZ ;  /* 0x00000ffe3c307897 */ /* 0x000fe4000fffe0ff */
[----:B------:R2:W-:Y:S01]  /*251e0*/  UTCHMMA tmem[UR28], gdesc[UR60], tmem[UR10], tmem[UR68], idesc[UR69], UPT ;  /* 0x00ff443c1c0079ea */ /* 0x0005e2000b80000a */
[----:B------:R-:W-:Y:S01]  /*251f0*/  UMOV UR64, 0x0 ;  /* 0x0000000000407882 */ /* 0x000fe20000000000 */
[----:B------:R-:W-:Y:S01]  /*25200*/  UMOV UR65, 0x8400910 ;  /* 0x0840091000417882 */ /* 0x000fe20000000000 */
[----:B------:R-:W-:Y:S02]  /*25210*/  UIADD3 UR15, UPT, UPT, UR10, 0x148, URZ ;  /* 0x000001480a0f7890 */ /* 0x000fe4000fffe0ff */
[----:B------:R3:W-:Y:S01]  /*25220*/  UTCHMMA tmem[UR77], gdesc[UR66], tmem[UR10], tmem[UR64], idesc[UR65], UPT ;  /* 0x00ff40424d0079ea */ /* 0x0007e2000b80000a */
[----:B------:R-:W-:Y:S02]  /*25230*/  UIADD3.64 UR44, UPT, UPT, UR60, 0x1000, URZ ;  /* 0x000010003c2c7897 */ /* 0x000fe4000fffe0ff */
[----:B------:R-:W-:-:S02]  /*25240*/  UIADD3 UR16, UPT, UPT, UR10, 0x150, URZ ;  /* 0x000001500a107890 */ /* 0x000fc4000fffe0ff */
[----:B------:R-:W-:Y:S01]  /*25250*/  UIADD3.64 UR40, UPT, UPT, UR60, 0x1002, URZ ;  /* 0x000010023c287897 */ /* 0x000fe2000fffe0ff */
[----:B-1----:R-:W-:Y:S01]  /*25260*/  UMOV UR70, 0x0 ;  /* 0x0000000000467882 */ /* 0x002fe20000000000 */
[----:B------:R-:W-:Y:S01]  /*25270*/  UMOV UR71, 0x8400910 ;  /* 0x0840091000477882 */ /* 0x000fe20000000000 */
[----:B------:R-:W-:Y:S02]  /*25280*/  UIADD3 UR17, UPT, UPT, UR10, 0x158, URZ ;  /* 0x000001580a117890 */ /* 0x000fe4000fffe0ff */
[----:B------:R3:W-:Y:S01]  /*25290*/  UTCHMMA tmem[UR13], gdesc[UR58], tmem[UR10], tmem[UR70], idesc[UR71], UPT ;  /* 0x00ff463a0d0079ea */ /* 0x0007e2000b80000a */
[----:B------:R-:W-:Y:S01]  /*252a0*/  UMOV UR24, UR4 ;  /* 0x0000000400187c82 */ /* 0x000fe20008000000 */
[----:B------:R-:W-:Y:S01]  /*252b0*/  UMOV UR25, URZ ;  /* 0x000000ff00197c82 */ /* 0x000fe20008000000 */
[----:B------:R-:W-:Y:S01]  /*252c0*/  UIADD3.64 UR36, UPT, UPT, UR60, 0x1004, URZ ;  /* 0x000010043c247897 */ /* 0x000fe2000fffe0ff */
[----:B------:R3:W-:Y:S01]  /*252d0*/  UTCHMMA tmem[UR6], gdesc[UR56], tmem[UR10], tmem[UR72], idesc[UR73], UPT ;  /* 0x00ff4838060079ea */ /* 0x0007e2000b80000a */
[----:B------:R-:W-:-:S02]  /*252e0*/  UIADD3 UR18, UPT, UPT, UR10, 0x160, URZ ;  /* 0x000001600a127890 */ /* 0x000fc4000fffe0ff */
[----:B------:R3:W-:Y:S01]  /*252f0*/  UTCHMMA tmem[UR5], gdesc[UR54], tmem[UR10], tmem[UR64], idesc[UR65], UPT ;  /* 0x00ff4036050079ea */ /* 0x0007e2000b80000a */
[----:B------:R-:W-:Y:S01]  /*25300*/  UIADD3.64 UR32, UPT, UPT, UR60, 0x17fe, URZ ;  /* 0x000017fe3c207897 */ /* 0x000fe2000fffe0ff */
[----:B------:R3:W-:Y:S01]  /*25310*/  UTCHMMA tmem[UR7], gdesc[UR52], tmem[UR10], tmem[UR68], idesc[UR69], UPT ;  /* 0x00ff4434070079ea */ /* 0x0007e2000b80000a */
[----:B------:R-:W-:Y:S02]  /*25320*/  UIADD3 UR19, UPT, UPT, UR10, 0x168, URZ ;  /* 0x000001680a137890 */ /* 0x000fe4000fffe0ff */
[----:B------:R3:W-:Y:S01]  /*25330*/  UTCHMMA tmem[UR8], gdesc[UR50], tmem[UR10], tmem[UR70], idesc[UR71], UPT ;  /* 0x00ff4632080079ea */ /* 0x0007e2000b80000a */
[----:B------:R-:W-:Y:S01]  /*25340*/  UMOV UR76, UR24 ;  /* 0x00000018004c7c82 */ /* 0x000fe20008000000 */
[----:B--2---:R-:W-:Y:S01]  /*25350*/  UIADD3.64 UR28, UPT, UPT, UR60, 0x1800, URZ ;  /* 0x000018003c1c7897 */ /* 0x004fe2000fffe0ff */
[----:B------:R3:W-:Y:S01]  /*25360*/  UTCHMMA tmem[UR14], gdesc[UR48], tmem[UR10], tmem[UR72], idesc[UR73], UPT ;  /* 0x00ff48300e0079ea */ /* 0x0007e2000b80000a */
[----:B------:R-:W-:Y:S02]  /*25370*/  UIADD3 UR74, UPT, UPT, UR10, 0x170, URZ ;  /* 0x000001700a4a7890 */ /* 0x000fe4000fffe0ff */
[----:B------:R-:W-:-:S02]  /*25380*/  UIADD3.64 UR24, UPT, UPT, UR60, 0x1802, URZ ;  /* 0x000018023c187897 */ /* 0x000fc4000fffe0ff */
[----:B------:R-:W-:Y:S02]  /*25390*/  UIADD3 UR75, UPT, UPT, UR10, 0x178, URZ ;  /* 0x000001780a4b7890 */ /* 0x000fe4000fffe0ff */
[----:B------:R-:W-:Y:S01]  /*253a0*/  UIADD3.64 UR62, UPT, UPT, UR60, 0x1804, URZ ;  /* 0x000018043c3e7897 */ /* 0x000fe2000fffe0ff */
[----:B------:R-:W-:Y:S01]  /*253b0*/  UMOV UR46, 0x0 ;  /* 0x00000000002e7882 */ /* 0x000fe20000000000 */
[----:B------:R-:W-:Y:S01]  /*253c0*/  UMOV UR47, 0x8400910 ;  /* 0x08400910002f7882 */ /* 0x000fe20000000000 */
[----:B------:R-:W-:Y:S01]  /*253d0*/  UMOV UR42, 0x0 ;  /* 0x00000000002a7882 */ /* 0x000fe20000000000 */
[----:B------:R-:W-:Y:S01]  /*253e0*/  UMOV UR43, 0x8400910 ;  /* 0x08400910002b7882 */ /* 0x000fe20000000000 */
[----:B------:R-:W-:Y:S01]  /*253f0*/  UMOV UR38, 0x0 ;  /* 0x0000000000267882 */ /* 0x000fe20000000000 */
[----:B------:R-:W-:Y:S01]  /*25400*/  UMOV UR39, 0x8400910 ;  /* 0x0840091000277882 */ /* 0x000fe20000000000 */
[----:B------:R3:W-:Y:S01]  /*25410*/  UTCHMMA tmem[UR15], gdesc[UR44], tmem[UR10], tmem[UR46], idesc[UR47], UPT ;  /* 0x00ff2e2c0f0079ea */ /* 0x0007e2000b80000a */
        /* <DEDUP_REMOVED lines=12> */
[----:B------:R3:W-:Y:S01]  /*254e0*/  UTCHMMA tmem[UR74], gdesc[UR24], tmem[UR10], tmem[UR26], idesc[UR27], UPT ;  /* 0x00ff1a184a0079ea */ /* 0x0007e2000b80000a */
[----:B------:R3:W-:Y:S01]  /*254f0*/  UTCHMMA tmem[UR75], gdesc[UR62], tmem[UR10], tmem[UR20], idesc[UR21], UPT ;  /* 0x00ff143e4b0079ea */ /* 0x0007e2000b80000a */
[----:B------:R3:W-:Y:S01]  /*25500*/  UTCBAR [UR76], URZ ;  /* 0x000000ff4c0073e9 */ /* 0x0007e200080000ff */
[----:B------:R-:W-:Y:S01]  /*25510*/  NOP ;  /* 0x0000000000007918 */ /* 0x000fe20000000000 */
.L_x_7:
[----:B------:R-:W2:Y:S04]  /*25520*/  LDL.LU.64 R16, [R1+0xf38] ;  /* 0x000f380001107983 */ /* 0x000ea80000300a00 */
[----:B------:R-:W4:Y:S04]  /*25530*/  LDL.LU.64 R14, [R1+0xf30] ;  /* 0x000f3000010e7983 */ /* 0x000f280000300a00 */
[----:B---3--:R-:W3:Y:S04]  /*25540*/  LDL.LU.64 R12, [R1+0xf28] ;  /* 0x000f2800010c7983 */ /* 0x008ee80000300a00 */
[----:B------:R-:W3:Y:S04]  /*25550*/  LDL.LU.64 R18, [R1+0xf20] ;  /* 0x000f200001127983 */ /* 0x000ee80000300a00 */
[----:B------:R-:W3:Y:S04]  /*25560*/  LDL.LU.64 R10, [R1+0xf18] ;  /* 0x000f1800010a7983 */ /* 0x000ee80000300a00 */
[----:B------:R-:W3:Y:S01]  /*25570*/  LDL.LU.64 R8, [R1+0xf10] ;  /* 0x000f100001087983 */ /* 0x000ee20000300a00 */
[----:B------:R-:W-:-:S02]  /*25580*/  VIADD R4, R4, 0xfffffefd ;  /* 0xfffffefd04047836 */ /* 0x000fc40000000000 */
[----:B------:R-:W-:Y:S01]  /*25590*/  VIADD R5, R5, 0xfffffefc ;  /* 0xfffffefc05057836 */ /* 0x000fe20000000000 */
[----:B------:R-:W-:Y:S01]  /*255a0*/  STL.64 [R1+0x1430], R158 ;  /* 0x0014309e01007387 */ /* 0x000fe20000100a00 */
[----:B------:R-:W-:Y:S01]  /*255b0*/  BAR.SYNC.DEFER_BLOCKING 0x0 ;  /* 0x0000000000007b1d */ /* 0x000fe20000010000 */
[----:B------:R-:W-:Y:S02]  /*255c0*/  ISETP.GE.U32.AND P4, PT, R4, 0x7ffffe7e, PT ;  /* 0x7ffffe7e0400780c */ /* 0x000fe40003f86070 */
[----:B------:R-:W-:-:S05]  /*255d0*/  IADD3 R4, PT, PT, R6, -0x105, RZ ;  /* 0xfffffefb06047810 */ /* 0x000fca0007ffe0ff */
[----:B------:R-:W1:Y:S01]  /*255e0*/  LDC R6, c[0x0][0x3a0] ;  /* 0x0000e800ff067b82 */ /* 0x000e620000000800 */
[----:B------:R-:W-:Y:S04]  /*255f0*/  STL.64 [R1+0x1428], R156 ;  /* 0x0014289c01007387 */ /* 0x000fe80000100a00 */
[----:B------:R-:W-:Y:S04]  /*25600*/  STL.64 [R1+0x1420], R154 ;  /* 0x0014209a01007387 */ /* 0x000fe80000100a00 */
[----:B------:R-:W-:Y:S04]  /*25610*/  STL.64 [R1+0x1418], R152 ;  /* 0x0014189801007387 */ /* 0x000fe80000100a00 */
[----:B------:R-:W-:Y:S04]  /*25620*/  STL.64 [R1+0x1410], R150 ;  /* 0x0014109601007387 */ /* 0x000fe80000100a00 */
[----:B------:R-:W-:Y:S04]  /*25630*/  STL.64 [R1+0x1408], R148 ;  /* 0x0014089401007387 */ /* 0x000fe80000100a00 */
[----:B------:R1:W-:Y:S04]  /*25640*/  STL.64 [R1+0x1400], R146 ;  /* 0x0014009201007387 */ /* 0x0003e80000100a00 */
[----:B------:R1:W-:Y:S04]  /*25650*/  STL.64 [R1+0x13f8], R144 ;  /* 0x0013f89001007387 */ /* 0x0003e80000100a00 */
[----:B------:R1:W-:Y:S04]  /*25660*/  STL.64 [R1+0x13f0], R220 ;  /* 0x0013f0dc01007387 */ /* 0x0003e80000100a00 */
[----:B------:R-:W-:Y:S01]  /*25670*/  @!PT LDS RZ, [RZ] ;  /* 0x00000000fffff984 */ /* 0x000fe20000000800 */
[----:B------:R-:W-:Y:S01]  /*25680*/  @!PT LDS RZ, [RZ] ;  /* 0x00000000fffff984 */ /* 0x000fe20000000800 */
[----:B------:R-:W-:Y:S01]  /*25690*/  @!PT LDS RZ, [RZ] ;  /* 0x00000000fffff984 */ /* 0x000fe20000000800 */
[----:B------:R-:W-:Y:S01]  /*256a0*/  LDGSTS.E [R252+0x60000], desc[UR22][R112.64], !P2 ;  /* 0x6000000070fc7fae */ /* 0x000fe2000d1a1016 */
[----:B------:R-:W-:Y:S01]  /*256b0*/  ISETP.GE.U32.AND P2, PT, R4, 0x7ffffe7c, PT ;  /* 0x7ffffe7c0400780c */ /* 0x000fe20003f46070 */
[----:B-1----:R-:W1:Y:S02]  /*256c0*/  LDC R146, c[0x0][0x3a0] ;  /* 0x0000e800ff927b82 */ /* 0x002e640000000800 */
[----:B------:R-:W-:Y:S01]  /*256d0*/  LDGSTS.E [R252+0x60004], desc[UR22][R110.64], !P3 ;  /* 0x600040006efc7fae */ /* 0x000fe2000d9a1016 */
[----:B------:R-:W-:-:S05]  /*256e0*/  ISETP.GE.U32.AND P3, PT, R5, 0x7ffffe7d, PT ;  /* 0x7ffffe7d0500780c */ /* 0x000fca0003f66070 */
[----:B------:R-:W1:Y:S08]  /*256f0*/  LDC R4, c[0x0][0x3a0] ;  /* 0x0000e800ff047b82 */ /* 0x000e700000000800 */
[----:B------:R-:W1:Y:S08]  /*25700*/  LDC R5, c[0x0][0x3a0] ;  /* 0x0000e800ff057b82 */ /* 0x000e700000000800 */
[----:B------:R-:W1:Y:S01]  /*25710*/  LDC R145, c[0x0][0x3a0] ;  /* 0x0000e800ff917b82 */ /* 0x000e620000000800 */
[----:B--2---:R-:W-:-:S07]  /*25720*/  IADD3 R108, P5, PT, R16, R2, RZ ;  /* 0x00000002106c7210 */ /* 0x004fce0007fbe0ff */
[----:B------:R-:W2:Y:S01]  /*25730*/  LDC R144, c[0x0][0x3a0] ;  /* 0x0000e800ff907b82 */ /* 0x000ea20000000800 */
[--C-:B------:R-:W-:Y:S01]  /*25740*/  IMAD.X R109, R17, 0x1, R0.reuse, P5 ;  /* 0x00000001116d7824 */ /* 0x100fe200028e0600 */
[-C--:B----4-:R-:W-:Y:S01]  /*25750*/  IADD3 R106, P5, PT, R14, R2.reuse, RZ ;  /* 0x000000020e6a7210 */ /* 0x090fe20007fbe0ff */
[----:B------:R-:W4:Y:S04]  /*25760*/  LDL.LU.64 R16, [R1+0xf08] ;  /* 0x000f080001107983 */ /* 0x000f280000300a00 */
[--C-:B------:R-:W-:Y:S01]  /*25770*/  IMAD.X R107, R15, 0x1, R0.reuse, P5 ;  /* 0x000000010f6b7824 */ /* 0x100fe200028e0600 */
[-C--:B---3--:R-:W-:Y:S01]  /*25780*/  IADD3 R102, P5, PT, R12, R2.reuse, RZ ;  /* 0x000000020c667210 */ /* 0x088fe20007fbe0ff */
[----:B------:R-:W3:Y:S04]  /*25790*/  LDL.LU.64 R14, [R1+0xf00] ;  /* 0x000f0000010e7983 */ /* 0x000ee80000300a00 */
[----:B------:R-:W-:Y:S01]  /*257a0*/  IMAD.X R103, R13, 0x1, R0, P5 ;  /* 0x000000010d677824 */ /* 0x000fe200028e0600 */
[----:B------:R-:W-:Y:S04]  /*257b0*/  LDGSTS.E [R252+0x60008], desc[UR22][R108.64], !P4 ;  /* 0x600080006cfc7fae */ /* 0x000fe8000e1a1016 */
[----:B------:R-:W2:Y:S01]  /*257c0*/  LDL.LU.64 R12, [R1+0xef8] ;  /* 0x000ef800010c7983 */ /* 0x000ea20000300a00 */
[----:B------:R-:W-:Y:S01]  /*257d0*/  IADD3 R100, P5, PT, R18, R2, RZ ;  /* 0x0000000212647210 */ /* 0x000fe20007fbe0ff */
[----:B-1----:R-:W-:-:S02]  /*257e0*/  VIADD R4, R4, 0xfffffefa ;  /* 0xfffffefa04047836 */ /* 0x002fc40000000000 */
[----:B------:R-:W-:Y:S01]  /*257f0*/  LDGSTS.E [R252+0x6000c], desc[UR22][R106.64], !P3 ;  /* 0x6000c0006afc7fae */ /* 0x000fe2000d9a1016 */
[----:B------:R-:W-:Y:S02]  /*25800*/  IADD3.X R101, PT, PT, R19, R0, RZ, P5, !PT ;  /* 0x0000000013657210 */ /* 0x000fe40002ffe4ff */
[-C--:B------:R-:W-:Y:S01]  /*25810*/  IADD3 R98, P5, PT, R10, R2.reuse, RZ ;  /* 0x000000020a627210 */ /* 0x080fe20007fbe0ff */
[----:B------:R-:W2:Y:S04]  /*25820*/  LDL.LU.64 R18, [R1+0xef0] ;  /* 0x000ef00001127983 */ /* 0x000ea80000300a00 */
[--C-:B------:R-:W-:Y:S01]  /*25830*/  IMAD.X R99, R11, 0x1, R0.reuse, P5 ;  /* 0x000000010b637824 */ /* 0x100fe200028e0600 */
[-C--:B------:R-:W-:Y:S01]  /*25840*/  IADD3 R96, P5, PT, R8, R2.reuse, RZ ;  /* 0x0000000208607210 */ /* 0x080fe20007fbe0ff */
[----:B------:R-:W2:Y:S04]  /*25850*/  LDL.LU.64 R10, [R1+0xee8] ;  /* 0x000ee800010a7983 */ /* 0x000ea80000300a00 */
[----:B------:R-:W-:Y:S01]  /*25860*/  IMAD.X R97, R9, 0x1, R0, P5 ;  /* 0x0000000109617824 */ /* 0x000fe200028e0600 */
[----:B------:R-:W-:Y:S01]  /*25870*/  ISETP.GE.U32.AND P4, PT, R4, 0x7ffffe7b, PT ;  /* 0x7ffffe7b0400780c */ /* 0x000fe20003f86070 */
[----:B------:R-:W2:Y:S04]  /*25880*/  LDL.LU.64 R8, [R1+0xee0] ;  /* 0x000ee00001087983 */ /* 0x000ea80000300a00 */
[----:B------:R-:W-:Y:S01]  /*25890*/  LDGSTS.E [R252+0x60010], desc[UR22][R102.64], !P2 ;  /* 0x6001000066fc7fae */ /* 0x000fe2000d1a1016 */
[----:B----4-:R-:W-:Y:S01]  /*258a0*/  IADD3 R92, P5, PT, R16, R2, RZ ;  /* 0x00000002105c7210 */ /* 0x010fe20007fbe0ff */
[----:B------:R-:W-:-:S06]  /*258b0*/  VIADD R4, R6, 0xfffffef8 ;  /* 0xfffffef806047836 */ /* 0x000fcc0000000000 */
[----:B------:R-:W-:Y:S01]  /*258c0*/  LDGSTS.E [R252+0x60014], desc[UR22][R100.64], !P4 ;  /* 0x6001400064fc7fae */ /* 0x000fe2000e1a1016 */
[----:B------:R-:W1:Y:S01]  /*258d0*/  LDC R6, c[0x0][0x3a0] ;  /* 0x0000e800ff067b82 */ /* 0x000e620000000800 */
[----:B------:R-:W-:Y:S01]  /*258e0*/  IMAD.X R93, R17, 0x1, R0, P5 ;  /* 0x00000001115d7824 */ /* 0x000fe200028e0600 */
[----:B---3--:R-:W-:Y:S01]  /*258f0*/  IADD3 R90, P5, PT, R14, R2, RZ ;  /* 0x000000020e5a7210 */ /* 0x008fe20007fbe0ff */
[----:B------:R-:W3:Y:S03]  /*25900*/  LDL.LU.64 R16, [R1+0xed8] ;  /* 0x000ed80001107983 */ /* 0x000ee60000300a00 */
[----:B------:R-:W-:Y:S02]  /*25910*/  IADD3.X R91, PT, PT, R15, R0, RZ, P5, !PT ;  /* 0x000000000f5b7210 */ /* 0x000fe40002ffe4ff */
[----:B------:R-:W4:Y:S01]  /*25920*/  LDL.LU.64 R14, [R1+0xed0] ;  /* 0x000ed000010e7983 */ /* 0x000f220000300a00 */
[----:B--2---:R-:W-:-:S05]  /*25930*/  IADD3 R88, P5, PT, R12, R2, RZ ;  /* 0x000000020c587210 */ /* 0x004fca0007fbe0ff */
[----:B------:R-:W-:Y:S02]  /*25940*/  IMAD.X R89, R13, 0x1, R0, P5 ;  /* 0x000000010d597824 */ /* 0x000fe400028e0600 */
[----:B------:R-:W2:Y:S01]  /*25950*/  LDL.LU.64 R12, [R1+0xec8] ;  /* 0x000ec800010c7983 */ /* 0x000ea20000300a00 */
[----:B------:R-:W-:-:S05]  /*25960*/  IADD3 R86, P5, PT, R18, R2, RZ ;  /* 0x0000000212567210 */ /* 0x000fca0007fbe0ff */
[--C-:B------:R-:W-:Y:S01]  /*25970*/  IMAD.X R87, R19, 0x1, R0.reuse, P5 ;  /* 0x0000000113577824 */ /* 0x100fe200028e0600 */
[-C--:B------:R-:W-:Y:S01]  /*25980*/  IADD3 R82, P5, PT, R10, R2.reuse, RZ ;  /* 0x000000020a527210 */ /* 0x080fe20007fbe0ff */
[----:B------:R-:W2:Y:S04]  /*25990*/  LDL.LU.64 R18, [R1+0xec0] ;  /* 0x000ec00001127983 */ /* 0x000ea80000300a00 */
[----:B------:R-:W-:Y:S01]  /*259a0*/  IMAD.X R83, R11, 0x1, R0, P5 ;  /* 0x000000010b537824 */ /* 0x000fe200028e0600 */
[----:B------:R-:W-:Y:S01]  /*259b0*/  IADD3 R80, P5, PT, R8, R2, RZ ;  /* 0x0000000208507210 */ /* 0x000fe20007fbe0ff */
[----:B------:R-:W2:Y:S03]  /*259c0*/  LDL.LU.64 R10, [R1+0xeb8] ;  /* 0x000eb800010a7983 */ /* 0x000ea60000300a00 */
[----:B------:R-:W-:-:S02]  /*259d0*/  IADD3.X R81, PT, PT, R9, R0, RZ, P5, !PT ;  /* 0x0000000009517210 */ /* 0x000fc40002ffe4ff */
[----:B------:R-:W2:Y:S01]  /*259e0*/  LDL.LU.64 R8, [R1+0xeb0] ;  /* 0x000eb00001087983 */ /* 0x000ea20000300a00 */
[----:B---3--:R-:W-:-:S05]  /*259f0*/  IADD3 R78, P5, PT, R16, R2, RZ ;  /* 0x00000002104e7210 */ /* 0x008fca0007fbe0ff */
[--C-:B------:R-:W-:Y:S01]  /*25a00*/  IMAD.X R79, R17, 0x1, R0.reuse, P5 ;  /* 0x00000001114f7824 */ /* 0x100fe200028e0600 */
[-C--:B----4-:R-:W-:Y:S01]  /*25a10*/  IADD3 R76, P5, PT, R14, R2.reuse, RZ ;  /* 0x000000020e4c7210 */ /* 0x090fe20007fbe0ff */
[----:B------:R-:W3:Y:S04]  /*25a20*/  LDL.LU.64 R16, [R1+0xea8] ;  /* 0x000ea80001107983 */ /* 0x000ee80000300a00 */
[----:B------:R-:W-:Y:S02]  /*25a30*/  IMAD.X R77, R15, 0x1, R0, P5 ;  /* 0x000000010f4d7824 */ /* 0x000fe400028e0600 */
        /* <DEDUP_REMOVED lines=8> */
[--C-:B------:R-:W-:Y:S01]  /*25ac0*/  IMAD.X R71, R11, 0x1, R0.reuse, P5 ;  /* 0x000000010b477824 */ /* 0x100fe200028e0600 */
[----:B------:R-:W-:Y:S01]  /*25ad0*/  IADD3 R68, P5, PT, R8, R2, RZ ;  /* 0x0000000208447210 */ /* 0x000fe20007fbe0ff */
[----:B------:R-:W2:Y:S04]  /*25ae0*/  LDL.LU.64 R10, [R1+0xe88] ;  /* 0x000e8800010a7983 */ /* 0x000ea80000300a00 */
[----:B------:R-:W-:-:S02]  /*25af0*/  IMAD.X R69, R9, 0x1, R0, P5 ;  /* 0x0000000109457824 */ /* 0x000fc400028e0600 */
        /* <DEDUP_REMOVED lines=19> */
[----:B---3--:R-:W-:-:S04]  /*25c30*/  IADD3 R54, P5, PT, R16, R2, RZ ;  /* 0x0000000210367210 */ /* 0x008fc80007fbe0ff */
[----:B------:R-:W-:Y:S02]  /*25c40*/  IADD3.X R55, PT, PT, R17, R0, RZ, P5, !PT ;  /* 0x0000000011377210 */ /* 0x000fe40002ffe4ff */
        /* <DEDUP_REMOVED lines=9> */
[----:B------:R-:W-:Y:S01]  /*25ce0*/  IADD3 R46, P5, PT, R10, R2, RZ ;  /* 0x000000020a2e7210 */ /* 0x000fe20007fbe0ff */
[----:B------:R-:W2:Y:S03]  /*25cf0*/  LDL.LU.64 R18, [R1+0xe30] ;  /* 0x000e300001127983 */ /* 0x000ea60000300a00 */
[----:B------:R-:W-:Y:S02]  /*25d00*/  IADD3.X R47, PT, PT, R11, R0, RZ, P5, !PT ;  /* 0x000000000b2f7210 */ /* 0x000fe40002ffe4ff */
[----:B------:R-:W-:Y:S01]  /*25d10*/  IADD3 R44, P5, PT, R8, R2, RZ ;  /* 0x00000002082c7210 */ /* 0x000fe20007fbe0ff */
[----:B------:R-:W2:Y:S04]  /*25d20*/  LDL.LU.64 R10, [R1+0xe28] ;  /* 0x000e2800010a7983 */ /* 0x000ea80000300a00 */
[----:B------:R-:W-:-:S02]  /*25d30*/  IMAD.X R45, R9, 0x1, R0, P5 ;  /* 0x00000001092d7824 */ /* 0x000fc400028e0600 */
[----:B------:R-:W2:Y:S01]  /*25d40*/  LDL.LU.64 R8, [R1+0xe20] ;  /* 0x000e200001087983 */ /* 0x000ea20000300a00 */
[----:B------:R-:W-:Y:S02]  /*25d50*/  ISETP.GE.U32.AND P2, PT, R4, 0x7ffffe79, PT ;  /* 0x7ffffe790400780c */ /* 0x000fe40003f46070 */
[----:B------:R-:W1:Y:S01]  /*25d60*/  LDC R4, c[0x0][0x3a0] ;  /* 0x0000e800ff047b82 */ /* 0x000e620000000800 */
[----:B------:R-:W-:-:S05]  /*25d70*/  VIADD R5, R5, 0xfffffef9 ;  /* 0xfffffef905057836 */ /* 0x000fca0000000000 */
[----:B------:R-:W-:Y:S02]  /*25d80*/  ISETP.GE.U32.AND P3, PT, R5, 0x7ffffe7a, PT ;  /* 0x7ffffe7a0500780c */ /* 0x000fe40003f66070 */
[----:B------:R-:W1:Y:S11]  /*25d90*/  LDC R5, c[0x0][0x3a0] ;  /* 0x0000e800ff057b82 */ /* 0x000e760000000800 */
[----:B------:R-:W-:Y:S04]  /*25da0*/  LDGSTS.E [R252+0x60018], desc[UR22][R98.64], !P3 ;  /* 0x6001800062fc7fae */ /* 0x000fe8000d9a1016 */
[----:B------:R-:W-:Y:S01]  /*25db0*/  LDGSTS.E [R252+0x6001c], desc[UR22][R96.64], !P2 ;  /* 0x6001c00060fc7fae */ /* 0x000fe2000d1a1016 */
[----:B-1----:R-:W-:-:S05]  /*25dc0*/  VIADD R4, R4, 0xfffffef7 ;  /* 0xfffffef704047836 */ /* 0x002fca0000000000 */
[----:B------:R-:W-:Y:S01]  /*25dd0*/  ISETP.GE.U32.AND P4, PT, R4, 0x7ffffe78, PT ;  /* 0x7ffffe780400780c */ /* 0x000fe20003f86070 */
[----:B------:R-:W-:Y:S02]  /*25de0*/  VIADD R4, R6, 0xfffffef5 ;  /* 0xfffffef506047836 */ /* 0x000fe40000000000 */
[----:B------:R-:W1:Y:S03]  /*25df0*/  LDC R6, c[0x0][0x3a0] ;  /* 0x0000e800ff067b82 */ /* 0x000e660000000800 */
[----:B------:R-:W-:-:S05]  /*25e00*/  ISETP.GE.U32.AND P2, PT, R4, 0x7ffffe76, PT ;  /* 0x7ffffe760400780c */ /* 0x000fca0003f46070 */
[----:B------:R-:W1:Y:S01]  /*25e10*/  LDC R4, c[0x0][0x3a0] ;  /* 0x0000e800ff047b82 */ /* 0x000e620000000800 */
[----:B------:R-:W-:Y:S01]  /*25e20*/  VIADD R5, R5, 0xfffffef6 ;  /* 0xfffffef605057836 */ /* 0x000fe20000000000 */
[----:B------:R-:W-:Y:S04]  /*25e30*/  LDGSTS.E [R252+0x60020], desc[UR22][R92.64], !P4 ;  /* 0x600200005cfc7fae */ /* 0x000fe8000e1a1016 */
[----:B------:R-:W-:Y:S02]  /*25e40*/  ISETP.GE.U32.AND P3, PT, R5, 0x7ffffe77, PT ;  /* 0x7ffffe770500780c */ /* 0x000fe40003f66070 */
[----:B------:R-:W2:Y:S11]  /*25e50*/  LDC R5, c[0x0][0x3a0] ;  /* 0x0000e800ff057b82 */ /* 0x000eb60000000800 */
[----:B------:R-:W-:Y:S04]  /*25e60*/  LDGSTS.E [R252+0x60024], desc[UR22][R90.64], !P3 ;  /* 0x600240005afc7fae */ /* 0x000fe8000d9a1016 */
[----:B------:R-:W-:Y:S01]  /*25e70*/  LDGSTS.E [R252+0x60028], desc[UR22][R88.64], !P2 ;  /* 0x6002800058fc7fae */ /* 0x000fe2000d1a1016 */
[----:B-1----:R-:W-:Y:S01]  /*25e80*/  VIADD R4, R4, 0xfffffef4 ;  /* 0xfffffef404047836 */ /* 0x002fe20000000000 */
[----:B---3--:R-:W-:-:S05]  /*25e90*/  IADD3 R42, P5, PT, R16, R2, RZ ;  /* 0x00000002102a7210 */ /* 0x008fca0007fbe0ff */
[--C-:B------:R-:W-:Y:S01]  /*25ea0*/  IMAD.X R43, R17, 0x1, R0.reuse, P5 ;  /* 0x00000001112b7824 */ /* 0x100fe200028e0600 */
[-C--:B----4-:R-:W-:Y:S01]  /*25eb0*/  IADD3 R40, P5, PT, R14, R2.reuse, RZ ;  /* 0x000000020e287210 */ /* 0x090fe20007fbe0ff */
[----:B------:R-:W3:Y:S04]  /*25ec0*/  LDL.LU.64 R16, [R1+0xe18] ;  /* 0x000e180001107983 */ /* 0x000ee80000300a00 */
[----:B------:R-:W-:Y:S02]  /*25ed0*/  IMAD.X R41, R15, 0x1, R0, P5 ;  /* 0x000000010f297824 */ /* 0x000fe400028e0600 */
[----:B------:R-:W4:Y:S01]  /*25ee0*/  LDL.LU.64 R14, [R1+0xe10] ;  /* 0x000e1000010e7983 */ /* 0x000f220000300a00 */
[----:B--2---:R-:W-:-:S04]  /*25ef0*/  IADD3 R38, P5, PT, R12, R2, RZ ;  /* 0x000000020c267210 */ /* 0x004fc80007fbe0ff */
[----:B------:R-:W-:Y:S02]  /*25f00*/  IADD3.X R39, PT, PT, R13, R0, RZ, P5, !PT ;  /* 0x000000000d277210 */ /* 0x000fe40002ffe4ff */
        /* <DEDUP_REMOVED lines=33> */
[----:B-1----:R-:W-:-:S04]  /*26120*/  IADD3 R4, PT, PT, R4, -0x112, RZ ;  /* 0xfffffeee04047810 */ /* 0x002fc80007ffe0ff */
        /* <DEDUP_REMOVED lines=17> */
[----:B------:R-:W-:Y:S01]  /*26240*/  IADD3 R5, PT, PT, R5, -0x116, RZ ;  /* 0xfffffeea05057810 */ /* 0x000fe20007ffe0ff */
[----:B------:R-:W-:Y:S03]  /*26250*/  LDGSTS.E [R252+0x60050], desc[UR22][R66.64], !P4 ;  /* 0x6005000042fc7fae */ /* 0x000fe6000e1a1016 */
[----:B------:R-:W-:-:S03]  /*26260*/  ISETP.GE.U32.AND P3, PT, R5, 0x7ffffe6b, PT ;  /* 0x7ffffe6b0500780c */ /* 0x000fc60003f66070 */
[----:B------:R-:W3:Y:S10]  /*26270*/  LDC R5, c[0x0][0x3a0] ;  /* 0x0000e800ff057b82 */ /* 0x000ef40000000800 */
[----:B------:R-:W-:Y:S04]  /*26280*/  LDGSTS.E [R252+0x60054], desc[UR22][R64.64], !P3 ;  /* 0x6005400040fc7fae */ /* 0x000fe8000d9a1016 */
[----:B------:R-:W-:Y:S01]  /*26290*/  LDGSTS.E [R252+0x60058], desc[UR22][R62.64], !P2 ;  /* 0x600580003efc7fae */ /* 0x000fe2000d1a1016 */
[----:B-1----:R-:W-:-:S05]  /*262a0*/  VIADD R4, R4, 0xfffffee8 ;  /* 0xfffffee804047836 */ /* 0x002fca0000000000 */
[----:B------:R-:W-:Y:S02]  /*262b0*/  ISETP.GE.U32.AND P4, PT, R4, 0x7ffffe69, PT ;  /* 0x7ffffe690400780c */ /* 0x000fe40003f86070 */
[----:B------:R-:W-:Y:S02]  /*262c0*/  IADD3 R4, PT, PT, R6, -0x11a, RZ ;  /* 0xfffffee606047810 */ /* 0x000fe40007ffe0ff */
[----:B------:R-:W1:Y:S02]  /*262d0*/  LDC R6, c[0x0][0x3a0] ;  /* 0x0000e800ff067b82 */ /* 0x000e640000000800 */
[----:B------:R-:W-:-:S06]  /*262e0*/  ISETP.GE.U32.AND P2, PT, R4, 0x7ffffe67, PT ;  /* 0x7ffffe670400780c */ /* 0x000fcc0003f46070 */
[----:B------:R-:W1:Y:S01]  /*262f0*/  LDC R4, c[0x0][0x3a0] ;  /* 0x0000e800ff047b82 */ /* 0x000e620000000800 */
[----:B---3--:R-:W-:Y:S01]  /*26300*/  VIADD R5, R5, 0xfffffee7 ;  /* 0xfffffee705057836 */ /* 0x008fe20000000000 */
[----:B------:R-:W-:Y:S04]  /*26310*/  LDGSTS.E [R252+0x6005c], desc[UR22][R60.64], !P4 ;  /* 0x6005c0003cfc7fae */ /* 0x000fe8000e1a1016 */
[----:B------:R-:W-:Y:S02]  /*26320*/  ISETP.GE.U32.AND P3, PT, R5, 0x7ffffe68, PT ;  /* 0x7ffffe680500780c */ /* 0x000fe40003f66070 */
[----:B------:R-:W3:Y:S11]  /*26330*/  LDC R5, c[0x0][0x3a0] ;  /* 0x0000e800ff057b82 */ /* 0x000ef60000000800 */
[----:B------:R-:W-:Y:S04]  /*26340*/  LDGSTS.E [R252+0x60060], desc[UR22][R58.64], !P3 ;  /* 0x600600003afc7fae */ /* 0x000fe8000d9a1016 */
[----:B------:R-:W-:Y:S01]  /*26350*/  LDGSTS.E [R252+0x60064], desc[UR22][R56.64], !P2 ;  /* 0x6006400038fc7fae */ /* 0x000fe2000d1a1016 */
[----:B-1----:R-:W-:Y:S01]  /*26360*/  VIADD R4, R4, 0xfffffee5 ;  /* 0xfffffee504047836 */ /* 0x002fe20000000000 */
[----:B------:R-:W-:-:S05]  /*26370*/  IADD3 R30, P5, PT, R16, R2, RZ ;  /* 0x00000002101e7210 */ /* 0x000fca0007fbe0ff */
[--C-:B------:R-:W-:Y:S01]  /*26380*/  IMAD.X R31, R17, 0x1, R0.reuse, P5 ;  /* 0x00000001111f7824 */ /* 0x100fe200028e0600 */
[-C--:B----4-:R-:W-:Y:S01]  /*26390*/  IADD3 R28, P5, PT, R14, R2.reuse, RZ ;  /* 0x000000020e1c7210 */ /* 0x090fe20007fbe0ff */
[----:B------:R-:W4:Y:S04]  /*263a0*/  LDL.LU.64 R16, [R1+0xde8] ;  /* 0x000de80001107983 */ /* 0x000f280000300a00 */
[----:B------:R-:W-:Y:S02]  /*263b0*/  IMAD.X R29, R15, 0x1, R0, P5 ;  /* 0x000000010f1d7824 */ /* 0x000fe400028e0600 */
[----:B------:R-:W4:Y:S01]  /*263c0*/  LDL.LU.64 R14, [R1+0xde0] ;  /* 0x000de000010e7983 */ /* 0x000f220000300a00 */
[----:B--2---:R-:W-:-:S05]  /*263d0*/  IADD3 R26, P5, PT, R12, R2, RZ ;  /* 0x000000020c1a7210 */ /* 0x004fca0007fbe0ff */
[----:B------:R-:W-:Y:S02]  /*263e0*/  IMAD.X R27, R13, 0x1, R0, P5 ;  /* 0x000000010d1b7824 */ /* 0x000fe400028e0600 */
[----:B------:R-:W2:Y:S01]  /*263f0*/  LDL.LU.64 R12, [R1+0xdd8] ;  /* 0x000dd800010c7983 */ /* 0x000ea20000300a00 */
[----:B------:R-:W-:-:S05]  /*26400*/  IADD3 R24, P5, PT, R18, R2, RZ ;  /* 0x0000000212187210 */ /* 0x000fca0007fbe0ff */
[----:B------:R-:W-:Y:S01]  /*26410*/  IMAD.X R25, R19, 0x1, R0, P5 ;  /* 0x0000000113197824 */ /* 0x000fe200028e0600 */
[----:B------:R-:W-:-:S05]  /*26420*/  IADD3 R22, P5, PT, R10, R2, RZ ;  /* 0x000000020a167210 */ /* 0x000fca0007fbe0ff */
[--C-:B------:R-:W-:Y:S01]  /*26430*/  IMAD.X R23, R11, 0x1, R0.reuse, P5 ;  /* 0x000000010b177824 */ /* 0x100fe200028e0600 */
[----:B------:R-:W-:Y:S01]  /*26440*/  IADD3 R20, P5, PT, R8, R2, RZ ;  /* 0x0000000208147210 */ /* 0x000fe20007fbe0ff */
[----:B------:R-:W2:Y:S04]  /*26450*/  LDL.LU.64 R10, [R1+0xdd0] ;  /* 0x000dd000010a7983 */ /* 0x000ea80000300a00 */
[----:B------:R-:W-:Y:S02]  /*26460*/  IMAD.X R21, R9, 0x1, R0, P5 ;  /* 0x0000000109157824 */ /* 0x000fe400028e0600 */
[----:B------:R-:W2:Y:S04]  /*26470*/  LDL.LU.64 R8, [R1+0xdc8] ;  /* 0x000dc80001087983 */ /* 0x000ea80000300a00 */
[----:B------:R-:W2:Y:S04]  /*26480*/  LDL.LU.64 R94, [R1+0xdc0] ;  /* 0x000dc000015e7983 */ /* 0x000ea80000300a00 */
[----:B------:R-:W2:Y:S01]  /*26490*/  LDL.LU.64 R104, [R1+0xdb8] ;  /* 0x000db80001687983 */ /* 0x000ea20000300a00 */
[----:B------:R-:W-:Y:S01]  /*264a0*/  ISETP.GE.U32.AND P4, PT, R4, 0x7ffffe66, PT ;  /* 0x7ffffe660400780c */ /* 0x000fe20003f86070 */
[----:B------:R-:W-:-:S02]  /*264b0*/  VIADD R4, R6, 0xfffffee3 ;  /* 0xfffffee306047836 */ /* 0x000fc40000000000 */
[----:B------:R-:W2:Y:S01]  /*264c0*/  LDL.LU.64 R84, [R1+0xdb0] ;  /* 0x000db00001547983 */ /* 0x000ea20000300a00 */
[----:B------:R-:W1:Y:S02]  /*264d0*/  LDC R6, c[0x0][0x3a0] ;  /* 0x0000e800ff067b82 */ /* 0x000e640000000800 */
[----:B------:R-:W-:Y:S01]  /*264e0*/  ISETP.GE.U32.AND P2, PT, R4, 0x7ffffe64, PT ;  /* 0x7ffffe640400780c */ /* 0x000fe20003f46070 */
[----:B------:R-:W2:Y:S01]  /*264f0*/  LDL.LU.64 R116, [R1+0xda8] ;  /* 0x000da80001747983 */ /* 0x000ea20000300a00 */
[----:B---3--:R-:W-:-:S03]  /*26500*/  VIADD R5, R5, 0xfffffee4 ;  /* 0xfffffee405057836 */ /* 0x008fc60000000000 */
[----:B------:R-:W3:Y:S01]  /*26510*/  LDL.LU.64 R118, [R1+0xda0] ;  /* 0x000da00001767983 */ /* 0x000ee20000300a00 */
[----:B------:R-:W1:Y:S01]  /*26520*/  LDC R4, c[0x0][0x3a0] ;  /* 0x0000e800ff047b82 */ /* 0x000e620000000800 */
[----:B------:R-:W-:Y:S02]  /*26530*/  ISETP.GE.U32.AND P3, PT, R5, 0x7ffffe65, PT ;  /* 0x7ffffe650500780c */ /* 0x000fe40003f66070 */
[----:B------:R-:W2:Y:S04]  /*26540*/  LDL.LU.64 R114, [R1+0xd98] ;  /* 0x000d980001727983 */ /* 0x000ea80000300a00 */
[----:B------:R-:W-:Y:S01]  /*26550*/  LDGSTS.E [R252+0x60068], desc[UR22][R54.64], !P4 ;  /* 0x6006800036fc7fae */ /* 0x000fe2000e1a1016 */
[----:B------:R-:W1:Y:S03]  /*26560*/  LDC R5, c[0x0][0x3a0] ;  /* 0x0000e800ff057b82 */ /* 0x000e660000000800 */
[----:B------:R-:W2:Y:S04]  /*26570*/  LDL.LU.64 R122, [R1+0xd90] ;  /* 0x000d9000017a7983 */ /* 0x000ea80000300a00 */
[----:B------:R-:W-:Y:S04]  /*26580*/  LDGSTS.E [R252+0x6006c], desc[UR22][R52.64], !P3 ;  /* 0x6006c00034fc7fae */ /* 0x000fe8000d9a1016 */
[----:B------:R-:W-:Y:S04]  /*26590*/  LDGSTS.E [R252+0x60070], desc[UR22][R50.64], !P2 ;  /* 0x6007000032fc7fae */ /* 0x000fe8000d1a1016 */
[----:B------:R-:W2:Y:S01]  /*265a0*/  LDL.LU.64 R124, [R1+0xd88] ;  /* 0x000d8800017c7983 */ /* 0x000ea20000300a00 */
[----:B-1----:R-:W-:-:S03]  /*265b0*/  VIADD R4, R4, 0xfffffee2 ;  /* 0xfffffee204047836 */ /* 0x002fc60000000000 */
[----:B------:R-:W2:Y:S02]  /*265c0*/  LDL.LU.64 R120, [R1+0xd80] ;  /* 0x000d800001787983 */ /* 0x000ea40000300a00 */
[----:B------:R-:W-:Y:S01]  /*265d0*/  ISETP.GE.U32.AND P4, PT, R4, 0x7ffffe63, PT ;  /* 0x7ffffe630400780c */ /* 0x000fe20003f86070 */
[----:B------:R-:W-:Y:S01]  /*265e0*/  VIADD R4, R6, 0xfffffee0 ;  /* 0xfffffee006047836 */ /* 0x000fe20000000000 */
[----:B------:R-:W2:Y:S01]  /*265f0*/  LDL.LU.64 R128, [R1+0xd78] ;  /* 0x000d780001807983 */ /* 0x000ea20000300a00 */
[----:B------:R-:W1:Y:S03]  /*26600*/  LDC R6, c[0x0][0x3a0] ;  /* 0x0000e800ff067b82 */ /* 0x000e660000000800 */
[----:B------:R-:W-:Y:S01]  /*26610*/  ISETP.GE.U32.AND P2, PT, R4, 0x7ffffe61, PT ;  /* 0x7ffffe610400780c */ /* 0x000fe20003f46070 */
[----:B------:R-:W-:Y:S01]  /*26620*/  VIADD R5, R5, 0xfffffee1 ;  /* 0xfffffee105057836 */ /* 0x000fe20000000000 */
[----:B------:R-:W2:Y:S03]  /*26630*/  LDL.LU.64 R130, [R1+0xd70] ;  /* 0x000d700001827983 */ /* 0x000ea60000300a00 */
[----:B------:R-:W1:Y:S01]  /*26640*/  LDC R4, c[0x0][0x3a0] ;  /* 0x0000e800ff047b82 */ /* 0x000e620000000800 */
[----:B------:R-:W-:Y:S01]  /*26650*/  ISETP.GE.U32.AND P3, PT, R5, 0x7ffffe62, PT ;  /* 0x7ffffe620500780c */ /* 0x000fe20003f66070 */
[----:B------:R-:W-:Y:S04]  /*26660*/  LDGSTS.E [R252+0x60074], desc[UR22][R48.64], !P4 ;  /* 0x6007400030fc7fae */ /* 0x000fe8000e1a1016 */
[----:B------:R-:W2:Y:S02]  /*26670*/  LDL.LU.64 R126, [R1+0xd68] ;  /* 0x000d6800017e7983 */ /* 0x000ea40000300a00 */
[----:B------:R-:W1:Y:S02]  /*26680*/  LDC R5, c[0x0][0x3a0] ;  /* 0x0000e800ff057b82 */ /* 0x000e640000000800 */
[----:B------:R-:W2:Y:S04]  /*26690*/  LDL.LU.64 R152, [R1+0xd60] ;  /* 0x000d600001987983 */ /* 0x000ea80000300a00 */
[----:B------:R-:W-:Y:S04]  /*266a0*/  LDGSTS.E [R252+0x60078], desc[UR22][R46.64], !P3 ;  /* 0x600780002efc7fae */ /* 0x000fe8000d9a1016 */
[----:B------:R-:W-:Y:S04]  /*266b0*/  LDGSTS.E [R252+0x6007c], desc[UR22][R44.64], !P2 ;  /* 0x6007c0002cfc7fae */ /* 0x000fe8000d1a1016 */
[----:B------:R-:W2:Y:S01]  /*266c0*/  LDL.LU.64 R154, [R1+0xd58] ;  /* 0x000d5800019a7983 */ /* 0x000ea20000300a00 */
[----:B-1----:R-:W-:-:S03]  /*266d0*/  VIADD R4, R4, 0xfffffedf ;  /* 0xfffffedf04047836 */ /* 0x002fc60000000000 */
[----:B------:R-:W3:Y:S02]  /*266e0*/  LDL.LU.64 R156, [R1+0xd50] ;  /* 0x000d5000019c7983 */ /* 0x000ee40000300a00 */
[----:B------:R-:W-:Y:S01]  /*266f0*/  ISETP.GE.U32.AND P4, PT, R4, 0x7ffffe60, PT ;  /* 0x7ffffe600400780c */ /* 0x000fe20003f86070 */
[----:B------:R-:W-:Y:S01]  /*26700*/  VIADD R4, R6, 0xfffffedd ;  /* 0xfffffedd06047836 */ /* 0x000fe20000000000 */
[----:B------:R-:W3:Y:S01]  /*26710*/  LDL.LU.64 R158, [R1+0xd48] ;  /* 0x000d4800019e7983 */ /* 0x000ee20000300a00 */
[----:B------:R-:W1:Y:S03]  /*26720*/  LDC R6, c[0x0][0x3a0] ;  /* 0x0000e800ff067b82 */ /* 0x000e660000000800 */
[----:B------:R-:W-:Y:S01]  /*26730*/  ISETP.GE.U32.AND P2, PT, R4, 0x7ffffe5e, PT ;  /* 0x7ffffe5e0400780c */ /* 0x000fe20003f46070 */
[----:B------:R-:W-:Y:S01]  /*26740*/  VIADD R5, R5, 0xfffffede ;  /* 0xfffffede05057836 */ /* 0x000fe20000000000 */
[----:B------:R-:W3:Y:S03]  /*26750*/  LDL.LU.64 R150, [R1+0xd40] ;  /* 0x000d400001967983 */ /* 0x000ee60000300a00 */
[----:B------:R-:W1:Y:S01]  /*26760*/  LDC R4, c[0x0][0x3a0] ;  /* 0x0000e800ff047b82 */ /* 0x000e620000000800 */
[----:B------:R-:W-:Y:S01]  /*26770*/  ISETP.GE.U32.AND P3, PT, R5, 0x7ffffe5f, PT ;  /* 0x7ffffe5f0500780c */ /* 0x000fe20003f66070 */
[----:B------:R-:W-:Y:S04]  /*26780*/  LDGSTS.E [R252+0x60080], desc[UR22][R42.64], !P4 ;  /* 0x600800002afc7fae */ /* 0x000fe8000e1a1016 */
[----:B------:R-:W3:Y:S02]  /*26790*/  LDL.LU.64 R148, [R1+0xd38] ;  /* 0x000d380001947983 */ /* 0x000ee40000300a00 */
[----:B------:R-:W1:Y:S02]  /*267a0*/  LDC R5, c[0x0][0x3a0] ;  /* 0x0000e800ff057b82 */ /* 0x000e640000000800 */
[----:B------:R-:W3:Y:S04]  /*267b0*/  LDL.LU.64 R220, [R1+0xd30] ;  /* 0x000d300001dc7983 */ /* 0x000ee80000300a00 */
        /* <DEDUP_REMOVED lines=11> */
[----:B------:R-:W4:Y:S11]  /*26870*/  LDC R5, c[0x0][0x3a0] ;  /* 0x0000e800ff057b82 */ /* 0x000f360000000800 */
        /* <DEDUP_REMOVED lines=8> */
[----:B----4-:R-:W-:Y:S01]  /*26900*/  VIADD R5, R5, 0xfffffed8 ;  /* 0xfffffed805057836 */ /* 0x010fe20000000000 */
[----:B------:R-:W-:Y:S04]  /*26910*/  LDGSTS.E [R252+0x60098], desc[UR22][R30.64], !P4 ;  /* 0x600980001efc7fae */ /* 0x000fe8000e1a1016 */
[----:B------:R-:W-:Y:S02]  /*26920*/  ISETP.GE.U32.AND P3, PT, R5, 0x7ffffe59, PT ;  /* 0x7ffffe590500780c */ /* 0x000fe40003f66070 */
[----:B------:R-:W4:Y:S11]  /*26930*/  LDC R5, c[0x0][0x3a0] ;  /* 0x0000e800ff057b82 */ /* 0x000f360000000800 */
        /* <DEDUP_REMOVED lines=8> */
[----:B----4-:R-:W-:Y:S01]  /*269c0*/  IADD3 R5, PT, PT, R5, -0x12b, RZ ;  /* 0xfffffed505057810 */ /* 0x010fe20007ffe0ff */
[----:B------:R-:W-:Y:S03]  /*269d0*/  LDGSTS.E [R252+0x600a4], desc[UR22][R24.64], !P4 ;  /* 0x600a400018fc7fae */ /* 0x000fe6000e1a1016 */
[----:B------:R-:W-:-:S03]  /*269e0*/  ISETP.GE.U32.AND P3, PT, R5, 0x7ffffe56, PT ;  /* 0x7ffffe560500780c */ /* 0x000fc60003f66070 */
[----:B------:R-:W4:Y:S10]  /*269f0*/  LDC R5, c[0x0][0x3a0] ;  /* 0x0000e800ff057b82 */ /* 0x000f340000000800 */
        /* <DEDUP_REMOVED lines=8> */
[----:B----4-:R-:W-:Y:S01]  /*26a80*/  VIADD R5, R5, 0xfffffed2 ;  /* 0xfffffed205057836 */ /* 0x010fe20000000000 */
[----:B------:R-:W-:-:S04]  /*26a90*/  IADD3 R18, P5, PT, R16, R2, RZ ;  /* 0x0000000210127210 */ /* 0x000fc80007fbe0ff */
[----:B------:R-:W-:Y:S02]  /*26aa0*/  ISETP.GE.U32.AND P3, PT, R5, 0x7ffffe53, PT ;  /* 0x7ffffe530500780c */ /* 0x000fe40003f66070 */
[----:B------:R-:W4:Y:S01]  /*26ab0*/  LDC R5, c[0x0][0x3a0] ;  /* 0x0000e800ff057b82 */ /* 0x000f220000000800 */
[----:B------:R-:W-:Y:S01]  /*26ac0*/  IMAD.X R19, R17, 0x1, R0, P5 ;  /* 0x0000000111137824 */ /* 0x000fe200028e0600 */
[----:B------:R-:W-:-:S04]  /*26ad0*/  IADD3 R16, P5, PT, R14, R2, RZ ;  /* 0x000000020e107210 */ /* 0x000fc80007fbe0ff */
[----:B------:R-:W-:Y:S01]  /*26ae0*/  LDGSTS.E [R252+0x600b0], desc[UR22][R18.64], !P4 ;  /* 0x600b000012fc7fae */ /* 0x000fe2000e1a1016 */
[----:B------:R-:W-:Y:S01]  /*26af0*/  IMAD.X R17, R15, 0x1, R0, P5 ;  /* 0x000000010f117824 */ /* 0x000fe200028e0600 */
[----:B--2---:R-:W-:-:S04]  /*26b00*/  IADD3 R14, P5, PT, R12, R2, RZ ;  /* 0x000000020c0e7210 */ /* 0x004fc80007fbe0ff */
[----:B------:R-:W-:Y:S01]  /*26b10*/  LDGSTS.E [R252+0x600b4], desc[UR22][R16.64], !P3 ;  /* 0x600b400010fc7fae */ /* 0x000fe2000d9a1016 */
[----:B-1----:R-:W-:Y:S02]  /*26b20*/  VIADD R4, R4, 0xfffffed0 ;  /* 0xfffffed004047836 */ /* 0x002fe40000000000 */
[----:B------:R-:W-:-:S03]  /*26b30*/  IMAD.X R15, R13, 0x1, R0, P5 ;  /* 0x000000010d0f7824 */ /* 0x000fc600028e0600 */
[----:B------:R-:W-:Y:S01]  /*26b40*/  ISETP.GE.U32.AND P4, PT, R4, 0x7ffffe51, PT ;  /* 0x7ffffe510400780c */ /* 0x000fe20003f86070 */
[----:B------:R-:W-:Y:S01]  /*26b50*/  VIADD R4, R6, 0xfffffece ;  /* 0xfffffece06047836 */ /* 0x000fe20000000000 */
[----:B------:R-:W-:Y:S01]  /*26b60*/  LDGSTS.E [R252+0x600b8], desc[UR22][R14.64], !P2 ;  /* 0x600b80000efc7fae */ /* 0x000fe2000d1a1016 */
[----:B------:R-:W1:Y:S03]  /*26b70*/  LDC R6, c[0x0][0x3a0] ;  /* 0x0000e800ff067b82 */ /* 0x000e660000000800 */
[----:B------:R-:W-:-:S05]  /*26b80*/  ISETP.GE.U32.AND P2, PT, R4, 0x7ffffe4f, PT ;  /* 0x7ffffe4f0400780c */ /* 0x000fca0003f46070 */
[----:B------:R-:W2:Y:S01]  /*26b90*/  LDC R4, c[0x0][0x3a0] ;  /* 0x0000e800ff047b82 */ /* 0x000ea20000000800 */
[----:B----4-:R-:W-:Y:S01]  /*26ba0*/  VIADD R5, R5, 0xfffffecf ;  /* 0xfffffecf05057836 */ /* 0x010fe20000000000 */
[----:B------:R-:W-:-:S04]  /*26bb0*/  IADD3 R12, P5, PT, R10, R2, RZ ;  /* 0x000000020a0c7210 */ /* 0x000fc80007fbe0ff */
[----:B------:R-:W-:Y:S02]  /*26bc0*/  ISETP.GE.U32.AND P3, PT, R5, 0x7ffffe50, PT ;  /* 0x7ffffe500500780c */ /* 0x000fe40003f66070 */
[----:B------:R-:W4:Y:S01]  /*26bd0*/  LDC R5, c[0x0][0x3a0] ;  /* 0x0000e800ff057b82 */ /* 0x000f220000000800 */
[----:B------:R-:W-:Y:S02]  /*26be0*/  IADD3.X R13, PT, PT, R11, R0, RZ, P5, !PT ;  /* 0x000000000b0d7210 */ /* 0x000fe40002ffe4ff */
[----:B------:R-:W-:-:S03]  /*26bf0*/  IADD3 R10, P5, PT, R8, R2, RZ ;  /* 0x00000002080a7210 */ /* 0x000fc60007fbe0ff */
[----:B------:R-:W-:Y:S02]  /*26c00*/  LDGSTS.E [R252+0x600bc], desc[UR22][R12.64], !P4 ;  /* 0x600bc0000cfc7fae */ /* 0x000fe4000e1a1016 */
[--C-:B------:R-:W-:Y:S01]  /*26c10*/  IMAD.X R11, R9, 0x1, R0.reuse, P5 ;  /* 0x00000001090b7824 */ /* 0x100fe200028e0600 */
[----:B------:R-:W-:Y:S02]  /*26c20*/  IADD3 R8, P5, PT, R94, R2, RZ ;  /* 0x000000025e087210 */ /* 0x000fe40007fbe0ff */
[----:B------:R-:W3:Y:S02]  /*26c30*/  LDC R94, c[0x0][0x3a0] ;  /* 0x0000e800ff5e7b82 */ /* 0x000ee40000000800 */
[----:B------:R-:W-:Y:S01]  /*26c40*/  LDGSTS.E [R252+0x600c0], desc[UR22][R10.64], !P3 ;  /* 0x600c00000afc7fae */ /* 0x000fe2000d9a1016 */
[----:B--2---:R-:W-:Y:S02]  /*26c50*/  VIADD R4, R4, 0xfffffecd ;  /* 0xfffffecd04047836 */ /* 0x004fe40000000000 */
[----:B------:R-:W-:-:S03]  /*26c60*/  IMAD.X R9, R95, 0x1, R0, P5 ;  /* 0x000000015f097824 */ /* 0x000fc600028e0600 */
[----:B------:R-:W2:Y:S01]  /*26c70*/  LDC R95, c[0x0][0x3a0] ;  /* 0x0000e800ff5f7b82 */ /* 0x000ea20000000800 */
[----:B------:R-:W-:Y:S01]  /*26c80*/  ISETP.GE.U32.AND P4, PT, R4, 0x7ffffe4e, PT ;  /* 0x7ffffe4e0400780c */ /* 0x000fe20003f86070 */
[----:B-1----:R-:W-:Y:S01]  /*26c90*/  VIADD R4, R6, 0xfffffecb ;  /* 0xfffffecb06047836 */ /* 0x002fe20000000000 */
[-C--:B------:R-:W-:Y:S01]  /*26ca0*/  IADD3 R6, P5, PT, R104, R2.reuse, RZ ;  /* 0x0000000268067210 */ /* 0x080fe20007fbe0ff */
[----:B----4-:R-:W-:Y:S01]  /*26cb0*/  VIADD R5, R5, 0xfffffecc ;  /* 0xfffffecc05057836 */ /* 0x010fe20000000000 */
[----:B------:R-:W-:Y:S03]  /*26cc0*/  LDGSTS.E [R252+0x600c4], desc[UR22][R8.64], !P2 ;  /* 0x600c400008fc7fae */ /* 0x000fe6000d1a1016 */
[----:B------:R-:W1:Y:S01]  /*26cd0*/  LDC R104, c[0x0][0x3a0] ;  /* 0x0000e800ff687b82 */ /* 0x000e620000000800 */
[----:B------:R-:W-:Y:S01]  /*26ce0*/  ISETP.GE.U32.AND P2, PT, R4, 0x7ffffe4c, PT ;  /* 0x7ffffe4c0400780c */ /* 0x000fe20003f46070 */
[----:B------:R-:W-:Y:S01]  /*26cf0*/  IMAD.X R7, R105, 0x1, R0, P5 ;  /* 0x0000000169077824 */ /* 0x000fe200028e0600 */
[----:B------:R-:W-:-:S02]  /*26d00*/  IADD3 R4, P5, PT, R84, R2, RZ ;  /* 0x0000000254047210 */ /* 0x000fc40007fbe0ff */
[----:B------:R-:W-:Y:S02]  /*26d10*/  ISETP.GE.U32.AND P3, PT, R5, 0x7ffffe4d, PT ;  /* 0x7ffffe4d0500780c */ /* 0x000fe40003f66070 */
[----:B------:R-:W-:Y:S01]  /*26d20*/  IADD3.X R5, PT, PT, R85, R0, RZ, P5, !PT ;  /* 0x0000000055057210 */ /* 0x000fe20002ffe4ff */
[----:B---3--:R-:W-:Y:S01]  /*26d30*/  VIADD R94, R94, 0xfffffeca ;  /* 0xfffffeca5e5e7836 */ /* 0x008fe20000000000 */
[----:B------:R-:W-:Y:S01]  /*26d40*/  IADD3 R84, P5, PT, R116, R2, RZ ;  /* 0x0000000274547210 */ /* 0x000fe20007fbe0ff */
[----:B------:R-:W-:Y:S01]  /*26d50*/  LDGSTS.E [R252+0x600c8], desc[UR22][R6.64], !P4 ;  /* 0x600c800006fc7fae */ /* 0x000fe2000e1a1016 */
[----:B------:R-:W3:Y:S02]  /*26d60*/  LDC R116, c[0x0][0x3a0] ;  /* 0x0000e800ff747b82 */ /* 0x000ee40000000800 */
[----:B------:R-:W-:Y:S01]  /*26d70*/  ISETP.GE.U32.AND P4, PT, R94, 0x7ffffe4b, PT ;  /* 0x7ffffe4b5e00780c */ /* 0x000fe20003f86070 */
[----:B------:R-:W-:-:S04]  /*26d80*/  IMAD.X R85, R117, 0x1, R0, P5 ;  /* 0x0000000175557824 */ /* 0x000fc800028e0600 */
[----:B------:R-:W-:Y:S01]  /*26d90*/  LDGSTS.E [R252+0x600cc], desc[UR22][R4.64], !P3 ;  /* 0x600cc00004fc7fae */ /* 0x000fe2000d9a1016 */
[----:B--2---:R-:W-:Y:S01]  /*26da0*/  VIADD R95, R95, 0xfffffec9 ;  /* 0xfffffec95f5f7836 */ /* 0x004fe20000000000 */
[----:B------:R-:W2:Y:S02]  /*26db0*/  LDC R117, c[0x0][0x3a0] ;  /* 0x0000e800ff757b82 */ /* 0x000ea40000000800 */
[----:B------:R-:W-:Y:S01]  /*26dc0*/  LDGSTS.E [R252+0x600d0], desc[UR22][R84.64], !P2 ;  /* 0x600d000054fc7fae */ /* 0x000fe2000d1a1016 */
[----:B-1----:R-:W-:-:S05]  /*26dd0*/  VIADD R94, R104, 0xfffffec8 ;  /* 0xfffffec8685e7836 */ /* 0x002fca0000000000 */
[----:B------:R-:W-:Y:S02]  /*26de0*/  ISETP.GE.U32.AND P2, PT, R94, 0x7ffffe49, PT ;  /* 0x7ffffe495e00780c */ /* 0x000fe40003f46070 */
[-C--:B------:R-:W-:Y:S02]  /*26df0*/  IADD3 R94, P5, PT, R118, R2.reuse, RZ ;  /* 0x00000002765e7210 */ /* 0x080fe40007fbe0ff */
[----:B------:R-:W1:Y:S01]  /*26e00*/  LDC R118, c[0x0][0x3a0] ;  /* 0x0000e800ff767b82 */ /* 0x000e620000000800 */
[----:B------:R-:W-:Y:S02]  /*26e10*/  ISETP.GE.U32.AND P3, PT, R95, 0x7ffffe4a, PT ;  /* 0x7ffffe4a5f00780c */ /* 0x000fe40003f66070 */
[----:B------:R-:W-:Y:S01]  /*26e20*/  IMAD.X R95, R119, 0x1, R0, P5 ;  /* 0x00000001775f7824 */ /* 0x000fe200028e0600 */
[----:B------:R-:W-:Y:S01]  /*26e30*/  IADD3 R104, P5, PT, R114, R2, RZ ;  /* 0x0000000272687210 */ /* 0x000fe20007fbe0ff */
[----:B---3--:R-:W-:-:S03]  /*26e40*/  VIADD R116, R116, 0xfffffec7 ;  /* 0xfffffec774747836 */ /* 0x008fc60000000000 */
[----:B------:R-:W-:Y:S01]  /*26e50*/  LDGSTS.E [R252+0x600d4], desc[UR22][R94.64], !P4 ;  /* 0x600d40005efc7fae */ /* 0x000fe2000e1a1016 */
[----:B------:R-:W-:Y:S01]  /*26e60*/  IMAD.X R105, R115, 0x1, R0, P5 ;  /* 0x0000000173697824 */ /* 0x000fe200028e0600 */
[----:B------:R-:W-:Y:S02]  /*26e70*/  IADD3 R114, P5, PT, R122, R2, RZ ;  /* 0x000000027a727210 */ /* 0x000fe40007fbe0ff */
[----:B------:R-:W-:Y:S01]  /*26e80*/  ISETP.GE.U32.AND P4, PT, R116, 0x7ffffe48, PT ;  /* 0x7ffffe487400780c */ /* 0x000fe20003f86070 */
[----:B------:R-:W3:Y:S01]  /*26e90*/  LDC R122, c[0x0][0x3a0] ;  /* 0x0000e800ff7a7b82 */ /* 0x000ee20000000800 */
[----:B------:R-:W-:Y:S01]  /*26ea0*/  IADD3.X R115, PT, PT, R123, R0, RZ, P5, !PT ;  /* 0x000000007b737210 */ /* 0x000fe20002ffe4ff */
[----:B------:R-:W-:Y:S04]  /*26eb0*/  LDGSTS.E [R252+0x600d8], desc[UR22][R104.64], !P3 ;  /* 0x600d800068fc7fae */ /* 0x000fe8000d9a1016 */
[----:B------:R-:W-:Y:S01]  /*26ec0*/  LDGSTS.E [R252+0x600dc], desc[UR22][R114.64], !P2 ;  /* 0x600dc00072fc7fae */ /* 0x000fe2000d1a1016 */
[----:B--2---:R-:W-:Y:S01]  /*26ed0*/  VIADD R117, R117, 0xfffffec6 ;  /* 0xfffffec675757836 */ /* 0x004fe20000000000 */
[----:B------:R-:W2:Y:S01]  /*26ee0*/  LDC R123, c[0x0][0x3a0] ;  /* 0x0000e800ff7b7b82 */ /* 0x000ea20000000800 */
[----:B-1----:R-:W-:-:S05]  /*26ef0*/  VIADD R116, R118, 0xfffffec5 ;  /* 0xfffffec576747836 */ /* 0x002fca0000000000 */
[----:B------:R-:W-:Y:S02]  /*26f00*/  ISETP.GE.U32.AND P2, PT, R116, 0x7ffffe46, PT ;  /* 0x7ffffe467400780c */ /* 0x000fe40003f46070 */
[-C--:B------:R-:W-:Y:S02]  /*26f10*/  IADD3 R116, P5, PT, R124, R2.reuse, RZ ;  /* 0x000000027c747210 */ /* 0x080fe40007fbe0ff */
[----:B------:R-:W1:Y:S01]  /*26f20*/  LDC R124, c[0x0][0x3a0] ;  /* 0x0000e800ff7c7b82 */ /* 0x000e620000000800 */
[----:B------:R-:W-:Y:S02]  /*26f30*/  ISETP.GE.U32.AND P3, PT, R117, 0x7ffffe47, PT ;  /* 0x7ffffe477500780c */ /* 0x000fe40003f66070 */
[----:B------:R-:W-:Y:S01]  /*26f40*/  IMAD.X R117, R125, 0x1, R0, P5 ;  /* 0x000000017d757824 */ /* 0x000fe200028e0600 */
[----:B------:R-:W-:Y:S02]  /*26f50*/  IADD3 R118, P5, PT, R120, R2, RZ ;  /* 0x0000000278767210 */ /* 0x000fe40007fbe0ff */
[----:B---3--:R-:W-:-:S02]  /*26f60*/  IADD3 R122, PT, PT, R122, -0x13c, RZ ;  /* 0xfffffec47a7a7810 */ /* 0x008fc40007ffe0ff */
[----:B------:R-:W-:Y:S01]  /*26f70*/  LDGSTS.E [R252+0x600e0], desc[UR22][R116.64], !P4 ;  /* 0x600e000074fc7fae */ /* 0x000fe2000e1a1016 */
[--C-:B------:R-:W-:Y:S01]  /*26f80*/  IMAD.X R119, R121, 0x1, R0.reuse, P5 ;  /* 0x0000000179777824 */ /* 0x100fe200028e0600 */
[----:B------:R-:W-:Y:S02]  /*26f90*/  IADD3 R120, P5, PT, R128, R2, RZ ;  /* 0x0000000280787210 */ /* 0x000fe40007fbe0ff */
[----:B------:R-:W-:Y:S01]  /*26fa0*/  ISETP.GE.U32.AND P4, PT, R122, 0x7ffffe45, PT ;  /* 0x7ffffe457a00780c */ /* 0x000fe20003f86070 */
[----:B------:R-:W3:Y:S01]  /*26fb0*/  LDC R128, c[0x0][0x3a0] ;  /* 0x0000e800ff807b82 */ /* 0x000ee20000000800 */
[----:B------:R-:W-:Y:S01]  /*26fc0*/  LDGSTS.E [R252+0x600e4], desc[UR22][R118.64], !P3 ;  /* 0x600e400076fc7fae */ /* 0x000fe2000d9a1016 */
[----:B------:R-:W-:-:S05]  /*26fd0*/  IMAD.X R121, R129, 0x1, R0, P5 ;  /* 0x0000000181797824 */ /* 0x000fca00028e0600 */
        /* <DEDUP_REMOVED lines=12> */
[--C-:B------:R-:W-:Y:S01]  /*270a0*/  IMAD.X R125, R127, 0x1, R0.reuse, P5 ;  /* 0x000000017f7d7824 */ /* 0x100fe200028e0600 */
[----:B------:R-:W-:Y:S02]  /*270b0*/  IADD3 R126, P5, PT, R152, R2, RZ ;  /* 0x00000002987e7210 */ /* 0x000fe40007fbe0ff */
[----:B------:R-:W-:Y:S02]  /*270c0*/  ISETP.GE.U32.AND P4, PT, R128, 0x7ffffe42, PT ;  /* 0x7ffffe428000780c */ /* 0x000fe40003f86070 */
[----:B------:R-:W-:Y:S01]  /*270d0*/  LDGSTS.E [R252+0x600f0], desc[UR22][R124.64], !P3 ;  /* 0x600f00007cfc7fae */ /* 0x000fe2000d9a1016 */
[----:B------:R-:W-:Y:S01]  /*270e0*/  IMAD.X R127, R153, 0x1, R0, P5 ;  /* 0x00000001997f7824 */ /* 0x000fe200028e0600 */
[----:B--2---:R-:W-:-:S04]  /*270f0*/  IADD3 R129, PT, PT, R129, -0x140, RZ ;  /* 0xfffffec081817810 */ /* 0x004fc80007ffe0ff */
[----:B------:R-:W-:Y:S01]  /*27100*/  LDGSTS.E [R252+0x600f4], desc[UR22][R126.64], !P2 ;  /* 0x600f40007efc7fae */ /* 0x000fe2000d1a1016 */
[----:B-1----:R-:W-:-:S05]  /*27110*/  VIADD R128, R130, 0xfffffebf ;  /* 0xfffffebf82807836 */ /* 0x002fca0000000000 */
[----:B------:R-:W-:Y:S02]  /*27120*/  ISETP.GE.U32.AND P2, PT, R128, 0x7ffffe40, PT ;  /* 0x7ffffe408000780c */ /* 0x000fe40003f46070 */
[----:B------:R-:W-:Y:S02]  /*27130*/  IADD3 R128, P5, PT, R154, R2, RZ ;  /* 0x000000029a807210 */ /* 0x000fe40007fbe0ff */
[----:B------:R-:W-:-:S03]  /*27140*/  ISETP.GE.U32.AND P3, PT, R129, 0x7ffffe41, PT ;  /* 0x7ffffe418100780c */ /* 0x000fc60003f66070 */
[----:B------:R-:W-:Y:S01]  /*27150*/  IMAD.X R129, R155, 0x1, R0, P5 ;  /* 0x000000019b817824 */ /* 0x000fe200028e0600 */
[----:B------:R-:W-:-:S04]  /*27160*/  IADD3 R130, P5, PT, R156, R2, RZ ;  /* 0x000000029c827210 */ /* 0x000fc80007fbe0ff */
[----:B------:R-:W-:Y:S01]  /*27170*/  LDGSTS.E [R252+0x600f8], desc[UR22][R128.64], !P4 ;  /* 0x600f800080fc7fae */ /* 0x000fe2000e1a1016 */
[----:B------:R-:W-:Y:S01]  /*27180*/  IMAD.X R131, R157, 0x1, R0, P5 ;  /* 0x000000019d837824 */ /* 0x000fe200028e0600 */
[----:B------:R-:W-:-:S04]  /*27190*/  IADD3 R152, P5, PT, R158, R2, RZ ;  /* 0x000000029e987210 */ /* 0x000fc80007fbe0ff */
[----:B------:R-:W-:Y:S01]  /*271a0*/  LDGSTS.E [R252+0x600fc], desc[UR22][R130.64], !P3 ;  /* 0x600fc00082fc7fae */ /* 0x000fe2000d9a1016 */
[----:B------:R-:W-:-:S05]  /*271b0*/  IMAD.X R153, R159, 0x1, R0, P5 ;  /* 0x000000019f997824 */ /* 0x000fca00028e0600 */
[----:B------:R1:W-:Y:S04]  /*271c0*/  STL.64 [R1+0x1f0], R152 ;  /* 0x0001f09801007387 */ /* 0x0003e80000100a00 */
[----:B------:R-:W2:Y:S04]  /*271d0*/  LDL.LU.64 R154, [R1+0xd28] ;  /* 0x000d2800019a7983 */ /* 0x000ea80000300a00 */
[----:B------:R-:W-:Y:S04]  /*271e0*/  LDGSTS.E [R252+0x60100], desc[UR22][R152.64], !P2 ;  /* 0x6010000098fc7fae */ /* 0x000fe8000d1a1016 */
[----:B-1----:R-:W3:Y:S04]  /*271f0*/  LDL.LU.64 R152, [R1+0xd20] ;  /* 0x000d200001987983 */ /* 0x002ee80000300a00 */
[----:B------:R-:W4:Y:S01]  /*27200*/  LDL.LU.64 R158, [R1+0xd18] ;  /* 0x000d1800019e7983 */ /* 0x000f220000300a00 */
[----:B------:R-:W-:-:S02]  /*27210*/  VIADD R146, R146, 0xfffffebe ;  /* 0xfffffebe92927836 */ /* 0x000fc40000000000 */
[----:B------:R-:W-:Y:S01]  /*27220*/  VIADD R145, R145, 0xfffffebd ;  /* 0xfffffebd91917836 */ /* 0x000fe20000000000 */
[----:B------:R-:W-:Y:S02]  /*27230*/  IADD3 R144, PT, PT, R144, -0x144, RZ ;  /* 0xfffffebc90907810 */ /* 0x000fe40007ffe0ff */
[----:B------:R-:W-:Y:S02]  /*27240*/  ISETP.GE.U32.AND P4, PT, R146, 0x7ffffe3f, PT ;  /* 0x7ffffe3f9200780c */ /* 0x000fe40003f86070 */
[----:B------:R-:W-:Y:S01]  /*27250*/  ISETP.GE.U32.AND P3, PT, R145, 0x7ffffe3e, PT ;  /* 0x7ffffe3e9100780c */ /* 0x000fe20003f66070 */
[----:B------:R-:W1:Y:S01]  /*27260*/  LDC R146, c[0x0][0x3a0] ;  /* 0x0000e800ff927b82 */ /* 0x000e620000000800 */
[----:B------:R-:W-:Y:S02]  /*27270*/  IADD3 R156, P5, PT, R150, R2, RZ ;  /* 0x00000002969c7210 */ /* 0x000fe40007fbe0ff */
[----:B------:R-:W-:-:S05]  /*27280*/  ISETP.GE.U32.AND P2, PT, R144, 0x7ffffe3d, PT ;  /* 0x7ffffe3d9000780c */ /* 0x000fca0003f46070 */
[----:B------:R-:W1:Y:S01]  /*27290*/  LDC R145, c[0x0][0x3a0] ;  /* 0x0000e800ff917b82 */ /* 0x000e620000000800 */
[----:B------:R-:W-:Y:S01]  /*272a0*/  IMAD.X R157, R151, 0x1, R0, P5 ;  /* 0x00000001979d7824 */ /* 0x000fe200028e0600 */
[----:B------:R-:W-:-:S04]  /*272b0*/  IADD3 R150, P5, PT, R148, R2, RZ ;  /* 0x0000000294967210 */ /* 0x000fc80007fbe0ff */
[----:B------:R2:W-:Y:S02]  /*272c0*/  LDGSTS.E [R252+0x60104], desc[UR22][R156.64], !P4 ;  /* 0x601040009cfc7fae */ /* 0x0005e4000e1a1016 */
[----:B------:R-:W1:Y:S01]  /*272d0*/  LDC R144, c[0x0][0x3a0] ;  /* 0x0000e800ff907b82 */ /* 0x000e620000000800 */
[--C-:B------:R-:W-:Y:S01]  /*272e0*/  IMAD.X R151, R149, 0x1, R0.reuse, P5 ;  /* 0x0000000195977824 */ /* 0x100fe200028e0600 */
[----:B------:R-:W-:Y:S01]  /*272f0*/  IADD3 R148, P5, PT, R220, R2, RZ ;  /* 0x00000002dc947210 */ /* 0x000fe20007fbe0ff */
[----:B------:R-:W-:Y:S04]  /*27300*/  STL.64 [R1+0x230], R156 ;  /* 0x0002309c01007387 */ /* 0x000fe80000100a00 */
[----:B------:R-:W-:Y:S01]  /*27310*/  IMAD.X R149, R221, 0x1, R0, P5 ;  /* 0x00000001dd957824 */ /* 0x000fe200028e0600 */
[----:B------:R1:W-:Y:S02]  /*27320*/  STL.64 [R1+0x258], R150 ;  /* 0x0002589601007387 */ /* 0x0003e40000100a00 */
[----:B-1----:R-:W-:-:S02]  /*27330*/  VIADD R146, R146, 0xfffffebb ;  /* 0xfffffebb92927836 */ /* 0x002fc40000000000 */
[----:B------:R-:W-:Y:S04]  /*27340*/  LDGSTS.E [R252+0x60108], desc[UR22][R150.64], !P3 ;  /* 0x6010800096fc7fae */ /* 0x000fe8000d9a1016 */
[----:B------:R1:W-:Y:S01]  /*27350*/  STL.64 [R1+0x260], R148 ;  /* 0x0002609401007387 */ /* 0x0003e20000100a00 */
[----:B------:R-:W-:Y:S01]  /*27360*/  VIADD R145, R145, 0xfffffeba ;  /* 0xfffffeba91917836 */ /* 0x000fe20000000000 */
[----:B------:R-:W-:Y:S02]  /*27370*/  ISETP.GE.U32.AND P4, PT, R146, 0x7ffffe3c, PT ;  /* 0x7ffffe3c9200780c */ /* 0x000fe40003f86070 */
[----:B------:R-:W-:Y:S01]  /*27380*/  LDGSTS.E [R252+0x6010c], desc[UR22][R148.64], !P2 ;  /* 0x6010c00094fc7fae */ /* 0x000fe2000d1a1016 */
[----:B------:R-:W2:Y:S03]  /*27390*/  LDC R146, c[0x0][0x3a0] ;  /* 0x0000e800ff927b82 */ /* 0x000ea60000000800 */
[----:B------:R-:W4:Y:S01]  /*273a0*/  LDL.LU.64 R150, [R1+0xd10] ;  /* 0x000d100001967983 */ /* 0x000f220000300a00 */
[----:B------:R-:W-:Y:S01]  /*273b0*/  ISETP.GE.U32.AND P3, PT, R145, 0x7ffffe3b, PT ;  /* 0x7ffffe3b9100780c */ /* 0x000fe20003f66070 */
[----:B------:R-:W-:-:S03]  /*273c0*/  VIADD R144, R144, 0xfffffeb9 ;  /* 0xfffffeb990907836 */ /* 0x000fc60000000000 */
[----:B------:R-:W2:Y:S01]  /*273d0*/  LDC R145, c[0x0][0x3a0] ;  /* 0x0000e800ff917b82 */ /* 0x000ea20000000800 */
[----:B-1----:R-:W4:Y:S01]  /*273e0*/  LDL.LU.64 R148, [R1+0xd08] ;  /* 0x000d080001947983 */ /* 0x002f220000300a00 */
[----:B------:R-:W-:-:S03]  /*273f0*/  ISETP.GE.U32.AND P2, PT, R144, 0x7ffffe3a, PT ;  /* 0x7ffffe3a9000780c */ /* 0x000fc60003f46070 */
[----:B------:R-:W4:Y:S03]  /*27400*/  LDL.LU.64 R220, [R1+0xd00] ;  /* 0x000d000001dc7983 */ /* 0x000f260000300a00 */
[----:B------:R-:W1:Y:S01]  /*27410*/  LDC R144, c[0x0][0x3a0] ;  /* 0x0000e800ff907b82 */ /* 0x000e620000000800 */
[----:B--2---:R-:W-:-:S04]  /*27420*/  IADD3 R156, P5, PT, R154, R2, RZ ;  /* 0x000000029a9c7210 */ /* 0x004fc80007fbe0ff */
[----:B------:R-:W-:Y:S02]  /*27430*/  IADD3.X R157, PT, PT, R155, R0, RZ, P5, !PT ;  /* 0x000000009b9d7210 */ /* 0x000fe40002ffe4ff */
[----:B---3--:R-:W-:-:S03]  /*27440*/  IADD3 R154, P5, PT, R152, R2, RZ ;  /* 0x00000002989a7210 */ /* 0x008fc60007fbe0ff */
[----:B------:R2:W-:Y:S02]  /*27450*/  LDGSTS.E [R252+0x60110], desc[UR22][R156.64], !P4 ;  /* 0x601100009cfc7fae */ /* 0x0005e4000e1a1016 */
[--C-:B------:R-:W-:Y:S01]  /*27460*/  IMAD.X R155, R153, 0x1, R0.reuse, P5 ;  /* 0x00000001999b7824 */ /* 0x100fe200028e0600 */
[----:B----4-:R-:W-:Y:S01]  /*27470*/  IADD3 R152, P5, PT, R158, R2, RZ ;  /* 0x000000029e987210 */ /* 0x010fe20007fbe0ff */
[----:B------:R-:W-:Y:S04]  /*27480*/  STL.64 [R1+0x268], R156 ;  /* 0x0002689c01007387 */ /* 0x000fe80000100a00 */
[----:B------:R-:W-:Y:S01]  /*27490*/  IMAD.X R153, R159, 0x1, R0, P5 ;  /* 0x000000019f997824 */ /* 0x000fe200028e0600 */
[----:B------:R3:W-:Y:S04]  /*274a0*/  STL.64 [R1+0x270], R154 ;  /* 0x0002709a01007387 */ /* 0x0007e80000100a00 */
[----:B------:R-:W-:Y:S04]  /*274b0*/  LDGSTS.E [R252+0x60114], desc[UR22][R154.64], !P3 ;  /* 0x601140009afc7fae */ /* 0x000fe8000d9a1016 */
[----:B------:R4:W-:Y:S04]  /*274c0*/  STL.64 [R1+0x280], R152 ;  /* 0x0002809801007387 */ /* 0x0009e80000100a00 */
[----:B------:R-:W-:Y:S04]  /*274d0*/  LDGSTS.E [R252+0x60118], desc[UR22][R152.64], !P2 ;  /* 0x6011800098fc7fae */ /* 0x000fe8000d1a1016 */
[----:B---3--:R-:W3:Y:S04]  /*274e0*/  LDL.LU.64 R154, [R1+0xcf8] ;  /* 0x000cf800019a7983 */ /* 0x008ee80000300a00 */
[----:B----4-:R-:W4:Y:S04]  /*274f0*/  LDL.LU.64 R152, [R1+0xcf0] ;  /* 0x000cf00001987983 */ /* 0x010f280000300a00 */
[----:B------:R-:W4:Y:S01]  /*27500*/  LDL.LU.64 R158, [R1+0xce8] ;  /* 0x000ce800019e7983 */ /* 0x000f220000300a00 */
[----:B------:R-:W-:-:S02]  /*27510*/  VIADD R146, R146, 0xfffffeb8 ;  /* 0xfffffeb892927836 */ /* 0x000fc40000000000 */
[----:B------:R-:W-:-:S03]  /*27520*/  VIADD R145, R145, 0xfffffeb7 ;  /* 0xfffffeb791917836 */ /* 0x000fc60000000000 */
[----:B------:R-:W-:Y:S01]  /*27530*/  ISETP.GE.U32.AND P4, PT, R146, 0x7ffffe39, PT ;  /* 0x7ffffe399200780c */ /* 0x000fe20003f86070 */
[----:B-1----:R-:W-:Y:S01]  /*27540*/  VIADD R144, R144, 0xfffffeb6 ;  /* 0xfffffeb690907836 */ /* 0x002fe20000000000 */
[----:B------:R-:W-:Y:S01]  /*27550*/  ISETP.GE.U32.AND P3, PT, R145, 0x7ffffe38, PT ;  /* 0x7ffffe389100780c */ /* 0x000fe20003f66070 */
[----:B------:R-:W1:Y:S01]  /*27560*/  LDC R146, c[0x0][0x3a0] ;  /* 0x0000e800ff927b82 */ /* 0x000e620000000800 */
[----:B--2---:R-:W-:-:S07]  /*27570*/  IADD3 R156, P5, PT, R150, R2, RZ ;  /* 0x00000002969c7210 */ /* 0x004fce0007fbe0ff */
[----:B------:R-:W2:Y:S01]  /*27580*/  LDC R145, c[0x0][0x3a0] ;  /* 0x0000e800ff917b82 */ /* 0x000ea20000000800 */
[----:B------:R-:W-:Y:S01]  /*27590*/  ISETP.GE.U32.AND P2, PT, R144, 0x7ffffe37, PT ;  /* 0x7ffffe379000780c */ /* 0x000fe20003f46070 */
[----:B------:R-:W-:Y:S01]  /*275a0*/  IMAD.X R157, R151, 0x1, R0, P5 ;  /* 0x00000001979d7824 */ /* 0x000fe200028e0600 */
[----:B------:R-:W-:-:S04]  /*275b0*/  IADD3 R150, P5, PT, R148, R2, RZ ;  /* 0x0000000294967210 */ /* 0x000fc80007fbe0ff */
[----:B------:R3:W-:Y:S01]  /*275c0*/  LDGSTS.E [R252+0x6011c], desc[UR22][R156.64], !P4 ;  /* 0x6011c0009cfc7fae */ /* 0x0007e2000e1a1016 */
[----:B------:R-:W2:Y:S01]  /*275d0*/  LDC R144, c[0x0][0x3a0] ;  /* 0x0000e800ff907b82 */ /* 0x000ea20000000800 */
[----:B------:R-:W-:Y:S02]  /*275e0*/  IADD3.X R151, PT, PT, R149, R0, RZ, P5, !PT ;  /* 0x0000000095977210 */ /* 0x000fe40002ffe4ff */
[----:B------:R-:W-:Y:S01]  /*275f0*/  IADD3 R148, P5, PT, R220, R2, RZ ;  /* 0x00000002dc947210 */ /* 0x000fe20007fbe0ff */
[----:B------:R-:W-:Y:S04]  /*27600*/  STL.64 [R1+0x288], R156 ;  /* 0x0002889c01007387 */ /* 0x000fe80000100a00 */
[----:B------:R-:W-:Y:S01]  /*27610*/  IMAD.X R149, R221, 0x1, R0, P5 ;  /* 0x00000001dd957824 */ /* 0x000fe200028e0600 */
[----:B------:R2:W-:Y:S01]  /*27620*/  STL.64 [R1+0x290], R150 ;  /* 0x0002909601007387 */ /* 0x0005e20000100a00 */
[----:B-1----:R-:W-:-:S03]  /*27630*/  VIADD R146, R146, 0xfffffeb5 ;  /* 0xfffffeb592927836 */ /* 0x002fc60000000000 */
[----:B------:R-:W-:Y:S01]  /*27640*/  LDGSTS.E [R252+0x60120], desc[UR22][R150.64], !P3 ;  /* 0x6012000096fc7fae */ /* 0x000fe2000d9a1016 */
[----:B--2---:R-:W-:-:S03]  /*27650*/  VIADD R145, R145, 0xfffffeb4 ;  /* 0xfffffeb491917836 */ /* 0x004fc60000000000 */
[----:B------:R1:W-:Y:S01]  /*27660*/  STL.64 [R1+0x298], R148 ;  /* 0x0002989401007387 */ /* 0x0003e20000100a00 */
[----:B------:R-:W-:Y:S02]  /*27670*/  ISETP.GE.U32.AND P4, PT, R146, 0x7ffffe36, PT ;  /* 0x7ffffe369200780c */ /* 0x000fe40003f86070 */
[----:B------:R-:W2:Y:S01]  /*27680*/  LDC R146, c[0x0][0x3a0] ;  /* 0x0000e800ff927b82 */ /* 0x000ea20000000800 */
[----:B------:R-:W-:Y:S01]  /*27690*/  ISETP.GE.U32.AND P3, PT, R145, 0x7ffffe35, PT ;  /* 0x7ffffe359100780c */ /* 0x000fe20003f66070 */
[----:B------:R-:W-:Y:S04]  /*276a0*/  LDGSTS.E [R252+0x60124], desc[UR22][R148.64], !P2 ;  /* 0x6012400094fc7fae */ /* 0x000fe8000d1a1016 */
[----:B------:R-:W2:Y:S01]  /*276b0*/  LDL.LU.64 R150, [R1+0xce0] ;  /* 0x000ce00001967983 */ /* 0x000ea20000300a00 */
[----:B------:R-:W-:Y:S01]  /*276c0*/  VIADD R144, R144, 0xfffffeb3 ;  /* 0xfffffeb390907836 */ /* 0x000fe20000000000 */
[----:B------:R-:W2:Y:S02]  /*276d0*/  LDC R145, c[0x0][0x3a0] ;  /* 0x0000e800ff917b82 */ /* 0x000ea40000000800 */
[----:B-1----:R-:W2:Y:S02]  /*276e0*/  LDL.LU.64 R148, [R1+0xcd8] ;  /* 0x000cd80001947983 */ /* 0x002ea40000300a00 */
[----:B------:R-:W-:-:S04]  /*276f0*/  ISETP.GE.U32.AND P2, PT, R144, 0x7ffffe34, PT ;  /* 0x7ffffe349000780c */ /* 0x000fc80003f46070 */
[----:B------:R-:W1:Y:S01]  /*27700*/  LDC R144, c[0x0][0x3a0] ;  /* 0x0000e800ff907b82 */ /* 0x000e620000000800 */
[----:B------:R-:W2:Y:S01]  /*27710*/  LDL.LU.64 R220, [R1+0xcd0] ;  /* 0x000cd00001dc7983 */ /* 0x000ea20000300a00 */
[----:B---3--:R-:W-:-:S05]  /*27720*/  IADD3 R156, P5, PT, R154, R2, RZ ;  /* 0x000000029a9c7210 */ /* 0x008fca0007fbe0ff */
[----:B------:R-:W-:Y:S01]  /*27730*/  IMAD.X R157, R155, 0x1, R0, P5 ;  /* 0x000000019b9d7824 */ /* 0x000fe200028e0600 */
[----:B----4-:R-:W-:-:S04]  /*27740*/  IADD3 R154, P5, PT, R152, R2, RZ ;  /* 0x00000002989a7210 */ /* 0x010fc80007fbe0ff */
[----:B------:R3:W-:Y:S01]  /*27750*/  LDGSTS.E [R252+0x60128], desc[UR22][R156.64], !P4 ;  /* 0x601280009cfc7fae */ /* 0x0007e2000e1a1016 */
[----:B------:R-:W-:Y:S01]  /*27760*/  IMAD.X R155, R153, 0x1, R0, P5 ;  /* 0x00000001999b7824 */ /* 0x000fe200028e0600 */
[----:B------:R-:W-:Y:S02]  /*27770*/  IADD3 R152, P5, PT, R158, R2, RZ ;  /* 0x000000029e987210 */ /* 0x000fe40007fbe0ff */
[----:B------:R-:W-:Y:S02]  /*27780*/  STL.64 [R1+0x2a0], R156 ;  /* 0x0002a09c01007387 */ /* 0x000fe40000100a00 */
[----:B------:R-:W-:Y:S02]  /*27790*/  IADD3.X R153, PT, PT, R159, R0, RZ, P5, !PT ;  /* 0x000000009f997210 */ /* 0x000fe40002ffe4ff */
[----:B------:R4:W-:Y:S04]  /*277a0*/  STL.64 [R1+0x2a8], R154 ;  /* 0x0002a89a01007387 */ /* 0x0009e80000100a00 */
[----:B------:R-:W-:Y:S04]  /*277b0*/  LDGSTS.E [R252+0x6012c], desc[UR22][R154.64], !P3 ;  /* 0x6012c0009afc7fae */ /* 0x000fe8000d9a1016 */
[----:B------:R1:W-:Y:S04]  /*277c0*/  STL.64 [R1+0x2b8], R152 ;  /* 0x0002b89801007387 */ /* 0x0003e80000100a00 */
[----:B------:R-:W-:Y:S04]  /*277d0*/  LDGSTS.E [R252+0x60130], desc[UR22][R152.64], !P2 ;  /* 0x6013000098fc7fae */ /* 0x000fe8000d1a1016 */
[----:B----4-:R-:W4:Y:S04]  /*277e0*/  LDL.LU.64 R154, [R1+0xcc8] ;  /* 0x000cc800019a7983 */ /* 0x010f280000300a00 */
[----:B-1----:R-:W4:Y:S04]  /*277f0*/  LDL.LU.64 R152, [R1+0xcc0] ;  /* 0x000cc00001987983 */ /* 0x002f280000300a00 */
[----:B------:R-:W4:Y:S01]  /*27800*/  LDL.LU.64 R158, [R1+0xcb8] ;  /* 0x000cb800019e7983 */ /* 0x000f220000300a00 */
[----:B--2---:R-:W-:-:S02]  /*27810*/  VIADD R146, R146, 0xfffffeb2 ;  /* 0xfffffeb292927836 */ /* 0x004fc40000000000 */
[----:B------:R-:W-:Y:S02]  /*27820*/  VIADD R145, R145, 0xfffffeb1 ;  /* 0xfffffeb191917836 */ /* 0x000fe40000000000 */
[----:B------:R-:W-:Y:S01]  /*27830*/  VIADD R144, R144, 0xfffffeb0 ;  /* 0xfffffeb090907836 */ /* 0x000fe20000000000 */
[----:B------:R-:W-:Y:S02]  /*27840*/  ISETP.GE.U32.AND P4, PT, R146, 0x7ffffe33, PT ;  /* 0x7ffffe339200780c */ /* 0x000fe40003f86070 */
[----:B------:R-:W-:Y:S01]  /*27850*/  ISETP.GE.U32.AND P3, PT, R145, 0x7ffffe32, PT ;  /* 0x7ffffe329100780c */ /* 0x000fe20003f66070 */
[----:B------:R-:W1:Y:S01]  /*27860*/  LDC R146, c[0x0][0x3a0] ;  /* 0x0000e800ff927b82 */ /* 0x000e620000000800 */
[----:B------:R-:W-:-:S07]  /*27870*/  ISETP.GE.U32.AND P2, PT, R144, 0x7ffffe31, PT ;  /* 0x7ffffe319000780c */ /* 0x000fce0003f46070 */
[----:B------:R-:W2:Y:S01]  /*27880*/  LDC R145, c[0x0][0x3a0] ;  /* 0x0000e800ff917b82 */ /* 0x000ea20000000800 */
[----:B---3--:R-:W-:-:S05]  /*27890*/  IADD3 R156, P5, PT, R150, R2, RZ ;  /* 0x00000002969c7210 */ /* 0x008fca0007fbe0ff */
[--C-:B------:R-:W-:Y:S02]  /*278a0*/  IMAD.X R157, R151, 0x1, R0.reuse, P5 ;  /* 0x00000001979d7824 */ /* 0x100fe400028e0600 */
[----:B------:R-:W3:Y:S01]  /*278b0*/  LDC R144, c[0x0][0x3a0] ;  /* 0x0000e800ff907b82 */ /* 0x000ee20000000800 */
[-C--:B------:R-:W-:Y:S02]  /*278c0*/  IADD3 R150, P5, PT, R148, R2.reuse, RZ ;  /* 0x0000000294967210 */ /* 0x080fe40007fbe0ff */
[----:B------:R4:W-:Y:S03]  /*278d0*/  LDGSTS.E [R252+0x60134], desc[UR22][R156.64], !P4 ;  /* 0x601340009cfc7fae */ /* 0x0009e6000e1a1016 */
[--C-:B------:R-:W-:Y:S01]  /*278e0*/  IMAD.X R151, R149, 0x1, R0.reuse, P5 ;  /* 0x0000000195977824 */ /* 0x100fe200028e0600 */
[----:B------:R-:W-:Y:S01]  /*278f0*/  IADD3 R148, P5, PT, R220, R2, RZ ;  /* 0x00000002dc947210 */ /* 0x000fe20007fbe0ff */
[----:B------:R-:W-:Y:S04]  /*27900*/  STL.64 [R1+0x2c0], R156 ;  /* 0x0002c09c01007387 */ /* 0x000fe80000100a00 */
[----:B------:R-:W-:Y:S01]  /*27910*/  IMAD.X R149, R221, 0x1, R0, P5 ;  /* 0x00000001dd957824 */ /* 0x000fe200028e0600 */
[----:B------:R3:W-:Y:S01]  /*27920*/  STL.64 [R1+0x2c8], R150 ;  /* 0x0002c89601007387 */ /* 0x0007e20000100a00 */
[----:B-1----:R-:W-:Y:S01]  /*27930*/  IADD3 R146, PT, PT, R146, -0x151, RZ ;  /* 0xfffffeaf92927810 */ /* 0x002fe20007ffe0ff */
[----:B--2---:R-:W-:-:S02]  /*27940*/  VIADD R145, R145, 0xfffffeae ;  /* 0xfffffeae91917836 */ /* 0x004fc40000000000 */
[----:B------:R-:W-:Y:S04]  /*27950*/  LDGSTS.E [R252+0x60138], desc[UR22][R150.64], !P3 ;  /* 0x6013800096fc7fae */ /* 0x000fe8000d9a1016 */
[----:B------:R1:W-:Y:S01]  /*27960*/  STL.64 [R1+0x2d0], R148 ;  /* 0x0002d09401007387 */ /* 0x0003e20000100a00 */
[----:B------:R-:W-:Y:S02]  /*27970*/  ISETP.GE.U32.AND P4, PT, R146, 0x7ffffe30, PT ;  /* 0x7ffffe309200780c */ /* 0x000fe40003f86070 */
[----:B------:R-:W-:Y:S01]  /*27980*/  ISETP.GE.U32.AND P3, PT, R145, 0x7ffffe2f, PT ;  /* 0x7ffffe2f9100780c */ /* 0x000fe20003f66070 */
[----:B------:R-:W-:Y:S01]  /*27990*/  LDGSTS.E [R252+0x6013c], desc[UR22][R148.64], !P2 ;  /* 0x6013c00094fc7fae */ /* 0x000fe2000d1a1016 */
[----:B---3--:R-:W-:Y:S01]  /*279a0*/  VIADD R144, R144, 0xfffffead ;  /* 0xfffffead90907836 */ /* 0x008fe20000000000 */
[----:B------:R-:W2:Y:S02]  /*279b0*/  LDC R146, c[0x0][0x3a0] ;  /* 0x0000e800ff927b82 */ /* 0x000ea40000000800 */
[----:B------:R-:W3:Y:S02]  /*279c0*/  LDL.LU.64 R150, [R1+0xcb0] ;  /* 0x000cb00001967983 */ /* 0x000ee40000300a00 */
[----:B------:R-:W-:-:S04]  /*279d0*/  ISETP.GE.U32.AND P2, PT, R144, 0x7ffffe2e, PT ;  /* 0x7ffffe2e9000780c */ /* 0x000fc80003f46070 */
[----:B------:R-:W2:Y:S01]  /*279e0*/  LDC R145, c[0x0][0x3a0] ;  /* 0x0000e800ff917b82 */ /* 0x000ea20000000800 */
[----:B-1----:R-:W3:Y:S04]  /*279f0*/  LDL.LU.64 R148, [R1+0xca8] ;  /* 0x000ca80001947983 */ /* 0x002ee80000300a00 */
[----:B------:R-:W3:Y:S03]  /*27a00*/  LDL.LU.64 R220, [R1+0xca0] ;  /* 0x000ca00001dc7983 */ /* 0x000ee60000300a00 */
[----:B------:R-:W1:Y:S01]  /*27a10*/  LDC R144, c[0x0][0x3a0] ;  /* 0x0000e800ff907b82 */ /* 0x000e620000000800 */
[----:B----4-:R-:W-:-:S05]  /*27a20*/  IADD3 R156, P5, PT, R154, R2, RZ ;  /* 0x000000029a9c7210 */ /* 0x010fca0007fbe0ff */
[----:B------:R-:W-:Y:S01]  /*27a30*/  IMAD.X R157, R155, 0x1, R0, P5 ;  /* 0x000000019b9d7824 */ /* 0x000fe200028e0600 */
[----:B------:R-:W-:-:S04]  /*27a40*/  IADD3 R154, P5, PT, R152, R2, RZ ;  /* 0x00000002989a7210 */ /* 0x000fc80007fbe0ff */
[----:B------:R3:W-:Y:S01]  /*27a50*/  LDGSTS.E [R252+0x60140], desc[UR22][R156.64], !P4 ;  /* 0x601400009cfc7fae */ /* 0x0007e2000e1a1016 */
[--C-:B------:R-:W-:Y:S01]  /*27a60*/  IMAD.X R155, R153, 0x1, R0.reuse, P5 ;  /* 0x00000001999b7824 */ /* 0x100fe200028e0600 */
[----:B------:R-:W-:Y:S02]  /*27a70*/  IADD3 R152, P5, PT, R158, R2, RZ ;  /* 0x000000029e987210 */ /* 0x000fe40007fbe0ff */
[----:B------:R-:W-:Y:S03]  /*27a80*/  STL.64 [R1+0x2d8], R156 ;  /* 0x0002d89c01007387 */ /* 0x000fe60000100a00 */
[----:B------:R-:W-:Y:S01]  /*27a90*/  IMAD.X R153, R159, 0x1, R0, P5 ;  /* 0x000000019f997824 */ /* 0x000fe200028e0600 */
[----:B------:R4:W-:Y:S04]  /*27aa0*/  STL.64 [R1+0x2e8], R154 ;  /* 0x0002e89a01007387 */ /* 0x0009e80000100a00 */
[----:B------:R-:W-:Y:S04]  /*27ab0*/  LDGSTS.E [R252+0x60144], desc[UR22][R154.64], !P3 ;  /* 0x601440009afc7fae */ /* 0x000fe8000d9a1016 */
[----:B------:R1:W-:Y:S04]  /*27ac0*/  STL.64 [R1+0x2f0], R152 ;  /* 0x0002f09801007387 */ /* 0x0003e80000100a00 */
[----:B------:R-:W-:Y:S04]  /*27ad0*/  LDGSTS.E [R252+0x60148], desc[UR22][R152.64], !P2 ;  /* 0x6014800098fc7fae */ /* 0x000fe8000d1a1016 */
[----:B----4-:R-:W4:Y:S04]  /*27ae0*/  LDL.LU.64 R154, [R1+0xc98] ;  /* 0x000c9800019a7983 */ /* 0x010f280000300a00 */
[----:B-1----:R-:W4:Y:S04]  /*27af0*/  LDL.LU.64 R152, [R1+0xc90] ;  /* 0x000c900001987983 */ /* 0x002f280000300a00 */
[----:B------:R-:W4:Y:S01]  /*27b00*/  LDL.LU.64 R158, [R1+0xc88] ;  /* 0x000c8800019e7983 */ /* 0x000f220000300a00 */
[----:B--2---:R-:W-:Y:S01]  /*27b10*/  VIADD R146, R146, 0xfffffeac ;  /* 0xfffffeac92927836 */ /* 0x004fe20000000000 */
[----:B------:R-:W-:Y:S01]  /*27b20*/  IADD3 R145, PT, PT, R145, -0x155, RZ ;  /* 0xfffffeab91917810 */ /* 0x000fe20007ffe0ff */
[----:B------:R-:W-:-:S03]  /*27b30*/  VIADD R144, R144, 0xfffffeaa ;  /* 0xfffffeaa90907836 */ /* 0x000fc60000000000 */
        /* <DEDUP_REMOVED lines=15> */
[----:B-1----:R-:W-:-:S02]  /*27c30*/  VIADD R146, R146, 0xfffffea9 ;  /* 0xfffffea992927836 */ /* 0x002fc40000000000 */
[----:B--2---:R-:W-:Y:S01]  /*27c40*/  VIADD R145, R145, 0xfffffea8 ;  /* 0xfffffea891917836 */ /* 0x004fe20000000000 */
[----:B------:R-:W-:Y:S04]  /*27c50*/  LDGSTS.E [R252+0x60150], desc[UR22][R150.64], !P3 ;  /* 0x6015000096fc7fae */ /* 0x000fe8000d9a1016 */
[----:B------:R1:W-:Y:S01]  /*27c60*/  STL.64 [R1+0x310], R148 ;  /* 0x0003109401007387 */ /* 0x0003e20000100a00 */
[----:B------:R-:W-:Y:S02]  /*27c70*/  ISETP.GE.U32.AND P4, PT, R146, 0x7ffffe2a, PT ;  /* 0x7ffffe2a9200780c */ /* 0x000fe40003f86070 */
[----:B------:R-:W-:Y:S01]  /*27c80*/  ISETP.GE.U32.AND P3, PT, R145, 0x7ffffe29, PT ;  /* 0x7ffffe299100780c */ /* 0x000fe20003f66070 */
[----:B------:R-:W-:Y:S01]  /*27c90*/  LDGSTS.E [R252+0x60154], desc[UR22][R148.64], !P2 ;  /* 0x6015400094fc7fae */ /* 0x000fe2000d1a1016 */
[----:B---3--:R-:W-:Y:S01]  /*27ca0*/  IADD3 R144, PT, PT, R144, -0x159, RZ ;  /* 0xfffffea790907810 */ /* 0x008fe20007ffe0ff */
[----:B------:R-:W2:Y:S02]  /*27cb0*/  LDC R146, c[0x0][0x3a0] ;  /* 0x0000e800ff927b82 */ /* 0x000ea40000000800 */
[----:B------:R-:W3:Y:S01]  /*27cc0*/  LDL.LU.64 R150, [R1+0xc80] ;  /* 0x000c800001967983 */ /* 0x000ee20000300a00 */
[----:B------:R-:W-:-:S05]  /*27cd0*/  ISETP.GE.U32.AND P2, PT, R144, 0x7ffffe28, PT ;  /* 0x7ffffe289000780c */ /* 0x000fca0003f46070 */
        /* <DEDUP_REMOVED lines=20> */
[----:B------:R-:W-:-:S03]  /*27e20*/  VIADD R145, R145, 0xfffffea5 ;  /* 0xfffffea591917836 */ /* 0x000fc60000000000 */
[----:B------:R-:W-:Y:S01]  /*27e30*/  ISETP.GE.U32.AND P4, PT, R146, 0x7ffffe27, PT ;  /* 0x7ffffe279200780c */ /* 0x000fe20003f86070 */
[----:B------:R-:W-:Y:S01]  /*27e40*/  VIADD R144, R144, 0xfffffea4 ;  /* 0xfffffea490907836 */ /* 0x000fe20000000000 */
[----:B------:R-:W-:Y:S01]  /*27e50*/  ISETP.GE.U32.AND P3, PT, R145, 0x7ffffe26, PT ;  /* 0x7ffffe269100780c */ /* 0x000fe20003f66070 */
[----:B------:R-:W1:Y:S03]  /*27e60*/  LDC R146, c[0x0][0x3a0] ;  /* 0x0000e800ff927b82 */ /* 0x000e660000000800 */
[----:B------:R-:W-:-:S05]  /*27e70*/  ISETP.GE.U32.AND P2, PT, R144, 0x7ffffe25, PT ;  /* 0x7ffffe259000780c */ /* 0x000fca0003f46070 */
[----:B------:R-:W2:Y:S01]  /*27e80*/  LDC R145, c[0x0][0x3a0] ;  /* 0x0000e800ff917b82 */ /* 0x000ea20000000800 */
[----:B---3--:R-:W-:-:S04]  /*27e90*/  IADD3 R156, P5, PT, R150, R2, RZ ;  /* 0x00000002969c7210 */ /* 0x008fc80007fbe0ff */
[----:B------:R-:W-:-:S03]  /*27ea0*/  IADD3.X R157, PT, PT, R151, R0, RZ, P5, !PT ;  /* 0x00000000979d7210 */ /* 0x000fc60002ffe4ff */
[----:B------:R-:W3:Y:S01]  /*27eb0*/  LDC R144, c[0x0][0x3a0] ;  /* 0x0000e800ff907b82 */ /* 0x000ee20000000800 */
[-C--:B------:R-:W-:Y:S01]  /*27ec0*/  IADD3 R150, P5, PT, R148, R2.reuse, RZ ;  /* 0x0000000294967210 */ /* 0x080fe20007fbe0ff */
[----:B------:R4:W-:Y:S04]  /*27ed0*/  LDGSTS.E [R252+0x60164], desc[UR22][R156.64], !P4 ;  /* 0x601640009cfc7fae */ /* 0x0009e8000e1a1016 */
[----:B------:R-:W-:Y:S01]  /*27ee0*/  IMAD.X R151, R149, 0x1, R0, P5 ;  /* 0x0000000195977824 */ /* 0x000fe200028e0600 */
[----:B------:R-:W-:Y:S01]  /*27ef0*/  IADD3 R148, P5, PT, R220, R2, RZ ;  /* 0x00000002dc947210 */ /* 0x000fe20007fbe0ff */
[----:B------:R-:W-:Y:S01]  /*27f00*/  STL.64 [R1+0x338], R156 ;  /* 0x0003389c01007387 */ /* 0x000fe20000100a00 */
[----:B-1----:R-:W-:-:S03]  /*27f10*/  VIADD R146, R146, 0xfffffea3 ;  /* 0xfffffea392927836 */ /* 0x002fc60000000000 */
[----:B------:R-:W-:Y:S01]  /*27f20*/  IMAD.X R149, R221, 0x1, R0, P5 ;  /* 0x00000001dd957824 */ /* 0x000fe200028e0600 */
[----:B------:R1:W-:Y:S01]  /*27f30*/  STL.64 [R1+0x340], R150 ;  /* 0x0003409601007387 */ /* 0x0003e20000100a00 */
[----:B--2---:R-:W-:-:S03]  /*27f40*/  VIADD R145, R145, 0xfffffea2 ;  /* 0xfffffea291917836 */ /* 0x004fc60000000000 */
[----:B------:R-:W-:Y:S01]  /*27f50*/  LDGSTS.E [R252+0x60168], desc[UR22][R150.64], !P3 ;  /* 0x6016800096fc7fae */ /* 0x000fe2000d9a1016 */
[----:B------:R-:W-:Y:S02]  /*27f60*/  ISETP.GE.U32.AND P4, PT, R146, 0x7ffffe24, PT ;  /* 0x7ffffe249200780c */ /* 0x000fe40003f86070 */
[----:B------:R-:W2:Y:S01]  /*27f70*/  LDC R146, c[0x0][0x3a0] ;  /* 0x0000e800ff927b82 */ /* 0x000ea20000000800 */
[----:B------:R1:W-:Y:S01]  /*27f80*/  STL.64 [R1+0x348], R148 ;  /* 0x0003489401007387 */ /* 0x0003e20000100a00 */
[----:B------:R-:W-:Y:S01]  /*27f90*/  ISETP.GE.U32.AND P3, PT, R145, 0x7ffffe23, PT ;  /* 0x7ffffe239100780c */ /* 0x000fe20003f66070 */
[----:B---3--:R-:W-:Y:S02]  /*27fa0*/  VIADD R144, R144, 0xfffffea1 ;  /* 0xfffffea190907836 */ /* 0x008fe40000000000 */
[----:B------:R-:W-:Y:S03]  /*27fb0*/  LDGSTS.E [R252+0x6016c], desc[UR22][R148.64], !P2 ;  /* 0x6016c00094fc7fae */ /* 0x000fe6000d1a1016 */
[----:B------:R-:W3:Y:S01]  /*27fc0*/  LDC R145, c[0x0][0x3a0] ;  /* 0x0000e800ff917b82 */ /* 0x000ee20000000800 */
[----:B-1----:R-:W3:Y:S01]  /*27fd0*/  LDL.LU.64 R150, [R1+0xc50] ;  /* 0x000c500001967983 */ /* 0x002ee20000300a00 */
[----:B------:R-:W-:-:S06]  /*27fe0*/  ISETP.GE.U32.AND P2, PT, R144, 0x7ffffe22, PT ;  /* 0x7ffffe229000780c */ /* 0x000fcc0003f46070 */
[----:B------:R-:W1:Y:S01]  /*27ff0*/  LDC R144, c[0x0][0x3a0] ;  /* 0x0000e800ff907b82 */ /* 0x000e620000000800 */
[----:B------:R-:W3:Y:S04]  /*28000*/  LDL.LU.64 R148, [R1+0xc48] ;  /* 0x000c480001947983 */ /* 0x000ee80000300a00 */
[----:B------:R-:W3:Y:S01]  /*28010*/  LDL.LU.64 R220, [R1+0xc40] ;  /* 0x000c400001dc7983 */ /* 0x000ee20000300a00 */
[----:B----4-:R-:W-:-:S05]  /*28020*/  IADD3 R156, P5, PT, R154, R2, RZ ;  /* 0x000000029a9c7210 */ /* 0x010fca0007fbe0ff */
[----:B------:R-:W-:Y:S01]  /*28030*/  IMAD.X R157, R155, 0x1, R0, P5 ;  /* 0x000000019b9d7824 */ /* 0x000fe200028e0600 */
[----:B------:R-:W-:-:S04]  /*28040*/  IADD3 R154, P5, PT, R152, R2, RZ ;  /* 0x00000002989a7210 */ /* 0x000fc80007fbe0ff */
[----:B------:R4:W-:Y:S01]  /*28050*/  LDGSTS.E [R252+0x60170], desc[UR22][R156.64], !P4 ;  /* 0x601700009cfc7fae */ /* 0x0009e2000e1a1016 */
[----:B------:R-:W-:Y:S02]  /*28060*/  IADD3.X R155, PT, PT, R153, R0, RZ, P5, !PT ;  /* 0x00000000999b7210 */ /* 0x000fe40002ffe4ff */
[----:B------:R-:W-:Y:S01]  /*28070*/  IADD3 R152, P5, PT, R158, R2, RZ ;  /* 0x000000029e987210 */ /* 0x000fe20007fbe0ff */
[----:B------:R-:W-:Y:S04]  /*28080*/  STL.64 [R1+0x350], R156 ;  /* 0x0003509c01007387 */ /* 0x000fe80000100a00 */
[----:B------:R-:W-:Y:S01]  /*28090*/  IMAD.X R153, R159, 0x1, R0, P5 ;  /* 0x000000019f997824 */ /* 0x000fe200028e0600 */
[----:B------:R1:W-:Y:S04]  /*280a0*/  STL.64 [R1+0x358], R154 ;  /* 0x0003589a01007387 */ /* 0x0003e80000100a00 */
[----:B------:R-:W-:Y:S04]  /*280b0*/  LDGSTS.E [R252+0x60174], desc[UR22][R154.64], !P3 ;  /* 0x601740009afc7fae */ /* 0x000fe8000d9a1016 */
[----:B------:R2:W-:Y:S04]  /*280c0*/  STL.64 [R1+0x368], R152 ;  /* 0x0003689801007387 */ /* 0x0005e80000100a00 */
[----:B------:R-:W-:Y:S04]  /*280d0*/  LDGSTS.E [R252+0x60178], desc[UR22][R152.64], !P2 ;  /* 0x6017800098fc7fae */ /* 0x000fe8000d1a1016 */
[----:B-1----:R-:W3:Y:S04]  /*280e0*/  LDL.LU.64 R154, [R1+0xc38] ;  /* 0x000c3800019a7983 */ /* 0x002ee80000300a00 */
[----:B--2---:R-:W2:Y:S04]  /*280f0*/  LDL.LU.64 R152, [R1+0xc30] ;  /* 0x000c300001987983 */ /* 0x004ea80000300a00 */
[----:B------:R-:W2:Y:S01]  /*28100*/  LDL.LU.64 R158, [R1+0xc28] ;  /* 0x000c2800019e7983 */ /* 0x000ea20000300a00 */
[----:B------:R-:W-:-:S02]  /*28110*/  VIADD R146, R146, 0xfffffea0 ;  /* 0xfffffea092927836 */ /* 0x000fc40000000000 */
[----:B---3--:R-:W-:-:S03]  /*28120*/  VIADD R145, R145, 0xfffffe9f ;  /* 0xfffffe9f91917836 */ /* 0x008fc60000000000 */
[----:B------:R-:W-:Y:S01]  /*28130*/  ISETP.GE.U32.AND P4, PT, R146, 0x7ffffe21, PT ;  /* 0x7ffffe219200780c */ /* 0x000fe20003f86070 */
[----:B------:R-:W-:Y:S01]  /*28140*/  VIADD R144, R144, 0xfffffe9e ;  /* 0xfffffe9e90907836 */ /* 0x000fe20000000000 */
[----:B------:R-:W-:Y:S01]  /*28150*/  ISETP.GE.U32.AND P3, PT, R145, 0x7ffffe20, PT ;  /* 0x7ffffe209100780c */ /* 0x000fe20003f66070 */
[----:B------:R-:W1:Y:S03]  /*28160*/  LDC R146, c[0x0][0x3a0] ;  /* 0x0000e800ff927b82 */ /* 0x000e660000000800 */
[----:B------:R-:W-:-:S05]  /*28170*/  ISETP.GE.U32.AND P2, PT, R144, 0x7ffffe1f, PT ;  /* 0x7ffffe1f9000780c */ /* 0x000fca0003f46070 */
[----:B------:R-:W3:Y:S01]  /*28180*/  LDC R145, c[0x0][0x3a0] ;  /* 0x0000e800ff917b82 */ /* 0x000ee20000000800 */
[----:B----4-:R-:W-:-:S05]  /*28190*/  IADD3 R156, P5, PT, R150, R2, RZ ;  /* 0x00000002969c7210 */ /* 0x010fca0007fbe0ff */
[--C-:B------:R-:W-:Y:S02]  /*281a0*/  IMAD.X R157, R151, 0x1, R0.reuse, P5 ;  /* 0x00000001979d7824 */ /* 0x100fe400028e0600 */
[----:B------:R-:W4:Y:S01]  /*281b0*/  LDC R144, c[0x0][0x3a0] ;  /* 0x0000e800ff907b82 */ /* 0x000f220000000800 */
[-C--:B------:R-:W-:Y:S02]  /*281c0*/  IADD3 R150, P5, PT, R148, R2.reuse, RZ ;  /* 0x0000000294967210 */ /* 0x080fe40007fbe0ff */
[----:B------:R3:W-:Y:S03]  /*281d0*/  LDGSTS.E [R252+0x6017c], desc[UR22][R156.64], !P4 ;  /* 0x6017c0009cfc7fae */ /* 0x0007e6000e1a1016 */
[----:B------:R-:W-:Y:S01]  /*281e0*/  IMAD.X R151, R149, 0x1, R0, P5 ;  /* 0x0000000195977824 */ /* 0x000fe200028e0600 */
[----:B------:R-:W-:Y:S01]  /*281f0*/  IADD3 R148, P5, PT, R220, R2, RZ ;  /* 0x00000002dc947210 */ /* 0x000fe20007fbe0ff */
[----:B------:R-:W-:Y:S03]  /*28200*/  STL.64 [R1+0x370], R156 ;  /* 0x0003709c01007387 */ /* 0x000fe60000100a00 */
[----:B------:R-:W-:Y:S01]  /*28210*/  IADD3.X R149, PT, PT, R221, R0, RZ, P5, !PT ;  /* 0x00000000dd957210 */ /* 0x000fe20002ffe4ff */
[----:B------:R3:W-:Y:S01]  /*28220*/  STL.64 [R1+0x378], R150 ;  /* 0x0003789601007387 */ /* 0x0007e20000100a00 */
[----:B-1----:R-:W-:-:S03]  /*28230*/  VIADD R146, R146, 0xfffffe9d ;  /* 0xfffffe9d92927836 */ /* 0x002fc60000000000 */
[----:B------:R-:W-:Y:S01]  /*28240*/  LDGSTS.E [R252+0x60180], desc[UR22][R150.64], !P3 ;  /* 0x6018000096fc7fae */ /* 0x000fe2000d9a1016 */
[----:B---3--:R-:W-:-:S03]  /*28250*/  VIADD R145, R145, 0xfffffe9c ;  /* 0xfffffe9c91917836 */ /* 0x008fc60000000000 */
[----:B------:R1:W-:Y:S01]  /*28260*/  STL.64 [R1+0x388], R148 ;  /* 0x0003889401007387 */ /* 0x0003e20000100a00 */
[----:B------:R-:W-:Y:S02]  /*28270*/  ISETP.GE.U32.AND P4, PT, R146, 0x7ffffe1e, PT ;  /* 0x7ffffe1e9200780c */ /* 0x000fe40003f86070 */
[----:B------:R-:W-:Y:S01]  /*28280*/  ISETP.GE.U32.AND P3, PT, R145, 0x7ffffe1d, PT ;  /* 0x7ffffe1d9100780c */ /* 0x000fe20003f66070 */
[----:B------:R-:W-:Y:S01]  /*28290*/  LDGSTS.E [R252+0x60184], desc[UR22][R148.64], !P2 ;  /* 0x6018400094fc7fae */ /* 0x000fe2000d1a1016 */
[----:B----4-:R-:W-:Y:S01]  /*282a0*/  VIADD R144, R144, 0xfffffe9b ;  /* 0xfffffe9b90907836 */ /* 0x010fe20000000000 */
[----:B------:R-:W3:Y:S02]  /*282b0*/  LDC R146, c[0x0][0x3a0] ;  /* 0x0000e800ff927b82 */ /* 0x000ee40000000800 */
[----:B------:R-:W4:Y:S02]  /*282c0*/  LDL.LU.64 R150, [R1+0xc20] ;  /* 0x000c200001967983 */ /* 0x000f240000300a00 */
[----:B------:R-:W-:-:S04]  /*282d0*/  ISETP.GE.U32.AND P2, PT, R144, 0x7ffffe1c, PT ;  /* 0x7ffffe1c9000780c */ /* 0x000fc80003f46070 */
[----:B------:R-:W2:Y:S01]  /*282e0*/  LDC R145, c[0x0][0x3a0] ;  /* 0x0000e800ff917b82 */ /* 0x000ea20000000800 */
[----:B-1----:R-:W4:Y:S04]  /*282f0*/  LDL.LU.64 R148, [R1+0xc18] ;  /* 0x000c180001947983 */ /* 0x002f280000300a00 */
[----:B------:R-:W4:Y:S03]  /*28300*/  LDL.LU.64 R220, [R1+0xc10] ;  /* 0x000c100001dc7983 */ /* 0x000f260000300a00 */
[----:B------:R-:W1:Y:S01]  /*28310*/  LDC R144, c[0x0][0x3a0] ;  /* 0x0000e800ff907b82 */ /* 0x000e620000000800 */
[----:B------:R-:W-:-:S05]  /*28320*/  IADD3 R156, P5, PT, R154, R2, RZ ;  /* 0x000000029a9c7210 */ /* 0x000fca0007fbe0ff */
[----:B------:R-:W-:Y:S01]  /*28330*/  IMAD.X R157, R155, 0x1, R0, P5 ;  /* 0x000000019b9d7824 */ /* 0x000fe200028e0600 */
[----:B--2---:R-:W-:-:S04]  /*28340*/  IADD3 R154, P5, PT, R152, R2, RZ ;  /* 0x00000002989a7210 */ /* 0x004fc80007fbe0ff */
        /* <DEDUP_REMOVED lines=9> */
[----:B--2---:R-:W2:Y:S04]  /*283e0*/  LDL.LU.64 R154, [R1+0xc08] ;  /* 0x000c0800019a7983 */ /* 0x004ea80000300a00 */
[----:B-1----:R-:W2:Y:S04]  /*283f0*/  LDL.LU.64 R152, [R1+0xc00] ;  /* 0x000c000001987983 */ /* 0x002ea80000300a00 */
[----:B------:R-:W2:Y:S01]  /*28400*/  LDL.LU.64 R158, [R1+0xbf8] ;  /* 0x000bf800019e7983 */ /* 0x000ea20000300a00 */
[----:B---3--:R-:W-:Y:S01]  /*28410*/  IADD3 R146, PT, PT, R146, -0x166, RZ ;  /* 0xfffffe9a92927810 */ /* 0x008fe20007ffe0ff */
[----:B------:R-:W-:-:S02]  /*28420*/  VIADD R145, R145, 0xfffffe99 ;  /* 0xfffffe9991917836 */ /* 0x000fc40000000000 */
[----:B------:R-:W-:Y:S01]  /*28430*/  VIADD R144, R144, 0xfffffe98 ;  /* 0xfffffe9890907836 */ /* 0x000fe20000000000 */
[----:B------:R-:W-:Y:S02]  /*28440*/  ISETP.GE.U32.AND P4, PT, R146, 0x7ffffe1b, PT ;  /* 0x7ffffe1b9200780c */ /* 0x000fe40003f86070 */
[----:B------:R-:W1:Y:S01]  /*28450*/  LDC R146, c[0x0][0x3a0] ;  /* 0x0000e800ff927b82 */ /* 0x000e620000000800 */
[----:B------:R-:W-:Y:S02]  /*28460*/  ISETP.GE.U32.AND P3, PT, R145, 0x7ffffe1a, PT ;  /* 0x7ffffe1a9100780c */ /* 0x000fe40003f66070 */
[----:B------:R-:W-:-:S05]  /*28470*/  ISETP.GE.U32.AND P2, PT, R144, 0x7ffffe19, PT ;  /* 0x7ffffe199000780c */ /* 0x000fca0003f46070 */
[----:B------:R-:W3:Y:S01]  /*28480*/  LDC R145, c[0x0][0x3a0] ;  /* 0x0000e800ff917b82 */ /* 0x000ee20000000800 */
[----:B----4-:R-:W-:-:S07]  /*28490*/  IADD3 R156, P5, PT, R150, R2, RZ ;  /* 0x00000002969c7210 */ /* 0x010fce0007fbe0ff */
[----:B------:R-:W4:Y:S01]  /*284a0*/  LDC R144, c[0x0][0x3a0] ;  /* 0x0000e800ff907b82 */ /* 0x000f220000000800 */
[----:B------:R-:W-:Y:S01]  /*284b0*/  IMAD.X R157, R151, 0x1, R0, P5 ;  /* 0x00000001979d7824 */ /* 0x000fe200028e0600 */
[----:B------:R-:W-:-:S04]  /*284c0*/  IADD3 R150, P5, PT, R148, R2, RZ ;  /* 0x0000000294967210 */ /* 0x000fc80007fbe0ff */
[----:B------:R2:W-:Y:S01]  /*284d0*/  LDGSTS.E [R252+0x60194], desc[UR22][R156.64], !P4 ;  /* 0x601940009cfc7fae */ /* 0x0005e2000e1a1016 */
[--C-:B------:R-:W-:Y:S01]  /*284e0*/  IMAD.X R151, R149, 0x1, R0.reuse, P5 ;  /* 0x0000000195977824 */ /* 0x100fe200028e0600 */
[----:B------:R-:W-:Y:S02]  /*284f0*/  IADD3 R148, P5, PT, R220, R2, RZ ;  /* 0x00000002dc947210 */ /* 0x000fe40007fbe0ff */
[----:B------:R-:W-:Y:S03]  /*28500*/  STL.64 [R1+0x3b0], R156 ;  /* 0x0003b09c01007387 */ /* 0x000fe60000100a00 */
[----:B------:R-:W-:Y:S01]  /*28510*/  IMAD.X R149, R221, 0x1, R0, P5 ;  /* 0x00000001dd957824 */ /* 0x000fe200028e0600 */
[----:B------:R4:W-:Y:S01]  /*28520*/  STL.64 [R1+0x3b8], R150 ;  /* 0x0003b89601007387 */ /* 0x0009e20000100a00 */
[----:B-1----:R-:W-:Y:S01]  /*28530*/  VIADD R146, R146, 0xfffffe97 ;  /* 0xfffffe9792927836 */ /* 0x002fe20000000000 */
[----:B---3--:R-:W-:-:S02]  /*28540*/  IADD3 R145, PT, PT, R145, -0x16a, RZ ;  /* 0xfffffe9691917810 */ /* 0x008fc40007ffe0ff */
[----:B------:R-:W-:Y:S04]  /*28550*/  LDGSTS.E [R252+0x60198], desc[UR22][R150.64], !P3 ;  /* 0x6019800096fc7fae */ /* 0x000fe8000d9a1016 */
[----:B------:R1:W-:Y:S01]  /*28560*/  STL.64 [R1+0x3c0], R148 ;  /* 0x0003c09401007387 */ /* 0x0003e20000100a00 */
[----:B------:R-:W-:Y:S01]  /*28570*/  ISETP.GE.U32.AND P4, PT, R146, 0x7ffffe18, PT ;  /* 0x7ffffe189200780c */ /* 0x000fe20003f86070 */
[----:B----4-:R-:W-:Y:S01]  /*28580*/  VIADD R144, R144, 0xfffffe95 ;  /* 0xfffffe9590907836 */ /* 0x010fe20000000000 */
[----:B------:R-:W-:Y:S01]  /*28590*/  ISETP.GE.U32.AND P3, PT, R145, 0x7ffffe17, PT ;  /* 0x7ffffe179100780c */ /* 0x000fe20003f66070 */
[----:B------:R-:W-:Y:S01]  /*285a0*/  LDGSTS.E [R252+0x6019c], desc[UR22][R148.64], !P2 ;  /* 0x6019c00094fc7fae */ /* 0x000fe2000d1a1016 */
[----:B------:R-:W3:Y:S03]  /*285b0*/  LDC R146, c[0x0][0x3a0] ;  /* 0x0000e800ff927b82 */ /* 0x000ee60000000800 */
[----:B------:R-:W4:Y:S01]  /*285c0*/  LDL.LU.64 R150, [R1+0xbf0] ;  /* 0x000bf00001967983 */ /* 0x000f220000300a00 */
[----:B------:R-:W-:-:S04]  /*285d0*/  ISETP.GE.U32.AND P2, PT, R144, 0x7ffffe16, PT ;  /* 0x7ffffe169000780c */ /* 0x000fc80003f46070 */
[----:B------:R-:W2:Y:S01]  /*285e0*/  LDC R145, c[0x0][0x3a0] ;  /* 0x0000e800ff917b82 */ /* 0x000ea20000000800 */
[----:B-1----:R-:W4:Y:S04]  /*285f0*/  LDL.LU.64 R148, [R1+0xbe8] ;  /* 0x000be80001947983 */ /* 0x002f280000300a00 */
[----:B------:R-:W4:Y:S03]  /*28600*/  LDL.LU.64 R220, [R1+0xbe0] ;  /* 0x000be00001dc7983 */ /* 0x000f260000300a00 */
[----:B------:R-:W1:Y:S01]  /*28610*/  LDC R144, c[0x0][0x3a0] ;  /* 0x0000e800ff907b82 */ /* 0x000e620000000800 */
[----:B--2---:R-:W-:-:S05]  /*28620*/  IADD3 R156, P5, PT, R154, R2, RZ ;  /* 0x000000029a9c7210 */ /* 0x004fca0007fbe0ff */
        /* <DEDUP_REMOVED lines=14> */
[----:B---3--:R-:W-:Y:S01]  /*28710*/  VIADD R146, R146, 0xfffffe94 ;  /* 0xfffffe9492927836 */ /* 0x008fe20000000000 */
[----:B------:R-:W-:Y:S01]  /*28720*/  IADD3 R144, PT, PT, R144, -0x16e, RZ ;  /* 0xfffffe9290907810 */ /* 0x000fe20007ffe0ff */
[----:B------:R-:W-:-:S03]  /*28730*/  VIADD R145, R145, 0xfffffe93 ;  /* 0xfffffe9391917836 */ /* 0x000fc60000000000 */
[----:B------:R-:W-:Y:S02]  /*28740*/  ISETP.GE.U32.AND P4, PT, R146, 0x7ffffe15, PT ;  /* 0x7ffffe159200780c */ /* 0x000fe40003f86070 */
[----:B------:R-:W-:Y:S01]  /*28750*/  ISETP.GE.U32.AND P3, PT, R145, 0x7ffffe14, PT ;  /* 0x7ffffe149100780c */ /* 0x000fe20003f66070 */
[----:B------:R-:W1:Y:S01]  /*28760*/  LDC R146, c[0x0][0x3a0] ;  /* 0x0000e800ff927b82 */ /* 0x000e620000000800 */
[----:B------:R-:W-:Y:S02]  /*28770*/  ISETP.GE.U32.AND P2, PT, R144, 0x7ffffe13, PT ;  /* 0x7ffffe139000780c */ /* 0x000fe40003f46070 */
[----:B----4-:R-:W-:-:S05]  /*28780*/  IADD3 R156, P5, PT, R150, R2, RZ ;  /* 0x00000002969c7210 */ /* 0x010fca0007fbe0ff */
[----:B------:R-:W3:Y:S01]  /*28790*/  LDC R145, c[0x0][0x3a0] ;  /* 0x0000e800ff917b82 */ /* 0x000ee20000000800 */
[----:B------:R-:W-:-:S07]  /*287a0*/  IMAD.X R157, R151, 0x1, R0, P5 ;  /* 0x00000001979d7824 */ /* 0x000fce00028e0600 */
[----:B------:R-:W4:Y:S01]  /*287b0*/  LDC R144, c[0x0][0x3a0] ;  /* 0x0000e800ff907b82 */ /* 0x000f220000000800 */
[-C--:B------:R-:W-:Y:S01]  /*287c0*/  IADD3 R150, P5, PT, R148, R2.reuse, RZ ;  /* 0x0000000294967210 */ /* 0x080fe20007fbe0ff */
[----:B------:R2:W-:Y:S04]  /*287d0*/  LDGSTS.E [R252+0x601ac], desc[UR22][R156.64], !P4 ;  /* 0x601ac0009cfc7fae */ /* 0x0005e8000e1a1016 */
[--C-:B------:R-:W-:Y:S01]  /*287e0*/  IMAD.X R151, R149, 0x1, R0.reuse, P5 ;  /* 0x0000000195977824 */ /* 0x100fe200028e0600 */
[----:B------:R-:W-:Y:S01]  /*287f0*/  IADD3 R148, P5, PT, R220, R2, RZ ;  /* 0x00000002dc947210 */ /* 0x000fe20007fbe0ff */
[----:B------:R-:W-:Y:S04]  /*28800*/  STL.64 [R1+0x3e8], R156 ;  /* 0x0003e89c01007387 */ /* 0x000fe80000100a00 */
[----:B------:R-:W-:Y:S01]  /*28810*/  IMAD.X R149, R221, 0x1, R0, P5 ;  /* 0x00000001dd957824 */ /* 0x000fe200028e0600 */
[----:B------:R3:W-:Y:S01]  /*28820*/  STL.64 [R1+0x400], R150 ;  /* 0x0004009601007387 */ /* 0x0007e20000100a00 */
[----:B-1----:R-:W-:-:S03]  /*28830*/  VIADD R146, R146, 0xfffffe91 ;  /* 0xfffffe9192927836 */ /* 0x002fc60000000000 */
[----:B------:R-:W-:Y:S04]  /*28840*/  LDGSTS.E [R252+0x601b0], desc[UR22][R150.64], !P3 ;  /* 0x601b000096fc7fae */ /* 0x000fe8000d9a1016 */
[----:B------:R1:W-:Y:S01]  /*28850*/  STL.64 [R1+0x408], R148 ;  /* 0x0004089401007387 */ /* 0x0003e20000100a00 */
[----:B---3--:R-:W-:Y:S02]  /*28860*/  VIADD R145, R145, 0xfffffe90 ;  /* 0xfffffe9091917836 */ /* 0x008fe40000000000 */
[----:B----4-:R-:W-:Y:S01]  /*28870*/  VIADD R144, R144, 0xfffffe8f ;  /* 0xfffffe8f90907836 */ /* 0x010fe20000000000 */
[----:B------:R-:W-:Y:S04]  /*28880*/  LDGSTS.E [R252+0x601b4], desc[UR22][R148.64], !P2 ;  /* 0x601b400094fc7fae */ /* 0x000fe8000d1a1016 */
[----:B------:R-:W3:Y:S01]  /*28890*/  LDL.LU.64 R150, [R1+0xbc0] ;  /* 0x000bc00001967983 */ /* 0x000ee20000300a00 */
[----:B------:R-:W-:-:S02]  /*288a0*/  ISETP.GE.U32.AND P4, PT, R146, 0x7ffffe12, PT ;  /* 0x7ffffe129200780c */ /* 0x000fc40003f86070 */
[----:B------:R-:W-:Y:S01]  /*288b0*/  ISETP.GE.U32.AND P3, PT, R145, 0x7ffffe11, PT ;  /* 0x7ffffe119100780c */ /* 0x000fe20003f66070 */
[----:B------:R-:W4:Y:S01]  /*288c0*/  LDC R146, c[0x0][0x3a0] ;  /* 0x0000e800ff927b82 */ /* 0x000f220000000800 */
[----:B------:R-:W-:Y:S01]  /*288d0*/  ISETP.GE.U32.AND P2, PT, R144, 0x7ffffe10, PT ;  /* 0x7ffffe109000780c */ /* 0x000fe20003f46070 */
[----:B-1----:R-:W3:Y:S04]  /*288e0*/  LDL.LU.64 R148, [R1+0xbb8] ;  /* 0x000bb80001947983 */ /* 0x002ee80000300a00 */
[----:B------:R-:W3:Y:S02]  /*288f0*/  LDL.LU.64 R220, [R1+0xbb0] ;  /* 0x000bb00001dc7983 */ /* 0x000ee40000300a00 */
[----:B------:R-:W1:Y:S08]  /*28900*/  LDC R145, c[0x0][0x3a0] ;  /* 0x0000e800ff917b82 */ /* 0x000e700000000800 */
[----:B------:R-:W1:Y:S01]  /*28910*/  LDC R144, c[0x0][0x3a0] ;  /* 0x0000e800ff907b82 */ /* 0x000e620000000800 */
[----:B--2---:R-:W-:-:S04]  /*28920*/  IADD3 R156, P5, PT, R154, R2, RZ ;  /* 0x000000029a9c7210 */ /* 0x004fc80007fbe0ff */
[----:B------:R-:W-:Y:S02]  /*28930*/  IADD3.X R157, PT, PT, R155, R0, RZ, P5, !PT ;  /* 0x000000009b9d7210 */ /* 0x000fe40002ffe4ff */
[----:B------:R-:W-:-:S03]  /*28940*/  IADD3 R154, P5, PT, R152, R2, RZ ;  /* 0x00000002989a7210 */ /* 0x000fc60007fbe0ff */
[----:B------:R3:W-:Y:S02]  /*28950*/  LDGSTS.E [R252+0x601b8], desc[UR22][R156.64], !P4 ;  /* 0x601b80009cfc7fae */ /* 0x0007e4000e1a1016 */
[--C-:B------:R-:W-:Y:S01]  /*28960*/  IMAD.X R155, R153, 0x1, R0.reuse, P5 ;  /* 0x00000001999b7824 */ /* 0x100fe200028e0600 */
[----:B------:R-:W-:Y:S01]  /*28970*/  IADD3 R152, P5, PT, R158, R2, RZ ;  /* 0x000000029e987210 */ /* 0x000fe20007fbe0ff */
[----:B------:R-:W-:Y:S04]  /*28980*/  STL.64 [R1+0x410], R156 ;  /* 0x0004109c01007387 */ /* 0x000fe80000100a00 */
[----:B------:R-:W-:Y:S01]  /*28990*/  IMAD.X R153, R159, 0x1, R0, P5 ;  /* 0x000000019f997824 */ /* 0x000fe200028e0600 */
[----:B------:R-:W-:Y:S04]  /*289a0*/  STL.64 [R1+0x418], R154 ;  /* 0x0004189a01007387 */ /* 0x000fe80000100a00 */
[----:B------:R2:W-:Y:S04]  /*289b0*/  STL.64 [R1+0x420], R152 ;  /* 0x0004209801007387 */ /* 0x0005e80000100a00 */
[----:B------:R-:W3:Y:S04]  /*289c0*/  LDL.LU.64 R158, [R1+0xba8] ;  /* 0x000ba800019e7983 */ /* 0x000ee80000300a00 */
[----:B------:R-:W-:Y:S04]  /*289d0*/  LDGSTS.E [R252+0x601bc], desc[UR22][R154.64], !P3 ;  /* 0x601bc0009afc7fae */ /* 0x000fe8000d9a1016 */
[----:B------:R-:W-:Y:S04]  /*289e0*/  LDGSTS.E [R252+0x601c0], desc[UR22][R152.64], !P2 ;  /* 0x601c000098fc7fae */ /* 0x000fe8000d1a1016 */
[----:B--2---:R-:W2:Y:S04]  /*289f0*/  LDL.LU.64 R152, [R1+0xba0] ;  /* 0x000ba00001987983 */ /* 0x004ea80000300a00 */
[----:B------:R-:W2:Y:S01]  /*28a00*/  LDL.LU.64 R154, [R1+0xb98] ;  /* 0x000b9800019a7983 */ /* 0x000ea20000300a00 */
[----:B----4-:R-:W-:-:S02]  /*28a10*/  VIADD R146, R146, 0xfffffe8e ;  /* 0xfffffe8e92927836 */ /* 0x010fc40000000000 */
[----:B-1----:R-:W-:-:S03]  /*28a20*/  VIADD R145, R145, 0xfffffe8d ;  /* 0xfffffe8d91917836 */ /* 0x002fc60000000000 */
[----:B------:R-:W-:Y:S02]  /*28a30*/  ISETP.GE.U32.AND P4, PT, R146, 0x7ffffe0f, PT ;  /* 0x7ffffe0f9200780c */ /* 0x000fe40003f86070 */
[----:B------:R-:W1:Y:S01]  /*28a40*/  LDC R146, c[0x0][0x3a0] ;  /* 0x0000e800ff927b82 */ /* 0x000e620000000800 */
[----:B------:R-:W-:Y:S01]  /*28a50*/  ISETP.GE.U32.AND P3, PT, R145, 0x7ffffe0e, PT ;  /* 0x7ffffe0e9100780c */ /* 0x000fe20003f66070 */
[----:B------:R-:W-:Y:S01]  /*28a60*/  VIADD R144, R144, 0xfffffe8c ;  /* 0xfffffe8c90907836 */ /* 0x000fe20000000000 */
[----:B---3--:R-:W-:-:S05]  /*28a70*/  IADD3 R156, P5, PT, R150, R2, RZ ;  /* 0x00000002969c7210 */ /* 0x008fca0007fbe0ff */
[----:B------:R-:W3:Y:S01]  /*28a80*/  LDC R145, c[0x0][0x3a0] ;  /* 0x0000e800ff917b82 */ /* 0x000ee20000000800 */
[----:B------:R-:W-:Y:S01]  /*28a90*/  ISETP.GE.U32.AND P2, PT, R144, 0x7ffffe0d, PT ;  /* 0x7ffffe0d9000780c */ /* 0x000fe20003f46070 */
[----:B------:R-:W-:Y:S01]  /*28aa0*/  IMAD.X R157, R151, 0x1, R0, P5 ;  /* 0x00000001979d7824 */ /* 0x000fe200028e0600 */
[----:B------:R-:W-:-:S05]  /*28ab0*/  IADD3 R150, P5, PT, R148, R2, RZ ;  /* 0x0000000294967210 */ /* 0x000fca0007fbe0ff */
[----:B------:R-:W4:Y:S01]  /*28ac0*/  LDC R144, c[0x0][0x3a0] ;  /* 0x0000e800ff907b82 */ /* 0x000f220000000800 */
[----:B------:R1:W-:Y:S01]  /*28ad0*/  LDGSTS.E [R252+0x601c4], desc[UR22][R156.64], !P4 ;  /* 0x601c40009cfc7fae */ /* 0x0003e2000e1a1016 */
[----:B------:R-:W-:Y:S02]  /*28ae0*/  IADD3.X R151, PT, PT, R149, R0, RZ, P5, !PT ;  /* 0x0000000095977210 */ /* 0x000fe40002ffe4ff */
[----:B------:R-:W-:Y:S01]  /*28af0*/  IADD3 R148, P5, PT, R220, R2, RZ ;  /* 0x00000002dc947210 */ /* 0x000fe20007fbe0ff */
[----:B------:R-:W-:Y:S04]  /*28b00*/  STL.64 [R1+0x430], R156 ;  /* 0x0004309c01007387 */ /* 0x000fe80000100a00 */
[----:B------:R1:W-:Y:S01]  /*28b10*/  STL.64 [R1+0x438], R150 ;  /* 0x0004389601007387 */ /* 0x0003e20000100a00 */
[----:B------:R-:W-:-:S03]  /*28b20*/  IMAD.X R149, R221, 0x1, R0, P5 ;  /* 0x00000001dd957824 */ /* 0x000fc600028e0600 */
[----:B------:R-:W-:Y:S01]  /*28b30*/  LDGSTS.E [R252+0x601c8], desc[UR22][R150.64], !P3 ;  /* 0x601c800096fc7fae */ /* 0x000fe2000d9a1016 */
[----:B-1----:R-:W-:-:S03]  /*28b40*/  VIADD R146, R146, 0xfffffe8b ;  /* 0xfffffe8b92927836 */ /* 0x002fc60000000000 */
[----:B------:R-:W-:Y:S04]  /*28b50*/  LDGSTS.E [R252+0x601cc], desc[UR22][R148.64], !P2 ;  /* 0x601cc00094fc7fae */ /* 0x000fe8000d1a1016 */
[----:B------:R-:W4:Y:S04]  /*28b60*/  LDL.LU.64 R150, [R1+0xb90] ;  /* 0x000b900001967983 */ /* 0x000f280000300a00 */
[----:B------:R1:W-:Y:S01]  /*28b70*/  STL.64 [R1+0x448], R148 ;  /* 0x0004489401007387 */ /* 0x0003e20000100a00 */
[----:B------:R-:W-:Y:S01]  /*28b80*/  ISETP.GE.U32.AND P4, PT, R146, 0x7ffffe0c, PT ;  /* 0x7ffffe0c9200780c */ /* 0x000fe20003f86070 */
[----:B---3--:R-:W-:Y:S01]  /*28b90*/  VIADD R145, R145, 0xfffffe8a ;  /* 0xfffffe8a91917836 */ /* 0x008fe20000000000 */
[----:B------:R-:W3:Y:S01]  /*28ba0*/  LDC R146, c[0x0][0x3a0] ;  /* 0x0000e800ff927b82 */ /* 0x000ee20000000800 */
[----:B-1----:R-:W4:Y:S04]  /*28bb0*/  LDL.LU.64 R148, [R1+0xb88] ;  /* 0x000b880001947983 */ /* 0x002f280000300a00 */
[----:B------:R-:W4:Y:S01]  /*28bc0*/  LDL.LU.64 R220, [R1+0xb80] ;  /* 0x000b800001dc7983 */ /* 0x000f220000300a00 */
[----:B------:R-:W-:-:S05]  /*28bd0*/  IADD3 R156, P5, PT, R158, R2, RZ ;  /* 0x000000029e9c7210 */ /* 0x000fca0007fbe0ff */
[----:B------:R-:W-:-:S05]  /*28be0*/  IMAD.X R157, R159, 0x1, R0, P5 ;  /* 0x000000019f9d7824 */ /* 0x000fca00028e0600 */
[----:B------:R1:W-:Y:S04]  /*28bf0*/  STL.64 [R1+0x450], R156 ;  /* 0x0004509c01007387 */ /* 0x0003e80000100a00 */
[----:B------:R-:W-:Y:S01]  /*28c00*/  LDGSTS.E [R252+0x601d0], desc[UR22][R156.64], !P4 ;  /* 0x601d00009cfc7fae */ /* 0x000fe2000e1a1016 */
[----:B--2---:R-:W-:-:S05]  /*28c10*/  IADD3 R158, P5, PT, R152, R2, RZ ;  /* 0x00000002989e7210 */ /* 0x004fca0007fbe0ff */
[----:B------:R-:W-:Y:S01]  /*28c20*/  IMAD.X R159, R153, 0x1, R0, P5 ;  /* 0x00000001999f7824 */ /* 0x000fe200028e0600 */
[----:B------:R-:W-:-:S04]  /*28c30*/  IADD3 R152, P5, PT, R154, R2, RZ ;  /* 0x000000029a987210 */ /* 0x000fc80007fbe0ff */
[----:B------:R-:W-:Y:S02]  /*28c40*/  IADD3.X R153, PT, PT, R155, R0, RZ, P5, !PT ;  /* 0x000000009b997210 */ /* 0x000fe40002ffe4ff */
[----:B------:R-:W2:Y:S04]  /*28c50*/  LDL.LU.64 R154, [R1+0xb78] ;  /* 0x000b7800019a7983 */ /* 0x000ea80000300a00 */
[----:B------:R3:W-:Y:S04]  /*28c60*/  STL.64 [R1+0x458], R158 ;  /* 0x0004589e01007387 */ /* 0x0007e80000100a00 */
[----:B-1----:R-:W2:Y:S01]  /*28c70*/  LDL.LU.64 R156, [R1+0xb70] ;  /* 0x000b7000019c7983 */ /* 0x002ea20000300a00 */
[----:B------:R-:W-:-:S02]  /*28c80*/  ISETP.GE.U32.AND P3, PT, R145, 0x7ffffe0b, PT ;  /* 0x7ffffe0b9100780c */ /* 0x000fc40003f66070 */
[----:B------:R-:W1:Y:S01]  /*28c90*/  LDC R145, c[0x0][0x3a0] ;  /* 0x0000e800ff917b82 */ /* 0x000e620000000800 */
[----:B----4-:R-:W-:-:S05]  /*28ca0*/  VIADD R144, R144, 0xfffffe89 ;  /* 0xfffffe8990907836 */ /* 0x010fca0000000000 */
[----:B------:R-:W-:Y:S02]  /*28cb0*/  ISETP.GE.U32.AND P2, PT, R144, 0x7ffffe0a, PT ;  /* 0x7ffffe0a9000780c */ /* 0x000fe40003f46070 */
[----:B------:R-:W4:Y:S01]  /*28cc0*/  LDC R144, c[0x0][0x3a0] ;  /* 0x0000e800ff907b82 */ /* 0x000f220000000800 */
[----:B---3--:R-:W-:Y:S02]  /*28cd0*/  VIADD R146, R146, 0xfffffe88 ;  /* 0xfffffe8892927836 */ /* 0x008fe40000000000 */
[----:B------:R-:W-:Y:S03]  /*28ce0*/  LDGSTS.E [R252+0x601d4], desc[UR22][R158.64], !P3 ;  /* 0x601d40009efc7fae */ /* 0x000fe6000d9a1016 */
[----:B------:R-:W-:Y:S01]  /*28cf0*/  ISETP.GE.U32.AND P4, PT, R146, 0x7ffffe09, PT ;  /* 0x7ffffe099200780c */ /* 0x000fe20003f86070 */
[----:B------:R3:W-:Y:S01]  /*28d00*/  STL.64 [R1+0x460], R152 ;  /* 0x0004609801007387 */ /* 0x0007e20000100a00 */
[----:B------:R-:W3:Y:S03]  /*28d10*/  LDC R146, c[0x0][0x3a0] ;  /* 0x0000e800ff927b82 */ /* 0x000ee60000000800 */
[----:B------:R3:W-:Y:S04]  /*28d20*/  LDGSTS.E [R252+0x601d8], desc[UR22][R152.64], !P2 ;  /* 0x601d800098fc7fae */ /* 0x0007e8000d1a1016 */
[----:B------:R-:W2:Y:S01]  /*28d30*/  LDL.LU.64 R158, [R1+0x1430] ;  /* 0x00143000019e7983 */ /* 0x000ea20000300a00 */
[----:B-1----:R-:W-:-:S05]  /*28d40*/  VIADD R145, R145, 0xfffffe87 ;  /* 0xfffffe8791917836 */ /* 0x002fca0000000000 */
[----:B------:R-:W-:Y:S02]  /*28d50*/  ISETP.GE.U32.AND P3, PT, R145, 0x7ffffe08, PT ;  /* 0x7ffffe089100780c */ /* 0x000fe40003f66070 */
[----:B------:R-:W1:Y:S01]  /*28d60*/  LDC R145, c[0x0][0x3a0] ;  /* 0x0000e800ff917b82 */ /* 0x000e620000000800 */
[----:B---3--:R-:W-:Y:S01]  /*28d70*/  IADD3 R152, P5, PT, R150, R2, RZ ;  /* 0x0000000296987210 */ /* 0x008fe20007fbe0ff */
[----:B----4-:R-:W-:-:S04]  /*28d80*/  VIADD R144, R144, 0xfffffe86 ;  /* 0xfffffe8690907836 */ /* 0x010fc80000000000 */
[--C-:B------:R-:W-:Y:S01]  /*28d90*/  IMAD.X R153, R151, 0x1, R0.reuse, P5 ;  /* 0x0000000197997824 */ /* 0x100fe200028e0600 */
[----:B------:R-:W-:Y:S02]  /*28da0*/  ISETP.GE.U32.AND P2, PT, R144, 0x7ffffe07, PT ;  /* 0x7ffffe079000780c */ /* 0x000fe40003f46070 */
[----:B------:R-:W3:Y:S01]  /*28db0*/  LDC R144, c[0x0][0x3a0] ;  /* 0x0000e800ff907b82 */ /* 0x000ee20000000800 */
[-C--:B------:R-:W-:Y:S01]  /*28dc0*/  IADD3 R150, P5, PT, R148, R2.reuse, RZ ;  /* 0x0000000294967210 */ /* 0x080fe20007fbe0ff */
[----:B------:R2:W-:Y:S04]  /*28dd0*/  LDGSTS.E [R252+0x601dc], desc[UR22][R152.64], !P4 ;  /* 0x601dc00098fc7fae */ /* 0x0005e8000e1a1016 */
[--C-:B------:R-:W-:Y:S01]  /*28de0*/  IMAD.X R151, R149, 0x1, R0.reuse, P5 ;  /* 0x0000000195977824 */ /* 0x100fe200028e0600 */
[----:B------:R-:W-:Y:S01]  /*28df0*/  IADD3 R148, P5, PT, R220, R2, RZ ;  /* 0x00000002dc947210 */ /* 0x000fe20007fbe0ff */
[----:B------:R2:W-:Y:S04]  /*28e00*/  STL.64 [R1+0x468], R152 ;  /* 0x0004689801007387 */ /* 0x0005e80000100a00 */
[----:B------:R-:W-:Y:S01]  /*28e10*/  IMAD.X R149, R221, 0x1, R0, P5 ;  /* 0x00000001dd957824 */ /* 0x000fe200028e0600 */
[----:B------:R-:W-:Y:S01]  /*28e20*/  IADD3 R146, PT, PT, R146, -0x17b, RZ ;  /* 0xfffffe8592927810 */ /* 0x000fe20007ffe0ff */
[----:B-1----:R-:W-:Y:S01]  /*28e30*/  VIADD R145, R145, 0xfffffe84 ;  /* 0xfffffe8491917836 */ /* 0x002fe20000000000 */
[----:B------:R1:W-:Y:S04]  /*28e40*/  STL.64 [R1+0x470], R150 ;  /* 0x0004709601007387 */ /* 0x0003e80000100a00 */
[----:B------:R1:W-:Y:S01]  /*28e50*/  LDGSTS.E [R252+0x601e0], desc[UR22][R150.64], !P3 ;  /* 0x601e000096fc7fae */ /* 0x0003e2000d9a1016 */
[----:B------:R-:W-:-:S02]  /*28e60*/  ISETP.GE.U32.AND P4, PT, R146, 0x7ffffe06, PT ;  /* 0x7ffffe069200780c */ /* 0x000fc40003f86070 */
[----:B------:R-:W-:Y:S01]  /*28e70*/  ISETP.GE.U32.AND P3, PT, R145, 0x7ffffe05, PT ;  /* 0x7ffffe059100780c */ /* 0x000fe20003f66070 */
[----:B------:R4:W-:Y:S01]  /*28e80*/  STL.64 [R1+0x478], R148 ;  /* 0x0004789401007387 */ /* 0x0009e20000100a00 */
[----:B---3--:R-:W-:Y:S01]  /*28e90*/  VIADD R144, R144, 0xfffffe83 ;  /* 0xfffffe8390907836 */ /* 0x008fe20000000000 */
[----:B------:R-:W3:Y:S02]  /*28ea0*/  LDC R145, c[0x0][0x3a0] ;  /* 0x0000e800ff917b82 */ /* 0x000ee40000000800 */
[----:B------:R4:W-:Y:S02]  /*28eb0*/  LDGSTS.E [R252+0x601e4], desc[UR22][R148.64], !P2 ;  /* 0x601e400094fc7fae */ /* 0x0009e4000d1a1016 */
[----:B------:R-:W-:-:S04]  /*28ec0*/  ISETP.GE.U32.AND P2, PT, R144, 0x7ffffe04, PT ;  /* 0x7ffffe049000780c */ /* 0x000fc80003f46070 */
[----:B------:R-:W3:Y:S08]  /*28ed0*/  LDC R144, c[0x0][0x3a0] ;  /* 0x0000e800ff907b82 */ /* 0x000ef00000000800 */
[----:B------:R-:W3:Y:S01]  /*28ee0*/  LDC R146, c[0x0][0x3a0] ;  /* 0x0000e800ff927b82 */ /* 0x000ee20000000800 */
[----:B--2---:R-:W-:-:S05]  /*28ef0*/  IADD3 R152, P5, PT, R154, R2, RZ ;  /* 0x000000029a987210 */ /* 0x004fca0007fbe0ff */
[----:B------:R-:W-:Y:S01]  /*28f00*/  IMAD.X R153, R155, 0x1, R0, P5 ;  /* 0x000000019b997824 */ /* 0x000fe200028e0600 */
[----:B-1----:R-:W-:-:S04]  /*28f10*/  IADD3 R150, P5, PT, R156, R2, RZ ;  /* 0x000000029c967210 */ /* 0x002fc80007fbe0ff */
[----:B------:R-:W-:Y:S01]  /*28f20*/  LDGSTS.E [R252+0x601e8], desc[UR22][R152.64], !P4 ;  /* 0x601e800098fc7fae */ /* 0x000fe2000e1a1016 */
[--C-:B------:R-:W-:Y:S01]  /*28f30*/  IMAD.X R151, R157, 0x1, R0.reuse, P5 ;  /* 0x000000019d977824 */ /* 0x100fe200028e0600 */
[----:B----4-:R-:W-:Y:S02]  /*28f40*/  IADD3 R148, P5, PT, R228, R2, RZ ;  /* 0x00000002e4947210 */ /* 0x010fe40007fbe0ff */
[----:B------:R-:W-:Y:S01]  /*28f50*/  STL.64 [R1+0x480], R152 ;  /* 0x0004809801007387 */ /* 0x000fe20000100a00 */
[----:B------:R-:W1:Y:S02]  /*28f60*/  LDC R157, c[0x0][0x3a0] ;  /* 0x0000e800ff9d7b82 */ /* 0x000e640000000800 */
[----:B------:R-:W-:Y:S01]  /*28f70*/  IMAD.X R149, R229, 0x1, R0, P5 ;  /* 0x00000001e5957824 */ /* 0x000fe200028e0600 */
[----:B------:R2:W-:Y:S04]  /*28f80*/  STL.64 [R1+0x488], R150 ;  /* 0x0004889601007387 */ /* 0x0005e80000100a00 */
[----:B------:R-:W-:Y:S04]  /*28f90*/  LDGSTS.E [R252+0x601ec], desc[UR22][R150.64], !P3 ;  /* 0x601ec00096fc7fae */ /* 0x000fe8000d9a1016 */
[----:B------:R4:W-:Y:S01]  /*28fa0*/  STL.64 [R1+0x490], R148 ;  /* 0x0004909401007387 */ /* 0x0009e20000100a00 */
[----:B---3--:R-:W-:Y:S01]  /*28fb0*/  IADD3 R228, PT, PT, R144, -0x17f, RZ ;  /* 0xfffffe8190e47810 */ /* 0x008fe20007ffe0ff */
[----:B------:R-:W-:-:S02]  /*28fc0*/  VIADD R229, R145, 0xfffffe82 ;  /* 0xfffffe8291e57836 */ /* 0x000fc40000000000 */
[----:B------:R4:W-:Y:S04]  /*28fd0*/  LDGSTS.E [R252+0x601f0], desc[UR22][R148.64], !P2 ;  /* 0x601f000094fc7fae */ /* 0x0009e8000d1a1016 */
[----:B--2---:R-:W2:Y:S04]  /*28fe0*/  LDL.LU.64 R150, [R1+0xfe8] ;  /* 0x000fe80001967983 */ /* 0x004ea80000300a00 */
[----:B------:R-:W3:Y:S01]  /*28ff0*/  LDL.LU.64 R152, [R1+0xfe0] ;  /* 0x000fe00001987983 */ /* 0x000ee20000300a00 */
[----:B------:R-:W-:-:S05]  /*29000*/  IADD3 R144, P4, PT, R226, R2, RZ ;  /* 0x00000002e2907210 */ /* 0x000fca0007f9e0ff */
[--C-:B------:R-:W-:Y:S01]  /*29010*/  IMAD.X R145, R227, 0x1, R0.reuse, P4 ;  /* 0x00000001e3917824 */ /* 0x100fe200020e0600 */
[----:B------:R-:W-:Y:S02]  /*29020*/  ISETP.GE.U32.AND P3, PT, R229, 0x7ffffe03, PT ;  /* 0x7ffffe03e500780c */ /* 0x000fe40003f66070 */
[----:B----4-:R-:W-:Y:S02]  /*29030*/  IADD3 R148, P5, PT, R224, R2, RZ ;  /* 0x00000002e0947210 */ /* 0x010fe40007fbe0ff */
[----:B------:R4:W-:Y:S04]  /*29040*/  STL.64 [R1+0x498], R144 ;  /* 0x0004989001007387 */ /* 0x0009e80000100a00 */
[----:B------:R-:W3:Y:S01]  /*29050*/  LDL.LU.64 R220, [R1+0xfd8] ;  /* 0x000fd80001dc7983 */ /* 0x000ee20000300a00 */
[----:B------:R-:W-:-:S03]  /*29060*/  IMAD.X R149, R225, 0x1, R0, P5 ;  /* 0x00000001e1957824 */ /* 0x000fc600028e0600 */
[----:B------:R-:W3:Y:S04]  /*29070*/  LDL.LU.64 R154, [R1+0xfd0] ;  /* 0x000fd000019a7983 */ /* 0x000ee80000300a00 */
[----:B------:R-:W-:Y:S04]  /*29080*/  LDGSTS.E [R252+0x601f4], desc[UR22][R144.64], !P3 ;  /* 0x601f400090fc7fae */ /* 0x000fe8000d9a1016 */
[----:B------:R1:W-:Y:S04]  /*29090*/  STL.64 [R1+0x4a0], R148 ;  /* 0x0004a09401007387 */ /* 0x0003e80000100a00 */
[----:B----4-:R-:W4:Y:S01]  /*290a0*/  LDL.LU.64 R144, [R1+0xfc8] ;  /* 0x000fc80001907983 */ /* 0x010f220000300a00 */
[----:B------:R-:W-:Y:S01]  /*290b0*/  VIADD R146, R146, 0xfffffe80 ;  /* 0xfffffe8092927836 */ /* 0x000fe20000000000 */
[----:B------:R-:W-:-:S04]  /*290c0*/  ISETP.GE.U32.AND P2, PT, R228, 0x7ffffe02, PT ;  /* 0x7ffffe02e400780c */ /* 0x000fc80003f46070 */
[----:B------:R-:W-:Y:S02]  /*290d0*/  ISETP.GE.U32.AND P4, PT, R146, 0x7ffffe01, PT ;  /* 0x7ffffe019200780c */ /* 0x000fe40003f86070 */
[----:B------:R-:W-:-:S05]  /*290e0*/  IADD3 R146, P5, PT, R222, R2, RZ ;  /* 0x00000002de927210 */ /* 0x000fca0007fbe0ff */
[----:B------:R-:W-:Y:S02]  /*290f0*/  IMAD.X R147, R223, 0x1, R0, P5 ;  /* 0x00000001df937824 */ /* 0x000fe400028e0600 */
[----:B------:R-:W-:Y:S01]  /*29100*/  LDGSTS.E [R252+0x601f8], desc[UR22][R148.64], !P2 ;  /* 0x601f800094fc7fae */ /* 0x000fe2000d1a1016 */
[----:B-----5:R-:W-:-:S03]  /*29110*/  ISETP.GE.AND P3, PT, R133, R134, PT ;  /* 0x000000868500720c */ /* 0x020fc60003f66270 */
[----:B------:R1:W-:Y:S04]  /*29120*/  LDGSTS.E [R252+0x601fc], desc[UR22][R146.64], !P4 ;  /* 0x601fc00092fc7fae */ /* 0x0003e8000e1a1016 */
[----:B------:R1:W-:Y:S01]  /*29130*/  STL.64 [R1+0x4b0], R146 ;  /* 0x0004b09201007387 */ /* 0x0003e20000100a00 */
[----:B------:R-:W-:-:S03]  /*29140*/  SEL R134, RZ, 0x4, P3 ;  /* 0x00000004ff867807 */ /* 0x000fc60001800000 */
[----:B-1----:R-:W4:Y:S01]  /*29150*/  LDL.LU.64 R148, [R1+0xfc0] ;  /* 0x000fc00001947983 */ /* 0x002f220000300a00 */
[----:B------:R-:W-:Y:S01]  /*29160*/  VIADD R252, R157, 0x7f ;  /* 0x0000007f9dfc7836 */ /* 0x000fe20000000000 */
[----:B------:R-:W-:Y:S02]  /*29170*/  SHF.R.S32.HI R222, RZ, 0x1f, R135 ;  /* 0x0000001fffde7819 */ /* 0x000fe40000011487 */
[----:B------:R-:W4:Y:S02]  /*29180*/  LDL.LU.64 R156, [R1+0xfb8] ;  /* 0x000fb800019c7983 */ /* 0x000f240000300a00 */
[----:B------:R-:W-:Y:S02]  /*29190*/  ISETP.GT.AND P2, PT, R252, 0x17f, PT ;  /* 0x0000017ffc00780c */ /* 0x000fe40003f44270 */
[----:B------:R-:W4:Y:S02]  /*291a0*/  LDL.LU.64 R146, [R1+0xfb0] ;  /* 0x000fb00001927983 */ /* 0x000f240000300a00 */
[----:B------:R-:W-:-:S02]  /*291b0*/  SEL R134, R134, RZ, P2 ;  /* 0x000000ff86867207 */ /* 0x000fc40001000000 */
[----:B------:R-:W4:Y:S02]  /*291c0*/  LDL.LU.64 R228, [R1+0xfa8] ;  /* 0x000fa80001e47983 */ /* 0x000f240000300a00 */
[----:B------:R-:W-:Y:S01]  /*291d0*/  ISETP.NE.U32.AND P2, PT, R134, RZ, PT ;  /* 0x000000ff8600720c */ /* 0x000fe20003f45070 */
[C---:B------:R-:W-:Y:S01]  /*291e0*/  IMAD.SHL.U32 R134, R135.reuse, 0x4, RZ ;  /* 0x0000000487867824 */ /* 0x040fe200078e00ff */
[----:B------:R-:W-:Y:S01]  /*291f0*/  SHF.L.U64.HI R135, R135, 0x2, R222 ;  /* 0x0000000287877819 */ /* 0x000fe200000102de */
[----:B------:R-:W0:Y:S03]  /*29200*/  LDGDEPBAR ;  /* 0x00000000000079af */ /* 0x000e260000000000 */
[----:B--2---:R-:W-:-:S04]  /*29210*/  IADD3 R224, P3, PT, R150, R134, RZ ;  /* 0x0000008696e07210 */ /* 0x004fc80007f7e0ff */
[----:B------:R-:W-:Y:S02]  /*29220*/  IADD3.X R225, PT, PT, R151, R135, RZ, P3, !PT ;  /* 0x0000008797e17210 */ /* 0x000fe40001ffe4ff */
[----:B---3--:R-:W-:-:S03]  /*29230*/  IADD3 R150, P3, PT, R152, R134, RZ ;  /* 0x0000008698967210 */ /* 0x008fc60007f7e0ff */
[----:B------:R-:W-:Y:S02]  /*29240*/  STL.64 [R1+0x4a8], R224 ;  /* 0x0004a8e001007387 */ /* 0x000fe40000100a00 */
[----:B------:R-:W-:Y:S02]  /*29250*/  IMAD.X R151, R153, 0x1, R135, P3 ;  /* 0x0000000199977824 */ /* 0x000fe400018e0687 */
[----:B------:R-:W2:Y:S04]  /*29260*/  LDL.LU.64 R152, [R1+0xfa0] ;  /* 0x000fa00001987983 */ /* 0x000ea80000300a00 */
[----:B------:R1:W-:Y:S04]  /*29270*/  LDGSTS.E [R143+0x40000], desc[UR22][R224.64], P2 ;  /* 0x40000000e08f7fae */ /* 0x0003e800091a1016 */
[----:B------:R3:W-:Y:S04]  /*29280*/  STL.64 [R1+0x4f0], R150 ;  /* 0x0004f09601007387 */ /* 0x0007e80000100a00 */
[----:B------:R-:W-:Y:S04]  /*29290*/  LDGSTS.E [R143+0x40400], desc[UR22][R150.64], P2 ;  /* 0x40400000968f7fae */ /* 0x000fe800091a1016 */
[----:B---3--:R-:W3:Y:S01]  /*292a0*/  LDL.LU.64 R150, [R1+0xf98] ;  /* 0x000f980001967983 */ /* 0x008ee20000300a00 */
[----:B-1----:R-:W-:-:S05]  /*292b0*/  IADD3 R224, P3, PT, R220, R134, RZ ;  /* 0x00000086dce07210 */ /* 0x002fca0007f7e0ff */
[--C-:B------:R-:W-:Y:S01]  /*292c0*/  IMAD.X R225, R221, 0x1, R135.reuse, P3 ;  /* 0x00000001dde17824 */ /* 0x100fe200018e0687 */
[-C--:B------:R-:W-:Y:S01]  /*292d0*/  IADD3 R222, P3, PT, R154, R134.reuse, RZ ;  /* 0x000000869ade7210 */ /* 0x080fe20007f7e0ff */
[----:B------:R-:W3:Y:S04]  /*292e0*/  LDL.LU.64 R220, [R1+0xf90] ;  /* 0x000f900001dc7983 */ /* 0x000ee80000300a00 */
[--C-:B------:R-:W-:Y:S01]  /*292f0*/  IMAD.X R223, R155, 0x1, R135.reuse, P3 ;  /* 0x000000019bdf7824 */ /* 0x100fe200018e0687 */
[-C--:B----4-:R-:W-:Y:S01]  /*29300*/  IADD3 R154, P3, PT, R144, R134.reuse, RZ ;  /* 0x00000086909a7210 */ /* 0x090fe20007f7e0ff */
[----:B------:R-:W-:Y:S04]  /*29310*/  STL.64 [R1+0x540], R224 ;  /* 0x000540e001007387 */ /* 0x000fe80000100a00 */
[----:B------:R-:W-:Y:S01]  /*29320*/  IMAD.X R155, R145, 0x1, R135, P3 ;  /* 0x00000001919b7824 */ /* 0x000fe200018e0687 */
[----:B------:R-:W-:Y:S04]  /*29330*/  STL.64 [R1+0x588], R222 ;  /* 0x000588de01007387 */ /* 0x000fe80000100a00 */
[----:B------:R-:W4:Y:S04]  /*29340*/  LDL.LU.64 R144, [R1+0xf88] ;  /* 0x000f880001907983 */ /* 0x000f280000300a00 */
[----:B------:R1:W-:Y:S04]  /*29350*/  LDGSTS.E [R143+0x40800], desc[UR22][R224.64], P2 ;  /* 0x40800000e08f7fae */ /* 0x0003e800091a1016 */
[----:B------:R1:W-:Y:S04]  /*29360*/  LDGSTS.E [R143+0x40c00], desc[UR22][R222.64], P2 ;  /* 0x40c00000de8f7fae */ /* 0x0003e800091a1016 */
[----:B------:R1:W-:Y:S04]  /*29370*/  STL.64 [R1+0x5e8], R154 ;  /* 0x0005e89a01007387 */ /* 0x0003e80000100a00 */
[----:B------:R-:W-:Y:S04]  /*29380*/  LDGSTS.E [R143+0x41000], desc[UR22][R154.64], P2 ;  /* 0x410000009a8f7fae */ /* 0x000fe800091a1016 */
[----:B-1----:R-:W4:Y:S01]  /*29390*/  LDL.LU.64 R154, [R1+0xf80] ;  /* 0x000f8000019a7983 */ /* 0x002f220000300a00 */
[----:B------:R-:W-:-:S05]  /*293a0*/  IADD3 R224, P3, PT, R148, R134, RZ ;  /* 0x0000008694e07210 */ /* 0x000fca0007f7e0ff */
[--C-:B------:R-:W-:Y:S01]  /*293b0*/  IMAD.X R225, R149, 0x1, R135.reuse, P3 ;  /* 0x0000000195e17824 */ /* 0x100fe200018e0687 */
[-C--:B------:R-:W-:Y:S01]  /*293c0*/  IADD3 R222, P3, PT, R156, R134.reuse, RZ ;  /* 0x000000869cde7210 */ /* 0x080fe20007f7e0ff */
[----:B------:R-:W4:Y:S04]  /*293d0*/  LDL.LU.64 R148, [R1+0xf78] ;  /* 0x000f780001947983 */ /* 0x000f280000300a00 */
[----:B------:R-:W-:Y:S01]  /*293e0*/  IMAD.X R223, R157, 0x1, R135, P3 ;  /* 0x000000019ddf7824 */ /* 0x000fe200018e0687 */
[-C--:B------:R-:W-:Y:S01]  /*293f0*/  IADD3 R156, P3, PT, R146, R134.reuse, RZ ;  /* 0x00000086929c7210 */ /* 0x080fe20007f7e0ff */
[----:B------:R-:W-:Y:S03]  /*29400*/  STL.64 [R1+0x650], R224 ;  /* 0x000650e001007387 */ /* 0x000fe60000100a00 */
[----:B------:R-:W-:Y:S01]  /*29410*/  IADD3.X R157, PT, PT, R147, R135, RZ, P3, !PT ;  /* 0x00000087939d7210 */ /* 0x000fe20001ffe4ff */
[----:B------:R-:W-:Y:S04]  /*29420*/  STL.64 [R1+0x6c8], R222 ;  /* 0x0006c8de01007387 */ /* 0x000fe80000100a00 */
[----:B------:R-:W4:Y:S01]  /*29430*/  LDL.LU.64 R146, [R1+0xf70] ;  /* 0x000f700001927983 */ /* 0x000f220000300a00 */
[----:B------:R-:W-:-:S03]  /*29440*/  IADD3 R226, P3, PT, R228, R134, RZ ;  /* 0x00000086e4e27210 */ /* 0x000fc60007f7e0ff */
[----:B------:R2:W-:Y:S04]  /*29450*/  LDGSTS.E [R143+0x41400], desc[UR22][R224.64], P2 ;  /* 0x41400000e08f7fae */ /* 0x0005e800091a1016 */
[----:B------:R3:W-:Y:S04]  /*29460*/  LDGSTS.E [R143+0x41800], desc[UR22][R222.64], P2 ;  /* 0x41800000de8f7fae */ /* 0x0007e800091a1016 */
[----:B------:R1:W-:Y:S04]  /*29470*/  STL.64 [R1+0x770], R156 ;  /* 0x0007709c01007387 */ /* 0x0003e80000100a00 */
[----:B------:R-:W-:Y:S01]  /*29480*/  LDGSTS.E [R143+0x41c00], desc[UR22][R156.64], P2 ;  /* 0x41c000009c8f7fae */ /* 0x000fe200091a1016 */
[----:B------:R-:W-:-:S05]  /*29490*/  IMAD.X R227, R229, 0x1, R135, P3 ;  /* 0x00000001e5e37824 */ /* 0x000fca00018e0687 */
[----:B------:R2:W-:Y:S04]  /*294a0*/  LDGSTS.E [R143+0x42000], desc[UR22][R226.64], P2 ;  /* 0x42000000e28f7fae */ /* 0x0005e800091a1016 */
[----:B-1----:R-:W4:Y:S01]  /*294b0*/  LDL.LU.64 R156, [R1+0xf68] ;  /* 0x000f6800019c7983 */ /* 0x002f220000300a00 */
[----:B--2---:R-:W-:-:S05]  /*294c0*/  IADD3 R224, P3, PT, R152, R134, RZ ;  /* 0x0000008698e07210 */ /* 0x004fca0007f7e0ff */
[----:B------:R-:W-:Y:S02]  /*294d0*/  IMAD.X R225, R153, 0x1, R135, P3 ;  /* 0x0000000199e17824 */ /* 0x000fe400018e0687 */
[----:B------:R-:W2:Y:S04]  /*294e0*/  LDL.LU.64 R152, [R1+0xf60] ;  /* 0x000f600001987983 */ /* 0x000ea80000300a00 */
[----:B------:R-:W-:Y:S04]  /*294f0*/  STL.64 [R1+0x7e0], R226 ;  /* 0x0007e0e201007387 */ /* 0x000fe80000100a00 */
[----:B------:R1:W-:Y:S04]  /*29500*/  STL.64 [R1+0x830], R224 ;  /* 0x000830e001007387 */ /* 0x0003e80000100a00 */
[----:B------:R-:W-:Y:S01]  /*29510*/  LDGSTS.E [R143+0x42400], desc[UR22][R224.64], P2 ;  /* 0x42400000e08f7fae */ /* 0x000fe200091a1016 */
[----:B---3--:R-:W-:-:S05]  /*29520*/  IADD3 R222, P3, PT, R150, R134, RZ ;  /* 0x0000008696de7210 */ /* 0x008fca0007f7e0ff */
[----:B------:R-:W-:Y:S02]  /*29530*/  IMAD.X R223, R151, 0x1, R135, P3 ;  /* 0x0000000197df7824 */ /* 0x000fe400018e0687 */
[----:B------:R-:W3:Y:S04]  /*29540*/  LDL.LU.64 R150, [R1+0xf58] ;  /* 0x000f580001967983 */ /* 0x000ee80000300a00 */
[----:B------:R4:W-:Y:S04]  /*29550*/  STL.64 [R1+0x860], R222 ;  /* 0x000860de01007387 */ /* 0x0009e80000100a00 */
[----:B-1----:R-:W3:Y:S01]  /*29560*/  LDL.LU.64 R224, [R1+0xf50] ;  /* 0x000f500001e07983 */ /* 0x002ee20000300a00 */
[----:B------:R-:W-:-:S03]  /*29570*/  IADD3 R226, P3, PT, R220, R134, RZ ;  /* 0x00000086dce27210 */ /* 0x000fc60007f7e0ff */
[----:B------:R4:W-:Y:S02]  /*29580*/  LDGSTS.E [R143+0x42800], desc[UR22][R222.64], P2 ;  /* 0x42800000de8f7fae */ /* 0x0009e400091a1016 */
[----:B------:R-:W-:-:S05]  /*29590*/  IMAD.X R227, R221, 0x1, R135, P3 ;  /* 0x00000001dde37824 */ /* 0x000fca00018e0687 */
[----:B------:R-:W-:Y:S01]  /*295a0*/  LDGSTS.E [R143+0x42c00], desc[UR22][R226.64], P2 ;  /* 0x42c00000e28f7fae */ /* 0x000fe200091a1016 */
[----:B----4-:R-:W-:-:S05]  /*295b0*/  IADD3 R222, P3, PT, R144, R134, RZ ;  /* 0x0000008690de7210 */ /* 0x010fca0007f7e0ff */
[----:B------:R-:W-:Y:S02]  /*295c0*/  IMAD.X R223, R145, 0x1, R135, P3 ;  /* 0x0000000191df7824 */ /* 0x000fe400018e0687 */
[----:B------:R-:W4:Y:S04]  /*295d0*/  LDL.LU.64 R144, [R1+0xb68] ;  /* 0x000b680001907983 */ /* 0x000f280000300a00 */
[----:B------:R1:W-:Y:S04]  /*295e0*/  STL.64 [R1+0x8b0], R226 ;  /* 0x0008b0e201007387 */ /* 0x0003e80000100a00 */
[----:B------:R1:W-:Y:S04]  /*295f0*/  STL.64 [R1+0x8e8], R222 ;  /* 0x0008e8de01007387 */ /* 0x0003e80000100a00 */
[----:B------:R1:W-:Y:S01]  /*29600*/  LDGSTS.E [R143+0x43000], desc[UR22][R222.64], P2 ;  /* 0x43000000de8f7fae */ /* 0x0003e200091a1016 */
[----:B------:R-:W-:-:S05]  /*29610*/  IADD3 R220, P3, PT, R154, R134, RZ ;  /* 0x000000869adc7210 */ /* 0x000fca0007f7e0ff */
[----:B------:R-:W-:Y:S02]  /*29620*/  IMAD.X R221, R155, 0x1, R135, P3 ;  /* 0x000000019bdd7824 */ /* 0x000fe400018e0687 */
[----:B------:R-:W4:Y:S04]  /*29630*/  LDL.LU.64 R154, [R1+0xb60] ;  /* 0x000b6000019a7983 */ /* 0x000f280000300a00 */
[----:B------:R1:W-:Y:S04]  /*29640*/  STL.64 [R1+0x938], R220 ;  /* 0x000938dc01007387 */ /* 0x0003e80000100a00 */
[----:B-1----:R-:W4:Y:S01]  /*29650*/  LDL.LU.64 R226, [R1+0xb58] ;  /* 0x000b580001e27983 */ /* 0x002f220000300a00 */
[----:B------:R-:W-:-:S03]  /*29660*/  IADD3 R222, P3, PT, R148, R134, RZ ;  /* 0x0000008694de7210 */ /* 0x000fc60007f7e0ff */
[----:B------:R-:W-:Y:S01]  /*29670*/  LDGSTS.E [R143+0x43400], desc[UR22][R220.64], P2 ;  /* 0x43400000dc8f7fae */ /* 0x000fe200091a1016 */
[----:B------:R-:W-:Y:S02]  /*29680*/  IADD3.X R223, PT, PT, R149, R135, RZ, P3, !PT ;  /* 0x0000008795df7210 */ /* 0x000fe40001ffe4ff */
[----:B------:R-:W-:-:S03]  /*29690*/  IADD3 R148, P3, PT, R146, R134, RZ ;  /* 0x0000008692947210 */ /* 0x000fc60007f7e0ff */
[----:B------:R-:W-:Y:S02]  /*296a0*/  LDGSTS.E [R143+0x43800], desc[UR22][R222.64], P2 ;  /* 0x43800000de8f7fae */ /* 0x000fe400091a1016 */
[----:B------:R-:W-:Y:S02]  /*296b0*/  IMAD.X R149, R147, 0x1, R135, P3 ;  /* 0x0000000193957824 */ /* 0x000fe400018e0687 */
[----:B------:R-:W4:Y:S04]  /*296c0*/  LDL.LU.64 R220, [R1+0xb50] ;  /* 0x000b500001dc7983 */ /* 0x000f280000300a00 */
[----:B------:R-:W-:Y:S04]  /*296d0*/  STL.64 [R1+0xb70], R222 ;  /* 0x000b70de01007387 */ /* 0x000fe80000100a00 */
[----:B------:R-:W-:Y:S04]  /*296e0*/  STL.64 [R1+0xb78], R148 ;  /* 0x000b789401007387 */ /* 0x000fe80000100a00 */
[----:B------:R-:W-:Y:S01]  /*296f0*/  LDGSTS.E [R143+0x43c00], desc[UR22][R148.64], P2 ;  /* 0x43c00000948f7fae */ /* 0x000fe200091a1016 */
[----:B------:R-:W-:-:S05]  /*29700*/  IADD3 R146, P3, PT, R156, R134, RZ ;  /* 0x000000869c927210 */ /* 0x000fca0007f7e0ff */
[----:B------:R-:W-:Y:S02]  /*29710*/  IMAD.X R147, R157, 0x1, R135, P3 ;  /* 0x000000019d937824 */ /* 0x000fe400018e0687 */
[----:B------:R-:W4:Y:S04]  /*29720*/  LDL.LU.64 R156, [R1+0xb48] ;  /* 0x000b4800019c7983 */ /* 0x000f280000300a00 */
[----:B------:R2:W-:Y:S04]  /*29730*/  STL.64 [R1+0xb80], R146 ;  /* 0x000b809201007387 */ /* 0x0005e80000100a00 */
[----:B------:R2:W-:Y:S04]  /*29740*/  LDGSTS.E [R143+0x44000], desc[UR22][R146.64], P2 ;  /* 0x44000000928f7fae */ /* 0x0005e800091a1016 */
[----:B------:R-:W4:Y:S01]  /*29750*/  LDL.LU.64 R228, [R1+0xb40] ;  /* 0x000b400001e47983 */ /* 0x000f220000300a00 */
[----:B--2---:R-:W-:-:S05]  /*29760*/  IADD3 R146, P3, PT, R152, R134, RZ ;  /* 0x0000008698927210 */ /* 0x004fca0007f7e0ff */
[----:B------:R-:W-:-:S05]  /*29770*/  IMAD.X R147, R153, 0x1, R135, P3 ;  /* 0x0000000199937824 */ /* 0x000fca00018e0687 */
[----:B------:R-:W-:Y:S01]  /*29780*/  LDGSTS.E [R143+0x44400], desc[UR22][R146.64], P2 ;  /* 0x44400000928f7fae */ /* 0x000fe200091a1016 */
[----:B---3--:R-:W-:-:S05]  /*29790*/  IADD3 R152, P3, PT, R150, R134, RZ ;  /* 0x0000008696987210 */ /* 0x008fca0007f7e0ff */
[----:B------:R-:W-:Y:S02]  /*297a0*/  IMAD.X R153, R151, 0x1, R135, P3 ;  /* 0x0000000197997824 */ /* 0x000fe400018e0687 */
[----:B------:R-:W2:Y:S01]  /*297b0*/  LDL.LU.64 R150, [R1+0xb38] ;  /* 0x000b380001967983 */ /* 0x000ea20000300a00 */
[----:B------:R-:W-:-:S03]  /*297c0*/  IADD3 R148, P3, PT, R224, R134, RZ ;  /* 0x00000086e0947210 */ /* 0x000fc60007f7e0ff */
[----:B------:R1:W-:Y:S02]  /*297d0*/  STL.64 [R1+0xb88], R146 ;  /* 0x000b889201007387 */ /* 0x0003e40000100a00 */
[----:B------:R-:W-:Y:S02]  /*297e0*/  IMAD.X R149, R225, 0x1, R135, P3 ;  /* 0x00000001e1957824 */ /* 0x000fe400018e0687 */
[----:B------:R-:W-:Y:S04]  /*297f0*/  STL.64 [R1+0xb90], R152 ;  /* 0x000b909801007387 */ /* 0x000fe80000100a00 */
[----:B------:R4:W-:Y:S04]  /*29800*/  LDGSTS.E [R143+0x44800], desc[UR22][R152.64], P2 ;  /* 0x44800000988f7fae */ /* 0x0009e800091a1016 */
[----:B-1----:R-:W3:Y:S04]  /*29810*/  LDL.LU.64 R146, [R1+0xb30] ;  /* 0x000b300001927983 */ /* 0x002ee80000300a00 */
[----:B------:R1:W-:Y:S04]  /*29820*/  STL.64 [R1+0xb98], R148 ;  /* 0x000b989401007387 */ /* 0x0003e80000100a00 */
[----:B------:R-:W-:Y:S04]  /*29830*/  LDGSTS.E [R143+0x44c00], desc[UR22][R148.64], P2 ;  /* 0x44c00000948f7fae */ /* 0x000fe800091a1016 */
[----:B-1----:R-:W3:Y:S01]  /*29840*/  LDL.LU.64 R148, [R1+0xb28] ;  /* 0x000b280001947983 */ /* 0x002ee20000300a00 */
[----:B----4-:R-:W-:-:S05]  /*29850*/  IADD3 R152, P3, PT, R144, R134, RZ ;  /* 0x0000008690987210 */ /* 0x010fca0007f7e0ff */
[----:B------:R-:W-:Y:S01]  /*29860*/  IMAD.X R153, R145, 0x1, R135, P3 ;  /* 0x0000000191997824 */ /* 0x000fe200018e0687 */
[----:B------:R-:W-:-:S04]  /*29870*/  IADD3 R222, P3, PT, R154, R134, RZ ;  /* 0x000000869ade7210 */ /* 0x000fc80007f7e0ff */
[----:B------:R-:W-:Y:S01]  /*29880*/  LDGSTS.E [R143+0x45000], desc[UR22][R152.64], P2 ;  /* 0x45000000988f7fae */ /* 0x000fe200091a1016 */
[----:B------:R-:W-:-:S03]  /*29890*/  IADD3.X R223, PT, PT, R155, R135, RZ, P3, !PT ;  /* 0x000000879bdf7210 */ /* 0x000fc60001ffe4ff */
[----:B------:R-:W4:Y:S01]  /*298a0*/  LDL.LU.64 R154, [R1+0xb20] ;  /* 0x000b2000019a7983 */ /* 0x000f220000300a00 */
[----:B------:R-:W-:-:S03]  /*298b0*/  IADD3 R144, P3, PT, R226, R134, RZ ;  /* 0x00000086e2907210 */ /* 0x000fc60007f7e0ff */
[----:B------:R1:W-:Y:S02]  /*298c0*/  STL.64 [R1+0xb68], R152 ;  /* 0x000b689801007387 */ /* 0x0003e40000100a00 */
[----:B------:R-:W-:Y:S02]  /*298d0*/  IMAD.X R145, R227, 0x1, R135, P3 ;  /* 0x00000001e3917824 */ /* 0x000fe400018e0687 */
[----:B------:R-:W-:Y:S04]  /*298e0*/  STL.64 [R1+0xbb8], R222 ;  /* 0x000bb8de01007387 */ /* 0x000fe80000100a00 */
[----:B------:R1:W-:Y:S04]  /*298f0*/  LDGSTS.E [R143+0x45400], desc[UR22][R222.64], P2 ;  /* 0x45400000de8f7fae */ /* 0x0003e800091a1016 */
[----:B-1----:R-:W4:Y:S04]  /*29900*/  LDL.LU.64 R152, [R1+0xb18] ;  /* 0x000b180001987983 */ /* 0x002f280000300a00 */
[----:B------:R1:W-:Y:S04]  /*29910*/  STL.64 [R1+0xbe0], R144 ;  /* 0x000be09001007387 */ /* 0x0003e80000100a00 */
[----:B------:R-:W-:Y:S04]  /*29920*/  LDGSTS.E [R143+0x45800], desc[UR22][R144.64], P2 ;  /* 0x45800000908f7fae */ /* 0x000fe800091a1016 */
[----:B-1----:R-:W4:Y:S01]  /*29930*/  LDL.LU.64 R144, [R1+0xb10] ;  /* 0x000b100001907983 */ /* 0x002f220000300a00 */
[----:B------:R-:W-:-:S05]  /*29940*/  IADD3 R224, P3, PT, R220, R134, RZ ;  /* 0x00000086dce07210 */ /* 0x000fca0007f7e0ff */
[----:B------:R-:W-:Y:S01]  /*29950*/  IMAD.X R225, R221, 0x1, R135, P3 ;  /* 0x00000001dde17824 */ /* 0x000fe200018e0687 */
[----:B------:R-:W-:-:S04]  /*29960*/  IADD3 R222, P3, PT, R156, R134, RZ ;  /* 0x000000869cde7210 */ /* 0x000fc80007f7e0ff */
[----:B------:R2:W-:Y:S01]  /*29970*/  LDGSTS.E [R143+0x45c00], desc[UR22][R224.64], P2 ;  /* 0x45c00000e08f7fae */ /* 0x0005e200091a1016 */
[----:B------:R-:W-:-:S03]  /*29980*/  IMAD.X R223, R157, 0x1, R135, P3 ;  /* 0x000000019ddf7824 */ /* 0x000fc600018e0687 */
[----:B------:R-:W4:Y:S04]  /*29990*/  LDL.LU.64 R156, [R1+0xb08] ;  /* 0x000b0800019c7983 */ /* 0x000f280000300a00 */
[----:B------:R-:W-:Y:S01]  /*299a0*/  STL.64 [R1+0xc08], R224 ;  /* 0x000c08e001007387 */ /* 0x000fe20000100a00 */
[----:B------:R-:W-:-:S03]  /*299b0*/  IADD3 R220, P3, PT, R228, R134, RZ ;  /* 0x00000086e4dc7210 */ /* 0x000fc60007f7e0ff */
[----:B------:R-:W-:Y:S04]  /*299c0*/  STL.64 [R1+0xc28], R222 ;  /* 0x000c28de01007387 */ /* 0x000fe80000100a00 */
[----:B------:R-:W4:Y:S01]  /*299d0*/  LDL.LU.64 R226, [R1+0xb00] ;  /* 0x000b000001e27983 */ /* 0x000f220000300a00 */
[----:B------:R-:W-:-:S03]  /*299e0*/  IMAD.X R221, R229, 0x1, R135, P3 ;  /* 0x00000001e5dd7824 */ /* 0x000fc600018e0687 */
[----:B------:R3:W-:Y:S04]  /*299f0*/  LDGSTS.E [R143+0x46000], desc[UR22][R222.64], P2 ;  /* 0x46000000de8f7fae */ /* 0x0007e800091a1016 */
[----:B------:R1:W-:Y:S04]  /*29a00*/  STL.64 [R1+0xc48], R220 ;  /* 0x000c48dc01007387 */ /* 0x0003e80000100a00 */
[----:B------:R-:W-:Y:S04]  /*29a10*/  LDGSTS.E [R143+0x46400], desc[UR22][R220.64], P2 ;  /* 0x46400000dc8f7fae */ /* 0x000fe800091a1016 */
[----:B-1----:R-:W4:Y:S01]  /*29a20*/  LDL.LU.64 R220, [R1+0xaf8] ;  /* 0x000af80001dc7983 */ /* 0x002f220000300a00 */
[----:B--2---:R-:W-:-:S05]  /*29a30*/  IADD3 R224, P3, PT, R150, R134, RZ ;  /* 0x0000008696e07210 */ /* 0x004fca0007f7e0ff */
[----:B------:R-:W-:Y:S02]  /*29a40*/  IMAD.X R225, R151, 0x1, R135, P3 ;  /* 0x0000000197e17824 */ /* 0x000fe400018e0687 */
[----:B------:R-:W2:Y:S01]  /*29a50*/  LDL.LU.64 R150, [R1+0xaf0] ;  /* 0x000af00001967983 */ /* 0x000ea20000300a00 */
[----:B---3--:R-:W-:-:S03]  /*29a60*/  IADD3 R222, P3, PT, R146, R134, RZ ;  /* 0x0000008692de7210 */ /* 0x008fc60007f7e0ff */
[----:B------:R4:W-:Y:S02]  /*29a70*/  LDGSTS.E [R143+0x46800], desc[UR22][R224.64], P2 ;  /* 0x46800000e08f7fae */ /* 0x0009e400091a1016 */
[----:B------:R-:W-:Y:S02]  /*29a80*/  IMAD.X R223, R147, 0x1, R135, P3 ;  /* 0x0000000193df7824 */ /* 0x000fe400018e0687 */
[----:B------:R4:W-:Y:S04]  /*29a90*/  STL.64 [R1+0xc60], R224 ;  /* 0x000c60e001007387 */ /* 0x0009e80000100a00 */
[----:B------:R1:W-:Y:S01]  /*29aa0*/  LDGSTS.E [R143+0x46c00], desc[UR22][R222.64], P2 ;  /* 0x46c00000de8f7fae */ /* 0x0003e200091a1016 */
[----:B------:R-:W-:-:S04]  /*29ab0*/  IADD3 R146, P3, PT, R148, R134, RZ ;  /* 0x0000008694927210 */ /* 0x000fc80007f7e0ff */
[----:B------:R-:W-:Y:S02]  /*29ac0*/  IADD3.X R147, PT, PT, R149, R135, RZ, P3, !PT ;  /* 0x0000008795937210 */ /* 0x000fe40001ffe4ff */
[----:B------:R-:W3:Y:S04]  /*29ad0*/  LDL.LU.64 R148, [R1+0xae8] ;  /* 0x000ae80001947983 */ /* 0x000ee80000300a00 */
[----:B------:R1:W-:Y:S01]  /*29ae0*/  STL.64 [R1+0xc78], R222 ;  /* 0x000c78de01007387 */ /* 0x0003e20000100a00 */
[----:B----4-:R-:W-:-:S03]  /*29af0*/  IADD3 R224, P3, PT, R154, R134, RZ ;  /* 0x000000869ae07210 */ /* 0x010fc60007f7e0ff */
[----:B------:R4:W-:Y:S04]  /*29b00*/  STL.64 [R1+0xc88], R146 ;  /* 0x000c889201007387 */ /* 0x0009e80000100a00 */
[----:B------:R-:W-:Y:S01]  /*29b10*/  LDGSTS.E [R143+0x47000], desc[UR22][R146.64], P2 ;  /* 0x47000000928f7fae */ /* 0x000fe200091a1016 */
[----:B------:R-:W-:-:S05]  /*29b20*/  IMAD.X R225, R155, 0x1, R135, P3 ;  /* 0x000000019be17824 */ /* 0x000fca00018e0687 */
[----:B------:R-:W-:Y:S01]  /*29b30*/  LDGSTS.E [R143+0x47400], desc[UR22][R224.64], P2 ;  /* 0x47400000e08f7fae */ /* 0x000fe200091a1016 */
[----:B-1----:R-:W-:-:S03]  /*29b40*/  IADD3 R222, P3, PT, R152, R134, RZ ;  /* 0x0000008698de7210 */ /* 0x002fc60007f7e0ff */
[----:B----4-:R-:W4:Y:S02]  /*29b50*/  LDL.LU.64 R146, [R1+0xae0] ;  /* 0x000ae00001927983 */ /* 0x010f240000300a00 */
[----:B------:R-:W-:Y:S02]  /*29b60*/  IMAD.X R223, R153, 0x1, R135, P3 ;  /* 0x0000000199df7824 */ /* 0x000fe400018e0687 */
[----:B------:R-:W4:Y:S04]  /*29b70*/  LDL.LU.64 R154, [R1+0xad8] ;  /* 0x000ad800019a7983 */ /* 0x000f280000300a00 */
[----:B------:R-:W-:Y:S04]  /*29b80*/  STL.64 [R1+0xc98], R224 ;  /* 0x000c98e001007387 */ /* 0x000fe80000100a00 */
[----:B------:R1:W-:Y:S01]  /*29b90*/  LDGSTS.E [R143+0x47800], desc[UR22][R222.64], P2 ;  /* 0x47800000de8f7fae */ /* 0x0003e200091a1016 */
[----:B------:R-:W-:-:S05]  /*29ba0*/  IADD3 R152, P3, PT, R144, R134, RZ ;  /* 0x0000008690987210 */ /* 0x000fca0007f7e0ff */
[----:B------:R-:W-:Y:S02]  /*29bb0*/  IMAD.X R153, R145, 0x1, R135, P3 ;  /* 0x0000000191997824 */ /* 0x000fe400018e0687 */
[----:B------:R-:W4:Y:S04]  /*29bc0*/  LDL.LU.64 R144, [R1+0xad0] ;  /* 0x000ad00001907983 */ /* 0x000f280000300a00 */
[----:B------:R1:W-:Y:S04]  /*29bd0*/  STL.64 [R1+0xca0], R222 ;  /* 0x000ca0de01007387 */ /* 0x0003e80000100a00 */
[----:B------:R1:W-:Y:S04]  /*29be0*/  STL.64 [R1+0xca8], R152 ;  /* 0x000ca89801007387 */ /* 0x0003e80000100a00 */
[----:B------:R-:W4:Y:S01]  /*29bf0*/  LDL.LU.64 R228, [R1+0xac8] ;  /* 0x000ac80001e47983 */ /* 0x000f220000300a00 */
[----:B-1----:R-:W-:-:S03]  /*29c00*/  IADD3 R222, P3, PT, R156, R134, RZ ;  /* 0x000000869cde7210 */ /* 0x002fc60007f7e0ff */
[----:B------:R-:W-:Y:S02]  /*29c10*/  LDGSTS.E [R143+0x47c00], desc[UR22][R152.64], P2 ;  /* 0x47c00000988f7fae */ /* 0x000fe400091a1016 */
[----:B------:R-:W-:Y:S01]  /*29c20*/  IMAD.X R223, R157, 0x1, R135, P3 ;  /* 0x000000019ddf7824 */ /* 0x000fe200018e0687 */
[----:B------:R-:W-:-:S04]  /*29c30*/  IADD3 R156, P3, PT, R226, R134, RZ ;  /* 0x00000086e29c7210 */ /* 0x000fc80007f7e0ff */
[----:B------:R2:W-:Y:S01]  /*29c40*/  LDGSTS.E [R136+0x40080], desc[UR22][R222.64], P2 ;  /* 0x40080000de887fae */ /* 0x0005e200091a1016 */
[----:B------:R-:W-:-:S03]  /*29c50*/  IMAD.X R157, R227, 0x1, R135, P3 ;  /* 0x00000001e39d7824 */ /* 0x000fc600018e0687 */
[----:B------:R-:W4:Y:S04]  /*29c60*/  LDL.LU.64 R152, [R1+0xac0] ;  /* 0x000ac00001987983 */ /* 0x000f280000300a00 */
[----:B------:R-:W-:Y:S04]  /*29c70*/  STL.64 [R1+0x4b8], R222 ;  /* 0x0004b8de01007387 */ /* 0x000fe80000100a00 */
[----:B------:R1:W-:Y:S04]  /*29c80*/  STL.64 [R1+0x500], R156 ;  /* 0x0005009c01007387 */ /* 0x0003e80000100a00 */
[----:B------:R-:W-:Y:S01]  /*29c90*/  LDGSTS.E [R136+0x40480], desc[UR22][R156.64], P2 ;  /* 0x404800009c887fae */ /* 0x000fe200091a1016 */
[----:B------:R-:W-:-:S05]  /*29ca0*/  IADD3 R224, P3, PT, R220, R134, RZ ;  /* 0x00000086dce07210 */ /* 0x000fca0007f7e0ff */
[----:B------:R-:W-:Y:S01]  /*29cb0*/  IMAD.X R225, R221, 0x1, R135, P3 ;  /* 0x00000001dde17824 */ /* 0x000fe200018e0687 */
[----:B-1----:R-:W4:Y:S04]  /*29cc0*/  LDL.LU.64 R156, [R1+0xab8] ;  /* 0x000ab800019c7983 */ /* 0x002f280000300a00 */
[----:B------:R-:W4:Y:S04]  /*29cd0*/  LDL.LU.64 R220, [R1+0xab0] ;  /* 0x000ab00001dc7983 */ /* 0x000f280000300a00 */
[----:B------:R-:W-:Y:S04]  /*29ce0*/  STL.64 [R1+0x548], R224 ;  /* 0x000548e001007387 */ /* 0x000fe80000100a00 */
[----:B------:R4:W-:Y:S01]  /*29cf0*/  LDGSTS.E [R136+0x40880], desc[UR22][R224.64], P2 ;  /* 0x40880000e0887fae */ /* 0x0009e200091a1016 */
[----:B--2---:R-:W-:-:S04]  /*29d00*/  IADD3 R222, P3, PT, R150, R134, RZ ;  /* 0x0000008696de7210 */ /* 0x004fc80007f7e0ff */
[----:B------:R-:W-:-:S05]  /*29d10*/  IADD3.X R223, PT, PT, R151, R135, RZ, P3, !PT ;  /* 0x0000008797df7210 */ /* 0x000fca0001ffe4ff */
[----:B------:R-:W-:Y:S04]  /*29d20*/  STL.64 [R1+0x598], R222 ;  /* 0x000598de01007387 */ /* 0x000fe80000100a00 */
[----:B------:R1:W-:Y:S01]  /*29d30*/  LDGSTS.E [R136+0x40c80], desc[UR22][R222.64], P2 ;  /* 0x40c80000de887fae */ /* 0x0003e200091a1016 */
[----:B---3--:R-:W-:-:S05]  /*29d40*/  IADD3 R150, P3, PT, R148, R134, RZ ;  /* 0x0000008694967210 */ /* 0x008fca0007f7e0ff */
[----:B------:R-:W-:Y:S02]  /*29d50*/  IMAD.X R151, R149, 0x1, R135, P3 ;  /* 0x0000000195977824 */ /* 0x000fe400018e0687 */
[----:B------:R-:W2:Y:S04]  /*29d60*/  LDL.LU.64 R148, [R1+0xaa8] ;  /* 0x000aa80001947983 */ /* 0x000ea80000300a00 */
[----:B------:R3:W-:Y:S04]  /*29d70*/  STL.64 [R1+0x5f0], R150 ;  /* 0x0005f09601007387 */ /* 0x0007e80000100a00 */
[----:B------:R-:W-:Y:S04]  /*29d80*/  LDGSTS.E [R136+0x41080], desc[UR22][R150.64], P2 ;  /* 0x4108000096887fae */ /* 0x000fe800091a1016 */
[----:B---3--:R-:W3:Y:S01]  /*29d90*/  LDL.LU.64 R150, [R1+0xaa0] ;  /* 0x000aa00001967983 */ /* 0x008ee20000300a00 */
[----:B----4-:R-:W-:-:S05]  /*29da0*/  IADD3 R224, P3, PT, R146, R134, RZ ;  /* 0x0000008692e07210 */ /* 0x010fca0007f7e0ff */
[--C-:B------:R-:W-:Y:S01]  /*29db0*/  IMAD.X R225, R147, 0x1, R135.reuse, P3 ;  /* 0x0000000193e17824 */ /* 0x100fe200018e0687 */
[-C--:B-1----:R-:W-:Y:S01]  /*29dc0*/  IADD3 R222, P3, PT, R154, R134.reuse, RZ ;  /* 0x000000869ade7210 */ /* 0x082fe20007f7e0ff */
[----:B------:R-:W4:Y:S04]  /*29dd0*/  LDL.LU.64 R146, [R1+0xa98] ;  /* 0x000a980001927983 */ /* 0x000f280000300a00 */
[----:B------:R-:W-:Y:S01]  /*29de0*/  IMAD.X R223, R155, 0x1, R135, P3 ;  /* 0x000000019bdf7824 */ /* 0x000fe200018e0687 */
[----:B------:R-:W-:Y:S04]  /*29df0*/  STL.64 [R1+0x658], R224 ;  /* 0x000658e001007387 */ /* 0x000fe80000100a00 */
[----:B------:R-:W-:Y:S04]  /*29e00*/  STL.64 [R1+0x710], R222 ;  /* 0x000710de01007387 */ /* 0x000fe80000100a00 */
[----:B------:R1:W-:Y:S01]  /*29e10*/  LDGSTS.E [R136+0x41480], desc[UR22][R224.64], P2 ;  /* 0x41480000e0887fae */ /* 0x0003e200091a1016 */
[----:B------:R-:W-:-:S03]  /*29e20*/  IADD3 R154, P3, PT, R144, R134, RZ ;  /* 0x00000086909a7210 */ /* 0x000fc60007f7e0ff */
[----:B------:R1:W-:Y:S02]  /*29e30*/  LDGSTS.E [R136+0x41880], desc[UR22][R222.64], P2 ;  /* 0x41880000de887fae */ /* 0x0003e400091a1016 */
[----:B------:R-:W-:Y:S02]  /*29e40*/  IMAD.X R155, R145, 0x1, R135, P3 ;  /* 0x00000001919b7824 */ /* 0x000fe400018e0687 */
[----:B------:R-:W4:Y:S04]  /*29e50*/  LDL.LU.64 R144, [R1+0xa90] ;  /* 0x000a900001907983 */ /* 0x000f280000300a00 */
        /* <DEDUP_REMOVED lines=9> */
[----:B------:R1:W-:Y:S04]  /*29ef0*/  STL.64 [R1+0x7b0], R226 ;  /* 0x0007b0e201007387 */ /* 0x0003e80000100a00 */
[----:B------:R1:W-:Y:S01]  /*29f00*/  STL.64 [R1+0x7d8], R224 ;  /* 0x0007d8e001007387 */ /* 0x0003e20000100a00 */
[----:B------:R-:W-:-:S03]  /*29f10*/  IADD3 R222, P3, PT, R156, R134, RZ ;  /* 0x000000869cde7210 */ /* 0x000fc60007f7e0ff */
[----:B------:R-:W-:Y:S01]  /*29f20*/  LDGSTS.E [R136+0x42480], desc[UR22][R224.64], P2 ;  /* 0x42480000e0887fae */ /* 0x000fe200091a1016 */
[----:B------:R-:W-:-:S03]  /*29f30*/  IADD3.X R223, PT, PT, R157, R135, RZ, P3, !PT ;  /* 0x000000879ddf7210 */ /* 0x000fc60001ffe4ff */
[----:B------:R-:W4:Y:S01]  /*29f40*/  LDL.LU.64 R156, [R1+0xa78] ;  /* 0x000a7800019c7983 */ /* 0x000f220000300a00 */
[----:B-1----:R-:W-:-:S03]  /*29f50*/  IADD3 R226, P3, PT, R220, R134, RZ ;  /* 0x00000086dce27210 */ /* 0x002fc60007f7e0ff */
[----:B------:R2:W-:Y:S04]  /*29f60*/  STL.64 [R1+0x820], R222 ;  /* 0x000820de01007387 */ /* 0x0005e80000100a00 */
[----:B------:R-:W4:Y:S01]  /*29f70*/  LDL.LU.64 R224, [R1+0xa70] ;  /* 0x000a700001e07983 */ /* 0x000f220000300a00 */
[----:B------:R-:W-:-:S03]  /*29f80*/  IMAD.X R227, R221, 0x1, R135, P3 ;  /* 0x00000001dde37824 */ /* 0x000fc600018e0687 */
[----:B------:R2:W-:Y:S04]  /*29f90*/  LDGSTS.E [R136+0x42880], desc[UR22][R222.64], P2 ;  /* 0x42880000de887fae */ /* 0x0005e800091a1016 */
[----:B------:R-:W-:Y:S01]  /*29fa0*/  LDGSTS.E [R136+0x42c80], desc[UR22][R226.64], P2 ;  /* 0x42c80000e2887fae */ /* 0x000fe200091a1016 */
[----:B--2---:R-:W-:-:S05]  /*29fb0*/  IADD3 R222, P3, PT, R148, R134, RZ ;  /* 0x0000008694de7210 */ /* 0x004fca0007f7e0ff */
[----:B------:R-:W-:Y:S02]  /*29fc0*/  IMAD.X R223, R149, 0x1, R135, P3 ;  /* 0x0000000195df7824 */ /* 0x000fe400018e0687 */
[----:B------:R-:W2:Y:S04]  /*29fd0*/  LDL.LU.64 R148, [R1+0xa68] ;  /* 0x000a680001947983 */ /* 0x000ea80000300a00 */
[----:B------:R1:W-:Y:S04]  /*29fe0*/  STL.64 [R1+0x858], R226 ;  /* 0x000858e201007387 */ /* 0x0003e80000100a00 */
[----:B------:R4:W-:Y:S04]  /*29ff0*/  STL.64 [R1+0x8a0], R222 ;  /* 0x0008a0de01007387 */ /* 0x0009e80000100a00 */
[----:B------:R4:W-:Y:S01]  /*2a000*/  LDGSTS.E [R136+0x43080], desc[UR22][R222.64], P2 ;  /* 0x43080000de887fae */ /* 0x0009e200091a1016 */
[----:B---3--:R-:W-:-:S05]  /*2a010*/  IADD3 R220, P3, PT, R150, R134, RZ ;  /* 0x0000008696dc7210 */ /* 0x008fca0007f7e0ff */
[----:B------:R-:W-:Y:S02]  /*2a020*/  IMAD.X R221, R151, 0x1, R135, P3 ;  /* 0x0000000197dd7824 */ /* 0x000fe400018e0687 */
[----:B------:R-:W3:Y:S04]  /*2a030*/  LDL.LU.64 R150, [R1+0xa60] ;  /* 0x000a600001967983 */ /* 0x000ee80000300a00 */
[----:B------:R4:W-:Y:S04]  /*2a040*/  STL.64 [R1+0x8d8], R220 ;  /* 0x0008d8dc01007387 */ /* 0x0009e80000100a00 */
[----:B-1----:R-:W3:Y:S01]  /*2a050*/  LDL.LU.64 R226, [R1+0xa58] ;  /* 0x000a580001e27983 */ /* 0x002ee20000300a00 */
[----:B----4-:R-:W-:-:S03]  /*2a060*/  IADD3 R222, P3, PT, R146, R134, RZ ;  /* 0x0000008692de7210 */ /* 0x010fc60007f7e0ff */
[----:B------:R-:W-:Y:S02]  /*2a070*/  LDGSTS.E [R136+0x43480], desc[UR22][R220.64], P2 ;  /* 0x43480000dc887fae */ /* 0x000fe400091a1016 */
[----:B------:R-:W-:-:S05]  /*2a080*/  IMAD.X R223, R147, 0x1, R135, P3 ;  /* 0x0000000193df7824 */ /* 0x000fca00018e0687 */
[----:B------:R-:W-:Y:S04]  /*2a090*/  LDGSTS.E [R136+0x43880], desc[UR22][R222.64], P2 ;  /* 0x43880000de887fae */ /* 0x000fe800091a1016 */
[----:B------:R-:W4:Y:S01]  /*2a0a0*/  LDL.LU.64 R220, [R1+0xa50] ;  /* 0x000a500001dc7983 */ /* 0x000f220000300a00 */
[----:B------:R-:W-:-:S05]  /*2a0b0*/  IADD3 R146, P3, PT, R144, R134, RZ ;  /* 0x0000008690927210 */ /* 0x000fca0007f7e0ff */
[----:B------:R-:W-:Y:S01]  /*2a0c0*/  IMAD.X R147, R145, 0x1, R135, P3 ;  /* 0x0000000191937824 */ /* 0x000fe200018e0687 */
        /* <DEDUP_REMOVED lines=9> */
[----:B-1----:R-:W-:-:S04]  /*2a160*/  IADD3 R144, P3, PT, R152, R134, RZ ;  /* 0x0000008698907210 */ /* 0x002fc80007f7e0ff */
[----:B------:R-:W-:Y:S02]  /*2a170*/  IADD3.X R145, PT, PT, R153, R135, RZ, P3, !PT ;  /* 0x0000008799917210 */ /* 0x000fe40001ffe4ff */
[----:B------:R-:W-:-:S03]  /*2a180*/  IADD3 R152, P3, PT, R156, R134, RZ ;  /* 0x000000869c987210 */ /* 0x000fc60007f7e0ff */
[----:B------:R-:W-:Y:S02]  /*2a190*/  LDGSTS.E [R136+0x44480], desc[UR22][R144.64], P2 ;  /* 0x4448000090887fae */ /* 0x000fe400091a1016 */
[----:B------:R-:W-:Y:S02]  /*2a1a0*/  IMAD.X R153, R157, 0x1, R135, P3 ;  /* 0x000000019d997824 */ /* 0x000fe400018e0687 */
[----:B------:R-:W4:Y:S01]  /*2a1b0*/  LDL.LU.64 R156, [R1+0xa38] ;  /* 0x000a3800019c7983 */ /* 0x000f220000300a00 */
[----:B------:R-:W-:-:S03]  /*2a1c0*/  IADD3 R146, P3, PT, R224, R134, RZ ;  /* 0x00000086e0927210 */ /* 0x000fc60007f7e0ff */
[----:B------:R1:W-:Y:S02]  /*2a1d0*/  STL.64 [R1+0xa80], R144 ;  /* 0x000a809001007387 */ /* 0x0003e40000100a00 */
[----:B------:R-:W-:Y:S02]  /*2a1e0*/  IMAD.X R147, R225, 0x1, R135, P3 ;  /* 0x00000001e1937824 */ /* 0x000fe400018e0687 */
[----:B------:R1:W-:Y:S04]  /*2a1f0*/  STL.64 [R1+0xa90], R152 ;  /* 0x000a909801007387 */ /* 0x0003e80000100a00 */
[----:B------:R-:W-:Y:S04]  /*2a200*/  LDGSTS.E [R136+0x44880], desc[UR22][R152.64], P2 ;  /* 0x4488000098887fae */ /* 0x000fe800091a1016 */
[----:B-1----:R-:W4:Y:S04]  /*2a210*/  LDL.LU.64 R144, [R1+0xa30] ;  /* 0x000a300001907983 */ /* 0x002f280000300a00 */
        /* <DEDUP_REMOVED lines=14> */
[----:B-1----:R-:W2:Y:S04]  /*2a300*/  LDL.LU.64 R146, [R1+0xa18] ;  /* 0x000a180001927983 */ /* 0x002ea80000300a00 */
[----:B------:R1:W-:Y:S04]  /*2a310*/  STL.64 [R1+0xb50], R148 ;  /* 0x000b509401007387 */ /* 0x0003e80000100a00 */
[----:B------:R-:W-:Y:S04]  /*2a320*/  LDGSTS.E [R136+0x45880], desc[UR22][R148.64], P2 ;  /* 0x4588000094887fae */ /* 0x000fe800091a1016 */
[----:B-1----:R-:W2:Y:S01]  /*2a330*/  LDL.LU.64 R148, [R1+0xa10] ;  /* 0x000a100001947983 */ /* 0x002ea20000300a00 */
[----:B----4-:R-:W-:-:S05]  /*2a340*/  IADD3 R224, P3, PT, R220, R134, RZ ;  /* 0x00000086dce07210 */ /* 0x010fca0007f7e0ff */
[----:B------:R-:W-:Y:S01]  /*2a350*/  IMAD.X R225, R221, 0x1, R135, P3 ;  /* 0x00000001dde17824 */ /* 0x000fe200018e0687 */
[----:B---3--:R-:W-:-:S04]  /*2a360*/  IADD3 R222, P3, PT, R154, R134, RZ ;  /* 0x000000869ade7210 */ /* 0x008fc80007f7e0ff */
[----:B------:R1:W-:Y:S01]  /*2a370*/  LDGSTS.E [R136+0x45c80], desc[UR22][R224.64], P2 ;  /* 0x45c80000e0887fae */ /* 0x0003e200091a1016 */
[----:B------:R-:W-:-:S03]  /*2a380*/  IADD3.X R223, PT, PT, R155, R135, RZ, P3, !PT ;  /* 0x000000879bdf7210 */ /* 0x000fc60001ffe4ff */
[----:B------:R-:W3:Y:S04]  /*2a390*/  LDL.LU.64 R154, [R1+0xa08] ;  /* 0x000a0800019a7983 */ /* 0x000ee80000300a00 */
[----:B------:R1:W-:Y:S04]  /*2a3a0*/  STL.64 [R1+0xbb0], R224 ;  /* 0x000bb0e001007387 */ /* 0x0003e80000100a00 */
[----:B------:R4:W-:Y:S04]  /*2a3b0*/  STL.64 [R1+0xbd8], R222 ;  /* 0x000bd8de01007387 */ /* 0x0009e80000100a00 */
[----:B------:R-:W3:Y:S01]  /*2a3c0*/  LDL.LU.64 R226, [R1+0xa00] ;  /* 0x000a000001e27983 */ /* 0x000ee20000300a00 */
[----:B------:R-:W-:-:S03]  /*2a3d0*/  IADD3 R220, P3, PT, R228, R134, RZ ;  /* 0x00000086e4dc7210 */ /* 0x000fc60007f7e0ff */
[----:B------:R4:W-:Y:S02]  /*2a3e0*/  LDGSTS.E [R136+0x46080], desc[UR22][R222.64], P2 ;  /* 0x46080000de887fae */ /* 0x0009e400091a1016 */
[----:B------:R-:W-:Y:S01]  /*2a3f0*/  IMAD.X R221, R229, 0x1, R135, P3 ;  /* 0x00000001e5dd7824 */ /* 0x000fe200018e0687 */
[----:B-1----:R-:W-:-:S04]  /*2a400*/  IADD3 R224, P3, PT, R156, R134, RZ ;  /* 0x000000869ce07210 */ /* 0x002fc80007f7e0ff */
[----:B------:R1:W-:Y:S04]  /*2a410*/  STL.64 [R1+0xc00], R220 ;  /* 0x000c00dc01007387 */ /* 0x0003e80000100a00 */
[----:B------:R-:W-:Y:S01]  /*2a420*/  LDGSTS.E [R136+0x46480], desc[UR22][R220.64], P2 ;  /* 0x46480000dc887fae */ /* 0x000fe200091a1016 */
[----:B------:R-:W-:-:S05]  /*2a430*/  IMAD.X R225, R157, 0x1, R135, P3 ;  /* 0x000000019de17824 */ /* 0x000fca00018e0687 */
[----:B------:R2:W-:Y:S01]  /*2a440*/  LDGSTS.E [R136+0x46880], desc[UR22][R224.64], P2 ;  /* 0x46880000e0887fae */ /* 0x0005e200091a1016 */
[----:B----4-:R-:W-:-:S03]  /*2a450*/  IADD3 R222, P3, PT, R144, R134, RZ ;  /* 0x0000008690de7210 */ /* 0x010fc60007f7e0ff */
[----:B-1----:R-:W4:Y:S02]  /*2a460*/  LDL.LU.64 R220, [R1+0x9f8] ;  /* 0x0009f80001dc7983 */ /* 0x002f240000300a00 */
[----:B------:R-:W-:Y:S02]  /*2a470*/  IMAD.X R223, R145, 0x1, R135, P3 ;  /* 0x0000000191df7824 */ /* 0x000fe400018e0687 */
[----:B------:R-:W4:Y:S01]  /*2a480*/  LDL.LU.64 R156, [R1+0x9f0] ;  /* 0x0009f000019c7983 */ /* 0x000f220000300a00 */
[----:B------:R-:W-:-:S03]  /*2a490*/  IADD3 R144, P3, PT, R152, R134, RZ ;  /* 0x0000008698907210 */ /* 0x000fc60007f7e0ff */
[----:B------:R-:W-:Y:S02]  /*2a4a0*/  STL.64 [R1+0xc20], R224 ;  /* 0x000c20e001007387 */ /* 0x000fe40000100a00 */
[----:B------:R-:W-:Y:S02]  /*2a4b0*/  IMAD.X R145, R153, 0x1, R135, P3 ;  /* 0x0000000199917824 */ /* 0x000fe400018e0687 */
[----:B------:R1:W-:Y:S04]  /*2a4c0*/  LDGSTS.E [R136+0x46c80], desc[UR22][R222.64], P2 ;  /* 0x46c80000de887fae */ /* 0x0003e800091a1016 */
[----:B------:R-:W4:Y:S04]  /*2a4d0*/  LDL.LU.64 R152, [R1+0x9e8] ;  /* 0x0009e80001987983 */ /* 0x000f280000300a00 */
[----:B------:R-:W-:Y:S04]  /*2a4e0*/  STL.64 [R1+0xc40], R222 ;  /* 0x000c40de01007387 */ /* 0x000fe80000100a00 */
[----:B------:R1:W-:Y:S04]  /*2a4f0*/  STL.64 [R1+0xc58], R144 ;  /* 0x000c589001007387 */ /* 0x0003e80000100a00 */
[----:B------:R-:W-:Y:S04]  /*2a500*/  LDGSTS.E [R136+0x47080], desc[UR22][R144.64], P2 ;  /* 0x4708000090887fae */ /* 0x000fe800091a1016 */
[----:B-1----:R-:W4:Y:S01]  /*2a510*/  LDL.LU.64 R144, [R1+0x9e0] ;  /* 0x0009e00001907983 */ /* 0x002f220000300a00 */
[----:B--2---:R-:W-:-:S05]  /*2a520*/  IADD3 R224, P3, PT, R150, R134, RZ ;  /* 0x0000008696e07210 */ /* 0x004fca0007f7e0ff */
[----:B------:R-:W-:Y:S02]  /*2a530*/  IMAD.X R225, R151, 0x1, R135, P3 ;  /* 0x0000000197e17824 */ /* 0x000fe400018e0687 */
[----:B------:R-:W2:Y:S01]  /*2a540*/  LDL.LU.64 R150, [R1+0x9d8] ;  /* 0x0009d80001967983 */ /* 0x000ea20000300a00 */
[----:B------:R-:W-:-:S03]  /*2a550*/  IADD3 R222, P3, PT, R146, R134, RZ ;  /* 0x0000008692de7210 */ /* 0x000fc60007f7e0ff */
[----:B------:R-:W-:Y:S02]  /*2a560*/  LDGSTS.E [R136+0x47480], desc[UR22][R224.64], P2 ;  /* 0x47480000e0887fae */ /* 0x000fe400091a1016 */
[----:B------:R-:W-:Y:S02]  /*2a570*/  IMAD.X R223, R147, 0x1, R135, P3 ;  /* 0x0000000193df7824 */ /* 0x000fe400018e0687 */
[----:B------:R-:W-:Y:S04]  /*2a580*/  STL.64 [R1+0xc70], R224 ;  /* 0x000c70e001007387 */ /* 0x000fe80000100a00 */
[----:B------:R3:W-:Y:S01]  /*2a590*/  LDGSTS.E [R136+0x47880], desc[UR22][R222.64], P2 ;  /* 0x47880000de887fae */ /* 0x0007e200091a1016 */
[----:B------:R-:W-:-:S04]  /*2a5a0*/  IADD3 R146, P3, PT, R148, R134, RZ ;  /* 0x0000008694927210 */ /* 0x000fc80007f7e0ff */
[----:B------:R-:W-:Y:S02]  /*2a5b0*/  IADD3.X R147, PT, PT, R149, R135, RZ, P3, !PT ;  /* 0x0000008795937210 */ /* 0x000fe40001ffe4ff */
[----:B------:R-:W2:Y:S04]  /*2a5c0*/  LDL.LU.64 R148, [R1+0x9d0] ;  /* 0x0009d00001947983 */ /* 0x000ea80000300a00 */
[----:B------:R3:W-:Y:S04]  /*2a5d0*/  STL.64 [R1+0xc80], R222 ;  /* 0x000c80de01007387 */ /* 0x0007e80000100a00 */
[----:B------:R1:W-:Y:S04]  /*2a5e0*/  STL.64 [R1+0xc90], R146 ;  /* 0x000c909201007387 */ /* 0x0003e80000100a00 */
[----:B------:R-:W2:Y:S01]  /*2a5f0*/  LDL.LU.64 R228, [R1+0x9c8] ;  /* 0x0009c80001e47983 */ /* 0x000ea20000300a00 */
[----:B---3--:R-:W-:-:S03]  /*2a600*/  IADD3 R222, P3, PT, R154, R134, RZ ;  /* 0x000000869ade7210 */ /* 0x008fc60007f7e0ff */
[----:B------:R-:W-:Y:S02]  /*2a610*/  LDGSTS.E [R136+0x47c80], desc[UR22][R146.64], P2 ;  /* 0x47c8000092887fae */ /* 0x000fe400091a1016 */
[----:B------:R-:W-:Y:S01]  /*2a620*/  IMAD.X R223, R155, 0x1, R135, P3 ;  /* 0x000000019bdf7824 */ /* 0x000fe200018e0687 */
[----:B------:R-:W-:-:S04]  /*2a630*/  IADD3 R154, P3, PT, R226, R134, RZ ;  /* 0x00000086e29a7210 */ /* 0x000fc80007f7e0ff */
[----:B------:R3:W-:Y:S01]  /*2a640*/  LDGSTS.E [R137+0x40100], desc[UR22][R222.64], P2 ;  /* 0x40100000de897fae */ /* 0x0007e200091a1016 */
[----:B------:R-:W-:-:S03]  /*2a650*/  IMAD.X R155, R227, 0x1, R135, P3 ;  /* 0x00000001e39b7824 */ /* 0x000fc600018e0687 */
[----:B-1----:R-:W2:Y:S04]  /*2a660*/  LDL.LU.64 R146, [R1+0x9c0] ;  /* 0x0009c00001927983 */ /* 0x002ea80000300a00 */
[----:B------:R-:W-:Y:S04]  /*2a670*/  STL.64 [R1+0x4c0], R222 ;  /* 0x0004c0de01007387 */ /* 0x000fe80000100a00 */
[----:B------:R1:W-:Y:S04]  /*2a680*/  STL.64 [R1+0x510], R154 ;  /* 0x0005109a01007387 */ /* 0x0003e80000100a00 */
[----:B------:R-:W-:Y:S04]  /*2a690*/  LDGSTS.E [R137+0x40500], desc[UR22][R154.64], P2 ;  /* 0x405000009a897fae */ /* 0x000fe800091a1016 */
[----:B-1----:R-:W2:Y:S01]  /*2a6a0*/  LDL.LU.64 R154, [R1+0x9b8] ;  /* 0x0009b800019a7983 */ /* 0x002ea20000300a00 */
[----:B----4-:R-:W-:-:S05]  /*2a6b0*/  IADD3 R224, P3, PT, R220, R134, RZ ;  /* 0x00000086dce07210 */ /* 0x010fca0007f7e0ff */
[--C-:B------:R-:W-:Y:S01]  /*2a6c0*/  IMAD.X R225, R221, 0x1, R135.reuse, P3 ;  /* 0x00000001dde17824 */ /* 0x100fe200018e0687 */
[-C--:B---3--:R-:W-:Y:S01]  /*2a6d0*/  IADD3 R222, P3, PT, R156, R134.reuse, RZ ;  /* 0x000000869cde7210 */ /* 0x088fe20007f7e0ff */
[----:B------:R-:W3:Y:S04]  /*2a6e0*/  LDL.LU.64 R220, [R1+0x9b0] ;  /* 0x0009b00001dc7983 */ /* 0x000ee80000300a00 */
[----:B------:R-:W-:Y:S01]  /*2a6f0*/  IMAD.X R223, R157, 0x1, R135, P3 ;  /* 0x000000019ddf7824 */ /* 0x000fe200018e0687 */
[----:B------:R1:W-:Y:S04]  /*2a700*/  STL.64 [R1+0x550], R224 ;  /* 0x000550e001007387 */ /* 0x0003e80000100a00 */
[----:B------:R1:W-:Y:S01]  /*2a710*/  LDGSTS.E [R137+0x40900], desc[UR22][R224.64], P2 ;  /* 0x40900000e0897fae */ /* 0x0003e200091a1016 */
[----:B------:R-:W-:-:S03]  /*2a720*/  IADD3 R156, P3, PT, R152, R134, RZ ;  /* 0x00000086989c7210 */ /* 0x000fc60007f7e0ff */
[----:B------:R-:W-:Y:S02]  /*2a730*/  STL.64 [R1+0x5a8], R222 ;  /* 0x0005a8de01007387 */ /* 0x000fe40000100a00 */
[----:B------:R-:W-:Y:S02]  /*2a740*/  IMAD.X R157, R153, 0x1, R135, P3 ;  /* 0x00000001999d7824 */ /* 0x000fe400018e0687 */
[----:B------:R2:W-:Y:S04]  /*2a750*/  LDGSTS.E [R137+0x40d00], desc[UR22][R222.64], P2 ;  /* 0x40d00000de897fae */ /* 0x0005e800091a1016 */
[----:B------:R-:W4:Y:S04]  /*2a760*/  LDL.LU.64 R152, [R1+0x9a8] ;  /* 0x0009a80001987983 */ /* 0x000f280000300a00 */
[----:B------:R1:W-:Y:S04]  /*2a770*/  STL.64 [R1+0x5f8], R156 ;  /* 0x0005f89c01007387 */ /* 0x0003e80000100a00 */
[----:B------:R-:W-:Y:S01]  /*2a780*/  LDGSTS.E [R137+0x41100], desc[UR22][R156.64], P2 ;  /* 0x411000009c897fae */ /* 0x000fe200091a1016 */
[----:B-1----:R-:W-:-:S03]  /*2a790*/  IADD3 R224, P3, PT, R144, R134, RZ ;  /* 0x0000008690e07210 */ /* 0x002fc60007f7e0ff */
[----:B------:R-:W4:Y:S02]  /*2a7a0*/  LDL.LU.64 R156, [R1+0x9a0] ;  /* 0x0009a000019c7983 */ /* 0x000f240000300a00 */
[----:B------:R-:W-:Y:S02]  /*2a7b0*/  IMAD.X R225, R145, 0x1, R135, P3 ;  /* 0x0000000191e17824 */ /* 0x000fe400018e0687 */
[----:B------:R-:W4:Y:S04]  /*2a7c0*/  LDL.LU.64 R144, [R1+0x998] ;  /* 0x0009980001907983 */ /* 0x000f280000300a00 */
[----:B------:R-:W-:Y:S04]  /*2a7d0*/  STL.64 [R1+0x660], R224 ;  /* 0x000660e001007387 */ /* 0x000fe80000100a00 */
[----:B------:R1:W-:Y:S01]  /*2a7e0*/  LDGSTS.E [R137+0x41500], desc[UR22][R224.64], P2 ;  /* 0x41500000e0897fae */ /* 0x0003e200091a1016 */
[----:B--2---:R-:W-:-:S04]  /*2a7f0*/  IADD3 R222, P3, PT, R150, R134, RZ ;  /* 0x0000008696de7210 */ /* 0x004fc80007f7e0ff */
[----:B------:R-:W-:-:S05]  /*2a800*/  IADD3.X R223, PT, PT, R151, R135, RZ, P3, !PT ;  /* 0x0000008797df7210 */ /* 0x000fca0001ffe4ff */
[----:B------:R-:W-:Y:S04]  /*2a810*/  STL.64 [R1+0x6b8], R222 ;  /* 0x0006b8de01007387 */ /* 0x000fe80000100a00 */
[----:B------:R2:W-:Y:S01]  /*2a820*/  LDGSTS.E [R137+0x41900], desc[UR22][R222.64], P2 ;  /* 0x41900000de897fae */ /* 0x0005e200091a1016 */
[----:B------:R-:W-:-:S05]  /*2a830*/  IADD3 R150, P3, PT, R148, R134, RZ ;  /* 0x0000008694967210 */ /* 0x000fca0007f7e0ff */
        /* <DEDUP_REMOVED lines=12> */
[----:B--2---:R-:W-:-:S03]  /*2a900*/  IADD3 R222, P3, PT, R154, R134, RZ ;  /* 0x000000869ade7210 */ /* 0x004fc60007f7e0ff */
[----:B------:R1:W-:Y:S02]  /*2a910*/  STL.64 [R1+0x758], R224 ;  /* 0x000758e001007387 */ /* 0x0003e40000100a00 */
[----:B------:R-:W-:Y:S02]  /*2a920*/  IMAD.X R223, R155, 0x1, R135, P3 ;  /* 0x000000019bdf7824 */ /* 0x000fe400018e0687 */
[----:B------:R-:W-:Y:S04]  /*2a930*/  LDGSTS.E [R137+0x42500], desc[UR22][R224.64], P2 ;  /* 0x42500000e0897fae */ /* 0x000fe800091a1016 */
[----:B------:R-:W2:Y:S04]  /*2a940*/  LDL.LU.64 R154, [R1+0x978] ;  /* 0x00097800019a7983 */ /* 0x000ea80000300a00 */
[----:B------:R4:W-:Y:S04]  /*2a950*/  STL.64 [R1+0x7a0], R222 ;  /* 0x0007a0de01007387 */ /* 0x0009e80000100a00 */
[----:B-1----:R-:W2:Y:S01]  /*2a960*/  LDL.LU.64 R224, [R1+0x970] ;  /* 0x0009700001e07983 */ /* 0x002ea20000300a00 */
[----:B---3--:R-:W-:-:S03]  /*2a970*/  IADD3 R226, P3, PT, R220, R134, RZ ;  /* 0x00000086dce27210 */ /* 0x008fc60007f7e0ff */
[----:B------:R4:W-:Y:S02]  /*2a980*/  LDGSTS.E [R137+0x42900], desc[UR22][R222.64], P2 ;  /* 0x42900000de897fae */ /* 0x0009e400091a1016 */
[----:B------:R-:W-:-:S05]  /*2a990*/  IMAD.X R227, R221, 0x1, R135, P3 ;  /* 0x00000001dde37824 */ /* 0x000fca00018e0687 */
[----:B------:R-:W-:Y:S01]  /*2a9a0*/  LDGSTS.E [R137+0x42d00], desc[UR22][R226.64], P2 ;  /* 0x42d00000e2897fae */ /* 0x000fe200091a1016 */
[----:B----4-:R-:W-:-:S05]  /*2a9b0*/  IADD3 R222, P3, PT, R152, R134, RZ ;  /* 0x0000008698de7210 */ /* 0x010fca0007f7e0ff */
[----:B------:R-:W-:Y:S02]  /*2a9c0*/  IMAD.X R223, R153, 0x1, R135, P3 ;  /* 0x0000000199df7824 */ /* 0x000fe400018e0687 */
[----:B------:R-:W3:Y:S04]  /*2a9d0*/  LDL.LU.64 R152, [R1+0x960] ;  /* 0x0009600001987983 */ /* 0x000ee80000300a00 */
[----:B------:R-:W-:Y:S01]  /*2a9e0*/  STL.64 [R1+0x7d0], R226 ;  /* 0x0007d0e201007387 */ /* 0x000fe20000100a00 */
[----:B------:R-:W-:-:S03]  /*2a9f0*/  IADD3 R220, P3, PT, R156, R134, RZ ;  /* 0x000000869cdc7210 */ /* 0x000fc60007f7e0ff */
[----:B------:R1:W-:Y:S01]  /*2aa00*/  STL.64 [R1+0x810], R222 ;  /* 0x000810de01007387 */ /* 0x0003e20000100a00 */
[----:B------:R-:W-:-:S03]  /*2aa10*/  IADD3.X R221, PT, PT, R157, R135, RZ, P3, !PT ;  /* 0x000000879ddd7210 */ /* 0x000fc60001ffe4ff */
[----:B------:R1:W-:Y:S04]  /*2aa20*/  LDGSTS.E [R137+0x43100], desc[UR22][R222.64], P2 ;  /* 0x43100000de897fae */ /* 0x0003e800091a1016 */
[----:B------:R-:W4:Y:S04]  /*2aa30*/  LDL.LU.64 R156, [R1+0x950] ;  /* 0x00095000019c7983 */ /* 0x000f280000300a00 */
[----:B------:R1:W-:Y:S02]  /*2aa40*/  STL.64 [R1+0x850], R220 ;  /* 0x000850dc01007387 */ /* 0x0003e40000100a00 */
[----:B-1----:R-:W-:-:S02]  /*2aa50*/  IADD3 R222, P3, PT, R144, R134, RZ ;  /* 0x0000008690de7210 */ /* 0x002fc40007f7e0ff */
[----:B------:R-:W4:Y:S04]  /*2aa60*/  LDL.LU.64 R226, [R1+0x940] ;  /* 0x0009400001e27983 */ /* 0x000f280000300a00 */
[----:B------:R1:W-:Y:S01]  /*2aa70*/  LDGSTS.E [R137+0x43500], desc[UR22][R220.64], P2 ;  /* 0x43500000dc897fae */ /* 0x0003e200091a1016 */
[----:B------:R-:W-:-:S05]  /*2aa80*/  IMAD.X R223, R145, 0x1, R135, P3 ;  /* 0x0000000191df7824 */ /* 0x000fca00018e0687 */
[----:B------:R-:W-:Y:S01]  /*2aa90*/  LDGSTS.E [R137+0x43900], desc[UR22][R222.64], P2 ;  /* 0x43900000de897fae */ /* 0x000fe200091a1016 */
[----:B-1----:R-:W-:-:S05]  /*2aaa0*/  IADD3 R220, P3, PT, R148, R134, RZ ;  /* 0x0000008694dc7210 */ /* 0x002fca0007f7e0ff */
[----:B------:R-:W-:Y:S02]  /*2aab0*/  IMAD.X R221, R149, 0x1, R135, P3 ;  /* 0x0000000195dd7824 */ /* 0x000fe400018e0687 */
[----:B------:R-:W4:Y:S04]  /*2aac0*/  LDL.LU.64 R148, [R1+0x930] ;  /* 0x0009300001947983 */ /* 0x000f280000300a00 */
[----:B------:R-:W-:Y:S04]  /*2aad0*/  STL.64 [R1+0x890], R222 ;  /* 0x000890de01007387 */ /* 0x000fe80000100a00 */
[----:B------:R1:W-:Y:S04]  /*2aae0*/  STL.64 [R1+0x8d0], R220 ;  /* 0x0008d0dc01007387 */ /* 0x0003e80000100a00 */
[----:B------:R1:W-:Y:S01]  /*2aaf0*/  LDGSTS.E [R137+0x43d00], desc[UR22][R220.64], P2 ;  /* 0x43d00000dc897fae */ /* 0x0003e200091a1016 */
[----:B------:R-:W-:-:S05]  /*2ab00*/  IADD3 R144, P3, PT, R150, R134, RZ ;  /* 0x0000008696907210 */ /* 0x000fca0007f7e0ff */
[----:B------:R-:W-:Y:S02]  /*2ab10*/  IMAD.X R145, R151, 0x1, R135, P3 ;  /* 0x0000000197917824 */ /* 0x000fe400018e0687 */
[----:B------:R-:W4:Y:S01]  /*2ab20*/  LDL.LU.64 R150, [R1+0x920] ;  /* 0x0009200001967983 */ /* 0x000f220000300a00 */
[----:B-1----:R-:W-:-:S03]  /*2ab30*/  IADD3 R220, P3, PT, R146, R134, RZ ;  /* 0x0000008692dc7210 */ /* 0x002fc60007f7e0ff */
[----:B------:R1:W-:Y:S02]  /*2ab40*/  STL.64 [R1+0x918], R144 ;  /* 0x0009189001007387 */ /* 0x0003e40000100a00 */
[----:B------:R-:W-:Y:S02]  /*2ab50*/  IMAD.X R221, R147, 0x1, R135, P3 ;  /* 0x0000000193dd7824 */ /* 0x000fe400018e0687 */
[----:B------:R-:W4:Y:S04]  /*2ab60*/  LDL.LU.64 R228, [R1+0x910] ;  /* 0x0009100001e47983 */ /* 0x000f280000300a00 */
[----:B------:R1:W-:Y:S04]  /*2ab70*/  LDGSTS.E [R137+0x44100], desc[UR22][R144.64], P2 ;  /* 0x4410000090897fae */ /* 0x0003e800091a1016 */
[----:B------:R-:W-:Y:S01]  /*2ab80*/  LDGSTS.E [R137+0x44500], desc[UR22][R220.64], P2 ;  /* 0x44500000dc897fae */ /* 0x000fe200091a1016 */
[----:B--2---:R-:W-:-:S05]  /*2ab90*/  IADD3 R146, P3, PT, R154, R134, RZ ;  /* 0x000000869a927210 */ /* 0x004fca0007f7e0ff */
[----:B------:R-:W-:Y:S02]  /*2aba0*/  IMAD.X R147, R155, 0x1, R135, P3 ;  /* 0x000000019b937824 */ /* 0x000fe400018e0687 */
[----:B------:R-:W2:Y:S01]  /*2abb0*/  LDL.LU.64 R154, [R1+0x900] ;  /* 0x00090000019a7983 */ /* 0x000ea20000300a00 */
[----:B-1----:R-:W-:-:S03]  /*2abc0*/  IADD3 R144, P3, PT, R224, R134, RZ ;  /* 0x00000086e0907210 */ /* 0x002fc60007f7e0ff */
        /* <DEDUP_REMOVED lines=8> */
[----:B---3--:R-:W-:-:S04]  /*2ac50*/  IADD3 R146, P3, PT, R152, R134, RZ ;  /* 0x0000008698927210 */ /* 0x008fc80007f7e0ff */
[----:B------:R-:W-:Y:S02]  /*2ac60*/  IADD3.X R147, PT, PT, R153, R135, RZ, P3, !PT ;  /* 0x0000008799937210 */ /* 0x000fe40001ffe4ff */
[----:B----4-:R-:W-:-:S03]  /*2ac70*/  IADD3 R222, P3, PT, R156, R134, RZ ;  /* 0x000000869cde7210 */ /* 0x010fc60007f7e0ff */
[----:B------:R-:W-:Y:S02]  /*2ac80*/  LDGSTS.E [R137+0x45100], desc[UR22][R146.64], P2 ;  /* 0x4510000092897fae */ /* 0x000fe400091a1016 */
[----:B------:R-:W-:Y:S02]  /*2ac90*/  IMAD.X R223, R157, 0x1, R135, P3 ;  /* 0x000000019ddf7824 */ /* 0x000fe400018e0687 */
[----:B------:R-:W3:Y:S01]  /*2aca0*/  LDL.LU.64 R156, [R1+0x8b8] ;  /* 0x0008b800019c7983 */ /* 0x000ee20000300a00 */
        /* <DEDUP_REMOVED lines=9> */
[----:B------:R-:W-:-:S05]  /*2ad40*/  IADD3 R224, P3, PT, R148, R134, RZ ;  /* 0x0000008694e07210 */ /* 0x000fca0007f7e0ff */
[----:B------:R-:W-:-:S05]  /*2ad50*/  IMAD.X R225, R149, 0x1, R135, P3 ;  /* 0x0000000195e17824 */ /* 0x000fca00018e0687 */
[----:B------:R2:W-:Y:S01]  /*2ad60*/  LDGSTS.E [R137+0x45d00], desc[UR22][R224.64], P2 ;  /* 0x45d00000e0897fae */ /* 0x0005e200091a1016 */
[----:B----4-:R-:W-:-:S05]  /*2ad70*/  IADD3 R222, P3, PT, R150, R134, RZ ;  /* 0x0000008696de7210 */ /* 0x010fca0007f7e0ff */
[----:B------:R-:W-:Y:S02]  /*2ad80*/  IMAD.X R223, R151, 0x1, R135, P3 ;  /* 0x0000000197df7824 */ /* 0x000fe400018e0687 */
[----:B------:R-:W4:Y:S04]  /*2ad90*/  LDL.LU.64 R150, [R1+0x888] ;  /* 0x0008880001967983 */ /* 0x000f280000300a00 */
[----:B------:R2:W-:Y:S04]  /*2ada0*/  STL.64 [R1+0xb20], R224 ;  /* 0x000b20e001007387 */ /* 0x0005e80000100a00 */
[----:B------:R-:W-:Y:S04]  /*2adb0*/  STL.64 [R1+0xb48], R222 ;  /* 0x000b48de01007387 */ /* 0x000fe80000100a00 */
[----:B------:R-:W4:Y:S01]  /*2adc0*/  LDL.LU.64 R226, [R1+0x880] ;  /* 0x0008800001e27983 */ /* 0x000f220000300a00 */
[----:B------:R-:W-:-:S03]  /*2add0*/  IADD3 R148, P3, PT, R228, R134, RZ ;  /* 0x00000086e4947210 */ /* 0x000fc60007f7e0ff */
[----:B------:R1:W-:Y:S02]  /*2ade0*/  LDGSTS.E [R137+0x46100], desc[UR22][R222.64], P2 ;  /* 0x46100000de897fae */ /* 0x0003e400091a1016 */
[----:B------:R-:W-:-:S05]  /*2adf0*/  IMAD.X R149, R229, 0x1, R135, P3 ;  /* 0x00000001e5957824 */ /* 0x000fca00018e0687 */
[----:B------:R1:W-:Y:S04]  /*2ae00*/  STL.64 [R1+0xba8], R148 ;  /* 0x000ba89401007387 */ /* 0x0003e80000100a00 */
[----:B------:R-:W-:Y:S01]  /*2ae10*/  LDGSTS.E [R137+0x46500], desc[UR22][R148.64], P2 ;  /* 0x4650000094897fae */ /* 0x000fe200091a1016 */
[----:B--2---:R-:W-:-:S05]  /*2ae20*/  IADD3 R224, P3, PT, R154, R134, RZ ;  /* 0x000000869ae07210 */ /* 0x004fca0007f7e0ff */
[----:B------:R-:W-:Y:S01]  /*2ae30*/  IMAD.X R225, R155, 0x1, R135, P3 ;  /* 0x000000019be17824 */ /* 0x000fe200018e0687 */
[----:B-1----:R-:W2:Y:S04]  /*2ae40*/  LDL.LU.64 R148, [R1+0x878] ;  /* 0x0008780001947983 */ /* 0x002ea80000300a00 */
[----:B------:R-:W2:Y:S01]  /*2ae50*/  LDL.LU.64 R154, [R1+0x870] ;  /* 0x00087000019a7983 */ /* 0x000ea20000300a00 */
[----:B------:R-:W-:-:S03]  /*2ae60*/  IADD3 R222, P3, PT, R220, R134, RZ ;  /* 0x00000086dcde7210 */ /* 0x000fc60007f7e0ff */
[----:B------:R3:W-:Y:S01]  /*2ae70*/  LDGSTS.E [R137+0x46900], desc[UR22][R224.64], P2 ;  /* 0x46900000e0897fae */ /* 0x0007e200091a1016 */
[----:B------:R-:W-:-:S03]  /*2ae80*/  IADD3.X R223, PT, PT, R221, R135, RZ, P3, !PT ;  /* 0x00000087dddf7210 */ /* 0x000fc60001ffe4ff */
[----:B------:R3:W-:Y:S04]  /*2ae90*/  STL.64 [R1+0xbd0], R224 ;  /* 0x000bd0e001007387 */ /* 0x0007e80000100a00 */
[----:B------:R1:W-:Y:S01]  /*2aea0*/  LDGSTS.E [R137+0x46d00], desc[UR22][R222.64], P2 ;  /* 0x46d00000de897fae */ /* 0x0003e200091a1016 */
[----:B------:R-:W-:-:S05]  /*2aeb0*/  IADD3 R220, P3, PT, R144, R134, RZ ;  /* 0x0000008690dc7210 */ /* 0x000fca0007f7e0ff */
[----:B------:R-:W-:Y:S02]  /*2aec0*/  IMAD.X R221, R145, 0x1, R135, P3 ;  /* 0x0000000191dd7824 */ /* 0x000fe400018e0687 */
[----:B------:R-:W2:Y:S01]  /*2aed0*/  LDL.LU.64 R144, [R1+0x868] ;  /* 0x0008680001907983 */ /* 0x000ea20000300a00 */
[----:B---3--:R-:W-:-:S03]  /*2aee0*/  IADD3 R224, P3, PT, R156, R134, RZ ;  /* 0x000000869ce07210 */ /* 0x008fc60007f7e0ff */
[----:B------:R1:W-:Y:S02]  /*2aef0*/  STL.64 [R1+0xbf8], R222 ;  /* 0x000bf8de01007387 */ /* 0x0003e40000100a00 */
[----:B------:R-:W-:Y:S02]  /*2af00*/  IMAD.X R225, R157, 0x1, R135, P3 ;  /* 0x000000019de17824 */ /* 0x000fe400018e0687 */
[----:B------:R3:W-:Y:S04]  /*2af10*/  STL.64 [R1+0xc18], R220 ;  /* 0x000c18dc01007387 */ /* 0x0007e80000100a00 */
[----:B------:R-:W2:Y:S04]  /*2af20*/  LDL.LU.64 R156, [R1+0x838] ;  /* 0x00083800019c7983 */ /* 0x000ea80000300a00 */
[----:B------:R-:W-:Y:S01]  /*2af30*/  LDGSTS.E [R137+0x47100], desc[UR22][R220.64], P2 ;  /* 0x47100000dc897fae */ /* 0x000fe200091a1016 */
[----:B-1----:R-:W-:-:S03]  /*2af40*/  IADD3 R222, P3, PT, R146, R134, RZ ;  /* 0x0000008692de7210 */ /* 0x002fc60007f7e0ff */
[----:B------:R-:W-:Y:S02]  /*2af50*/  LDGSTS.E [R137+0x47500], desc[UR22][R224.64], P2 ;  /* 0x47500000e0897fae */ /* 0x000fe400091a1016 */
[----:B------:R-:W-:Y:S02]  /*2af60*/  IMAD.X R223, R147, 0x1, R135, P3 ;  /* 0x0000000193df7824 */ /* 0x000fe400018e0687 */
[----:B---3--:R-:W3:Y:S04]  /*2af70*/  LDL.LU.64 R220, [R1+0x828] ;  /* 0x0008280001dc7983 */ /* 0x008ee80000300a00 */
[----:B------:R-:W-:Y:S04]  /*2af80*/  STL.64 [R1+0xc38], R224 ;  /* 0x000c38e001007387 */ /* 0x000fe80000100a00 */
[----:B------:R-:W-:Y:S01]  /*2af90*/  LDGSTS.E [R137+0x47900], desc[UR22][R222.64], P2 ;  /* 0x47900000de897fae */ /* 0x000fe200091a1016 */
[----:B------:R-:W-:-:S05]  /*2afa0*/  IADD3 R146, P3, PT, R152, R134, RZ ;  /* 0x0000008698927210 */ /* 0x000fca0007f7e0ff */
[----:B------:R-:W-:Y:S02]  /*2afb0*/  IMAD.X R147, R153, 0x1, R135, P3 ;  /* 0x0000000199937824 */ /* 0x000fe400018e0687 */
[----:B------:R-:W3:Y:S04]  /*2afc0*/  LDL.LU.64 R152, [R1+0x818] ;  /* 0x0008180001987983 */ /* 0x000ee80000300a00 */
[----:B------:R-:W-:Y:S04]  /*2afd0*/  STL.64 [R1+0xc50], R222 ;  /* 0x000c50de01007387 */ /* 0x000fe80000100a00 */
[----:B------:R4:W-:Y:S04]  /*2afe0*/  STL.64 [R1+0xc68], R146 ;  /* 0x000c689201007387 */ /* 0x0009e80000100a00 */
[----:B------:R4:W-:Y:S04]  /*2aff0*/  LDGSTS.E [R137+0x47d00], desc[UR22][R146.64], P2 ;  /* 0x47d0000092897fae */ /* 0x0009e800091a1016 */
[----:B------:R-:W3:Y:S01]  /*2b000*/  LDL.LU.64 R228, [R1+0x808] ;  /* 0x0008080001e47983 */ /* 0x000ee20000300a00 */
[----:B----4-:R-:W-:-:S05]  /*2b010*/  IADD3 R146, P3, PT, R150, R134, RZ ;  /* 0x0000008696927210 */ /* 0x010fca0007f7e0ff */
[----:B------:R-:W-:Y:S02]  /*2b020*/  IMAD.X R147, R151, 0x1, R135, P3 ;  /* 0x0000000197937824 */ /* 0x000fe400018e0687 */
[----:B------:R-:W4:Y:S01]  /*2b030*/  LDL.LU.64 R150, [R1+0x7f8] ;  /* 0x0007f80001967983 */ /* 0x000f220000300a00 */
[----:B------:R-:W-:-:S03]  /*2b040*/  IADD3 R136, P3, PT, R226, R134, RZ ;  /* 0x00000086e2887210 */ /* 0x000fc60007f7e0ff */
[----:B------:R1:W-:Y:S02]  /*2b050*/  STL.64 [R1+0x4c8], R146 ;  /* 0x0004c89201007387 */ /* 0x0003e40000100a00 */
[----:B------:R-:W-:Y:S02]  /*2b060*/  IMAD.X R137, R227, 0x1, R135, P3 ;  /* 0x00000001e3897824 */ /* 0x000fe400018e0687 */
[----:B------:R-:W-:Y:S04]  /*2b070*/  LDGSTS.E [R138+0x40180], desc[UR22][R146.64], P2 ;  /* 0x40180000928a7fae */ /* 0x000fe800091a1016 */
[----:B------:R2:W-:Y:S04]  /*2b080*/  STL.64 [R1+0x518], R136 ;  /* 0x0005188801007387 */ /* 0x0005e80000100a00 */
[----:B------:R2:W-:Y:S04]  /*2b090*/  LDGSTS.E [R138+0x40580], desc[UR22][R136.64], P2 ;  /* 0x40580000888a7fae */ /* 0x0005e800091a1016 */
[----:B-1----:R-:W4:Y:S01]  /*2b0a0*/  LDL.LU.64 R146, [R1+0x7e8] ;  /* 0x0007e80001927983 */ /* 0x002f220000300a00 */
[----:B--2---:R-:W-:-:S04]  /*2b0b0*/  IADD3 R222, P3, PT, R148, R134, RZ ;  /* 0x0000008694de7210 */ /* 0x004fc80007f7e0ff */
[----:B------:R-:W-:Y:S02]  /*2b0c0*/  IADD3.X R223, PT, PT, R149, R135, RZ, P3, !PT ;  /* 0x0000008795df7210 */ /* 0x000fe40001ffe4ff */
[----:B------:R-:W-:-:S03]  /*2b0d0*/  IADD3 R148, P3, PT, R154, R134, RZ ;  /* 0x000000869a947210 */ /* 0x000fc60007f7e0ff */
[----:B------:R1:W-:Y:S02]  /*2b0e0*/  LDGSTS.E [R138+0x40980], desc[UR22][R222.64], P2 ;  /* 0x40980000de8a7fae */ /* 0x0003e400091a1016 */
[----:B------:R-:W-:Y:S02]  /*2b0f0*/  IMAD.X R149, R155, 0x1, R135, P3 ;  /* 0x000000019b957824 */ /* 0x000fe400018e0687 */
[----:B------:R-:W2:Y:S04]  /*2b100*/  LDL.LU.64 R154, [R1+0x7b8] ;  /* 0x0007b800019a7983 */ /* 0x000ea80000300a00 */
[----:B------:R-:W-:Y:S04]  /*2b110*/  STL.64 [R1+0x558], R222 ;  /* 0x000558de01007387 */ /* 0x000fe80000100a00 */
[----:B------:R1:W-:Y:S04]  /*2b120*/  STL.64 [R1+0x5b8], R148 ;  /* 0x0005b89401007387 */ /* 0x0003e80000100a00 */
[----:B------:R-:W-:Y:S01]  /*2b130*/  LDGSTS.E [R138+0x40d80], desc[UR22][R148.64], P2 ;  /* 0x40d80000948a7fae */ /* 0x000fe200091a1016 */
[----:B------:R-:W-:-:S05]  /*2b140*/  IADD3 R136, P3, PT, R144, R134, RZ ;  /* 0x0000008690887210 */ /* 0x000fca0007f7e0ff */
[----:B------:R-:W-:Y:S02]  /*2b150*/  IMAD.X R137, R145, 0x1, R135, P3 ;  /* 0x0000000191897824 */ /* 0x000fe400018e0687 */
[----:B------:R-:W2:Y:S04]  /*2b160*/  LDL.LU.64 R144, [R1+0x7a8] ;  /* 0x0007a80001907983 */ /* 0x000ea80000300a00 */
[----:B------:R3:W-:Y:S04]  /*2b170*/  STL.64 [R1+0x5e0], R136 ;  /* 0x0005e08801007387 */ /* 0x0007e80000100a00 */
[----:B-1----:R-:W2:Y:S01]  /*2b180*/  LDL.LU.64 R148, [R1+0x798] ;  /* 0x0007980001947983 */ /* 0x002ea20000300a00 */
[----:B------:R-:W-:-:S03]  /*2b190*/  IADD3 R222, P3, PT, R156, R134, RZ ;  /* 0x000000869cde7210 */ /* 0x000fc60007f7e0ff */
[----:B------:R1:W-:Y:S02]  /*2b1a0*/  LDGSTS.E [R138+0x41180], desc[UR22][R136.64], P2 ;  /* 0x41180000888a7fae */ /* 0x0003e400091a1016 */
[----:B------:R-:W-:-:S05]  /*2b1b0*/  IMAD.X R223, R157, 0x1, R135, P3 ;  /* 0x000000019ddf7824 */ /* 0x000fca00018e0687 */
[----:B------:R4:W-:Y:S01]  /*2b1c0*/  LDGSTS.E [R138+0x41580], desc[UR22][R222.64], P2 ;  /* 0x41580000de8a7fae */ /* 0x0009e200091a1016 */
[----:B---3--:R-:W-:-:S05]  /*2b1d0*/  IADD3 R156, P3, PT, R220, R134, RZ ;  /* 0x00000086dc9c7210 */ /* 0x008fca0007f7e0ff */
[----:B------:R-:W-:Y:S02]  /*2b1e0*/  IMAD.X R157, R221, 0x1, R135, P3 ;  /* 0x00000001dd9d7824 */ /* 0x000fe400018e0687 */
[----:B------:R-:W3:Y:S04]  /*2b1f0*/  LDL.LU.64 R220, [R1+0x788] ;  /* 0x0007880001dc7983 */ /* 0x000ee80000300a00 */
[----:B------:R-:W-:Y:S01]  /*2b200*/  STL.64 [R1+0x620], R222 ;  /* 0x000620de01007387 */ /* 0x000fe20000100a00 */
[----:B-1----:R-:W-:-:S03]  /*2b210*/  IADD3 R136, P3, PT, R152, R134, RZ ;  /* 0x0000008698887210 */ /* 0x002fc60007f7e0ff */
[----:B------:R1:W-:Y:S02]  /*2b220*/  STL.64 [R1+0x648], R156 ;  /* 0x0006489c01007387 */ /* 0x0003e40000100a00 */
[----:B------:R-:W-:Y:S02]  /*2b230*/  IMAD.X R137, R153, 0x1, R135, P3 ;  /* 0x0000000199897824 */ /* 0x000fe400018e0687 */
[----:B------:R-:W-:Y:S04]  /*2b240*/  LDGSTS.E [R138+0x41980], desc[UR22][R156.64], P2 ;  /* 0x419800009c8a7fae */ /* 0x000fe800091a1016 */
[----:B------:R-:W3:Y:S04]  /*2b250*/  LDL.LU.64 R152, [R1+0x778] ;  /* 0x0007780001987983 */ /* 0x000ee80000300a00 */
[----:B------:R4:W-:Y:S01]  /*2b260*/  STL.64 [R1+0x688], R136 ;  /* 0x0006888801007387 */ /* 0x0009e20000100a00 */
[----:B------:R-:W-:-:S03]  /*2b270*/  IADD3 R224, P3, PT, R228, R134, RZ ;  /* 0x00000086e4e07210 */ /* 0x000fc60007f7e0ff */
[----:B-1----:R-:W3:Y:S02]  /*2b280*/  LDL.LU.64 R156, [R1+0x768] ;  /* 0x00076800019c7983 */ /* 0x002ee40000300a00 */
[----:B------:R-:W-:Y:S02]  /*2b290*/  IMAD.X R225, R229, 0x1, R135, P3 ;  /* 0x00000001e5e17824 */ /* 0x000fe400018e0687 */
[----:B------:R1:W-:Y:S04]  /*2b2a0*/  LDGSTS.E [R138+0x41d80], desc[UR22][R136.64], P2 ;  /* 0x41d80000888a7fae */ /* 0x0003e800091a1016 */
[----:B------:R-:W-:Y:S01]  /*2b2b0*/  LDGSTS.E [R138+0x42180], desc[UR22][R224.64], P2 ;  /* 0x42180000e08a7fae */ /* 0x000fe200091a1016 */
[----:B----4-:R-:W-:-:S04]  /*2b2c0*/  IADD3 R222, P3, PT, R150, R134, RZ ;  /* 0x0000008696de7210 */ /* 0x010fc80007f7e0ff */
[----:B------:R-:W-:Y:S02]  /*2b2d0*/  IADD3.X R223, PT, PT, R151, R135, RZ, P3, !PT ;  /* 0x0000008797df7210 */ /* 0x000fe40001ffe4ff */
[----:B------:R-:W4:Y:S04]  /*2b2e0*/  LDL.LU.64 R150, [R1+0x738] ;  /* 0x0007380001967983 */ /* 0x000f280000300a00 */
[----:B------:R-:W-:Y:S04]  /*2b2f0*/  STL.64 [R1+0x6b0], R224 ;  /* 0x0006b0e001007387 */ /* 0x000fe80000100a00 */
[----:B------:R2:W-:Y:S04]  /*2b300*/  STL.64 [R1+0x6f0], R222 ;  /* 0x0006f0de01007387 */ /* 0x0005e80000100a00 */
[----:B------:R2:W-:Y:S01]  /*2b310*/  LDGSTS.E [R138+0x42580], desc[UR22][R222.64], P2 ;  /* 0x42580000de8a7fae */ /* 0x0005e200091a1016 */
[----:B-1----:R-:W-:-:S05]  /*2b320*/  IADD3 R136, P3, PT, R146, R134, RZ ;  /* 0x0000008692887210 */ /* 0x002fca0007f7e0ff */
[----:B------:R-:W-:Y:S02]  /*2b330*/  IMAD.X R137, R147, 0x1, R135, P3 ;  /* 0x0000000193897824 */ /* 0x000fe400018e0687 */
[----:B------:R-:W4:Y:S04]  /*2b340*/  LDL.LU.64 R146, [R1+0x728] ;  /* 0x0007280001927983 */ /* 0x000f280000300a00 */
[----:B------:R1:W-:Y:S04]  /*2b350*/  STL.64 [R1+0x720], R136 ;  /* 0x0007208801007387 */ /* 0x0003e80000100a00 */
[----:B------:R-:W4:Y:S04]  /*2b360*/  LDL.LU.64 R228, [R1+0x718] ;  /* 0x0007180001e47983 */ /* 0x000f280000300a00 */
[----:B------:R1:W-:Y:S01]  /*2b370*/  LDGSTS.E [R138+0x42980], desc[UR22][R136.64], P2 ;  /* 0x42980000888a7fae */ /* 0x0003e200091a1016 */
[----:B--2---:R-:W-:-:S05]  /*2b380*/  IADD3 R222, P3, PT, R154, R134, RZ ;  /* 0x000000869ade7210 */ /* 0x004fca0007f7e0ff */
[----:B------:R-:W-:-:S05]  /*2b390*/  IMAD.X R223, R155, 0x1, R135, P3 ;  /* 0x000000019bdf7824 */ /* 0x000fca00018e0687 */
[----:B------:R3:W-:Y:S01]  /*2b3a0*/  LDGSTS.E [R138+0x42d80], desc[UR22][R222.64], P2 ;  /* 0x42d80000de8a7fae */ /* 0x0007e200091a1016 */
[----:B------:R-:W-:-:S05]  /*2b3b0*/  IADD3 R154, P3, PT, R144, R134, RZ ;  /* 0x00000086909a7210 */ /* 0x000fca0007f7e0ff */
[----:B------:R-:W-:Y:S02]  /*2b3c0*/  IMAD.X R155, R145, 0x1, R135, P3 ;  /* 0x00000001919b7824 */ /* 0x000fe400018e0687 */
[----:B------:R-:W2:Y:S01]  /*2b3d0*/  LDL.LU.64 R144, [R1+0x708] ;  /* 0x0007080001907983 */ /* 0x000ea20000300a00 */
[----:B-1----:R-:W-:-:S03]  /*2b3e0*/  IADD3 R136, P3, PT, R148, R134, RZ ;  /* 0x0000008694887210 */ /* 0x002fc60007f7e0ff */
[----:B------:R-:W-:Y:S02]  /*2b3f0*/  STL.64 [R1+0x750], R222 ;  /* 0x000750de01007387 */ /* 0x000fe40000100a00 */
[----:B------:R-:W-:Y:S02]  /*2b400*/  IMAD.X R137, R149, 0x1, R135, P3 ;  /* 0x0000000195897824 */ /* 0x000fe400018e0687 */
[----:B------:R1:W-:Y:S04]  /*2b410*/  STL.64 [R1+0x790], R154 ;  /* 0x0007909a01007387 */ /* 0x0003e80000100a00 */
[----:B------:R-:W2:Y:S04]  /*2b420*/  LDL.LU.64 R148, [R1+0x6f8] ;  /* 0x0006f80001947983 */ /* 0x000ea80000300a00 */
[----:B------:R-:W-:Y:S04]  /*2b430*/  LDGSTS.E [R138+0x43180], desc[UR22][R154.64], P2 ;  /* 0x431800009a8a7fae */ /* 0x000fe800091a1016 */
[----:B------:R3:W-:Y:S04]  /*2b440*/  STL.64 [R1+0x7c8], R136 ;  /* 0x0007c88801007387 */ /* 0x0007e80000100a00 */
[----:B------:R3:W-:Y:S04]  /*2b450*/  LDGSTS.E [R138+0x43580], desc[UR22][R136.64], P2 ;  /* 0x43580000888a7fae */ /* 0x0007e800091a1016 */
[----:B-1----:R-:W2:Y:S01]  /*2b460*/  LDL.LU.64 R154, [R1+0x6e8] ;  /* 0x0006e800019a7983 */ /* 0x002ea20000300a00 */
[----:B---3--:R-:W-:-:S05]  /*2b470*/  IADD3 R222, P3, PT, R220, R134, RZ ;  /* 0x00000086dcde7210 */ /* 0x008fca0007f7e0ff */
[----:B------:R-:W-:-:S05]  /*2b480*/  IMAD.X R223, R221, 0x1, R135, P3 ;  /* 0x00000001dddf7824 */ /* 0x000fca00018e0687 */
[----:B------:R-:W-:Y:S01]  /*2b490*/  LDGSTS.E [R138+0x43980], desc[UR22][R222.64], P2 ;  /* 0x43980000de8a7fae */ /* 0x000fe200091a1016 */
[----:B------:R-:W-:-:S05]  /*2b4a0*/  IADD3 R220, P3, PT, R152, R134, RZ ;  /* 0x0000008698dc7210 */ /* 0x000fca0007f7e0ff */
[----:B------:R-:W-:Y:S02]  /*2b4b0*/  IMAD.X R221, R153, 0x1, R135, P3 ;  /* 0x0000000199dd7824 */ /* 0x000fe400018e0687 */
[----:B------:R-:W3:Y:S01]  /*2b4c0*/  LDL.LU.64 R152, [R1+0x668] ;  /* 0x0006680001987983 */ /* 0x000ee20000300a00 */
[----:B------:R-:W-:-:S03]  /*2b4d0*/  IADD3 R136, P3, PT, R156, R134, RZ ;  /* 0x000000869c887210 */ /* 0x000fc60007f7e0ff */
[----:B------:R-:W-:Y:S01]  /*2b4e0*/  STL.64 [R1+0x808], R222 ;  /* 0x000808de01007387 */ /* 0x000fe20000100a00 */
[----:B------:R-:W-:-:S03]  /*2b4f0*/  IADD3.X R137, PT, PT, R157, R135, RZ, P3, !PT ;  /* 0x000000879d897210 */ /* 0x000fc60001ffe4ff */
[----:B------:R4:W-:Y:S04]  /*2b500*/  STL.64 [R1+0x848], R220 ;  /* 0x000848dc01007387 */ /* 0x0009e80000100a00 */
[----:B------:R-:W3:Y:S04]  /*2b510*/  LDL.64 R156, [R1+0x440] ;  /* 0x00044000019c7983 */ /* 0x000ee80000100a00 */
[----:B------:R4:W-:Y:S04]  /*2b520*/  LDGSTS.E [R138+0x43d80], desc[UR22][R220.64], P2 ;  /* 0x43d80000dc8a7fae */ /* 0x0009e800091a1016 */
[----:B------:R1:W-:Y:S04]  /*2b530*/  STL.64 [R1+0x888], R136 ;  /* 0x0008888801007387 */ /* 0x0003e80000100a00 */
[----:B------:R-:W3:Y:S04]  /*2b540*/  LDL.64 R226, [R1+0x428] ;  /* 0x0004280001e27983 */ /* 0x000ee80000100a00 */
[----:B------:R1:W-:Y:S01]  /*2b550*/  LDGSTS.E [R138+0x44180], desc[UR22][R136.64], P2 ;  /* 0x44180000888a7fae */ /* 0x0003e200091a1016 */
[----:B----4-:R-:W-:-:S05]  /*2b560*/  IADD3 R220, P3, PT, R150, R134, RZ ;  /* 0x0000008696dc7210 */ /* 0x010fca0007f7e0ff */
[----:B------:R-:W-:-:S05]  /*2b570*/  IMAD.X R221, R151, 0x1, R135, P3 ;  /* 0x0000000197dd7824 */ /* 0x000fca00018e0687 */
[----:B------:R-:W-:Y:S01]  /*2b580*/  LDGSTS.E [R138+0x44580], desc[UR22][R220.64], P2 ;  /* 0x44580000dc8a7fae */ /* 0x000fe200091a1016 */
[----:B------:R-:W-:-:S05]  /*2b590*/  IADD3 R150, P3, PT, R146, R134, RZ ;  /* 0x0000008692967210 */ /* 0x000fca0007f7e0ff */
[----:B------:R-:W-:Y:S02]  /*2b5a0*/  IMAD.X R151, R147, 0x1, R135, P3 ;  /* 0x0000000193977824 */ /* 0x000fe400018e0687 */
[----:B------:R-:W4:Y:S01]  /*2b5b0*/  LDL.LU.64 R146, [R1+0x3f8] ;  /* 0x0003f80001927983 */ /* 0x000f220000300a00 */
[----:B-1----:R-:W-:-:S03]  /*2b5c0*/  IADD3 R136, P3, PT, R228, R134, RZ ;  /* 0x00000086e4887210 */ /* 0x002fc60007f7e0ff */
[----:B------:R1:W-:Y:S02]  /*2b5d0*/  STL.64 [R1+0x8c8], R220 ;  /* 0x0008c8dc01007387 */ /* 0x0003e40000100a00 */
[----:B------:R-:W-:Y:S02]  /*2b5e0*/  IMAD.X R137, R229, 0x1, R135, P3 ;  /* 0x00000001e5897824 */ /* 0x000fe400018e0687 */
[----:B------:R2:W-:Y:S04]  /*2b5f0*/  STL.64 [R1+0x908], R150 ;  /* 0x0009089601007387 */ /* 0x0005e80000100a00 */
[----:B------:R-:W4:Y:S04]  /*2b600*/  LDL.64 R224, [R1+0x3f0] ;  /* 0x0003f00001e07983 */ /* 0x000f280000100a00 */
[----:B------:R2:W-:Y:S04]  /*2b610*/  STL.64 [R1+0x948], R136 ;  /* 0x0009488801007387 */ /* 0x0005e80000100a00 */
[----:B-1----:R-:W4:Y:S04]  /*2b620*/  LDL.64 R220, [R1+0x3c8] ;  /* 0x0003c80001dc7983 */ /* 0x002f280000100a00 */
[----:B------:R2:W-:Y:S04]  /*2b630*/  LDGSTS.E [R138+0x44980], desc[UR22][R150.64], P2 ;  /* 0x44980000968a7fae */ /* 0x0005e800091a1016 */
[----:B------:R1:W-:Y:S01]  /*2b640*/  LDGSTS.E [R138+0x44d80], desc[UR22][R136.64], P2 ;  /* 0x44d80000888a7fae */ /* 0x0003e200091a1016 */
[----:B--2---:R-:W-:-:S05]  /*2b650*/  IADD3 R150, P3, PT, R144, R134, RZ ;  /* 0x0000008690967210 */ /* 0x004fca0007f7e0ff */
[----:B------:R-:W-:-:S05]  /*2b660*/  IMAD.X R151, R145, 0x1, R135, P3 ;  /* 0x0000000191977824 */ /* 0x000fca00018e0687 */
[----:B------:R3:W-:Y:S01]  /*2b670*/  LDGSTS.E [R138+0x45180], desc[UR22][R150.64], P2 ;  /* 0x45180000968a7fae */ /* 0x0007e200091a1016 */
[----:B------:R-:W-:-:S05]  /*2b680*/  IADD3 R144, P3, PT, R148, R134, RZ ;  /* 0x0000008694907210 */ /* 0x000fca0007f7e0ff */
[----:B------:R-:W-:Y:S02]  /*2b690*/  IMAD.X R145, R149, 0x1, R135, P3 ;  /* 0x0000000195917824 */ /* 0x000fe400018e0687 */
[----:B------:R-:W2:Y:S04]  /*2b6a0*/  LDL.64 R148, [R1+0x3a8] ;  /* 0x0003a80001947983 */ /* 0x000ea80000100a00 */
[----:B------:R3:W-:Y:S01]  /*2b6b0*/  STL.64 [R1+0x980], R150 ;  /* 0x0009809601007387 */ /* 0x0007e20000100a00 */
[----:B-1----:R-:W-:-:S03]  /*2b6c0*/  IADD3 R136, P3, PT, R154, R134, RZ ;  /* 0x000000869a887210 */ /* 0x002fc60007f7e0ff */
[----:B------:R1:W-:Y:S02]  /*2b6d0*/  STL.64 [R1+0xa40], R144 ;  /* 0x000a409001007387 */ /* 0x0003e40000100a00 */
[----:B------:R-:W-:Y:S02]  /*2b6e0*/  IMAD.X R137, R155, 0x1, R135, P3 ;  /* 0x000000019b897824 */ /* 0x000fe400018e0687 */
[----:B------:R1:W-:Y:S04]  /*2b6f0*/  LDGSTS.E [R138+0x45580], desc[UR22][R144.64], P2 ;  /* 0x45580000908a7fae */ /* 0x0003e800091a1016 */
[----:B------:R-:W2:Y:S04]  /*2b700*/  LDL.64 R154, [R1+0x380] ;  /* 0x00038000019a7983 */ /* 0x000ea80000100a00 */
[----:B------:R1:W-:Y:S04]  /*2b710*/  STL.64 [R1+0xa70], R136 ;  /* 0x000a708801007387 */ /* 0x0003e80000100a00 */
[----:B------:R-:W2:Y:S04]  /*2b720*/  LDL.64 R228, [R1+0x360] ;  /* 0x0003600001e47983 */ /* 0x000ea80000100a00 */
[----:B------:R1:W-:Y:S01]  /*2b730*/  LDGSTS.E [R138+0x45980], desc[UR22][R136.64], P2 ;  /* 0x45980000888a7fae */ /* 0x0003e200091a1016 */
[----:B---3--:R-:W-:-:S04]  /*2b740*/  IADD3 R150, P3, PT, R152, R134, RZ ;  /* 0x0000008698967210 */ /* 0x008fc80007f7e0ff */
[----:B------:R-:W-:Y:S02]  /*2b750*/  IADD3.X R151, PT, PT, R153, R135, RZ, P3, !PT ;  /* 0x0000008799977210 */ /* 0x000fe40001ffe4ff */
[----:B------:R-:W3:Y:S01]  /*2b760*/  LDL.64 R152, [R1+0x330] ;  /* 0x0003300001987983 */ /* 0x000ee20000100a00 */
[----:B-1----:R-:W-:-:S03]  /*2b770*/  IADD3 R144, P3, PT, R156, R134, RZ ;  /* 0x000000869c907210 */ /* 0x002fc60007f7e0ff */
[----:B------:R4:W-:Y:S02]  /*2b780*/  STL.64 [R1+0xab8], R150 ;  /* 0x000ab89601007387 */ /* 0x0009e40000100a00 */
[----:B------:R-:W-:Y:S02]  /*2b790*/  IMAD.X R145, R157, 0x1, R135, P3 ;  /* 0x000000019d917824 */ /* 0x000fe400018e0687 */
[----:B------:R4:W-:Y:S04]  /*2b7a0*/  LDGSTS.E [R138+0x45d80], desc[UR22][R150.64], P2 ;  /* 0x45d80000968a7fae */ /* 0x0009e800091a1016 */
[----:B------:R-:W3:Y:S01]  /*2b7b0*/  LDL.64 R156, [R1+0x308] ;  /* 0x00030800019c7983 */ /* 0x000ee20000100a00 */
[----:B------:R-:W-:-:S03]  /*2b7c0*/  IADD3 R136, P3, PT, R226, R134, RZ ;  /* 0x00000086e2887210 */ /* 0x000fc60007f7e0ff */
[----:B------:R1:W-:Y:S02]  /*2b7d0*/  LDGSTS.E [R138+0x46180], desc[UR22][R144.64], P2 ;  /* 0x46180000908a7fae */ /* 0x0003e400091a1016 */
[----:B------:R-:W-:Y:S02]  /*2b7e0*/  IMAD.X R137, R227, 0x1, R135, P3 ;  /* 0x00000001e3897824 */ /* 0x000fe400018e0687 */
[----:B------:R1:W-:Y:S04]  /*2b7f0*/  STL.64 [R1+0xae8], R144 ;  /* 0x000ae89001007387 */ /* 0x0003e80000100a00 */
[----:B------:R1:W-:Y:S04]  /*2b800*/  STL.64 [R1+0xb18], R136 ;  /* 0x000b188801007387 */ /* 0x0003e80000100a00 */
[----:B------:R-:W3:Y:S04]  /*2b810*/  LDL.64 R226, [R1+0x2e0] ;  /* 0x0002e00001e27983 */ /* 0x000ee80000100a00 */
[----:B------:R1:W-:Y:S01]  /*2b820*/  LDGSTS.E [R138+0x46580], desc[UR22][R136.64], P2 ;  /* 0x46580000888a7fae */ /* 0x0003e200091a1016 */
[----:B----4-:R-:W-:-:S05]  /*2b830*/  IADD3 R150, P3, PT, R146, R134, RZ ;  /* 0x0000008692967210 */ /* 0x010fca0007f7e0ff */
[----:B------:R-:W-:Y:S02]  /*2b840*/  IMAD.X R151, R147, 0x1, R135, P3 ;  /* 0x0000000193977824 */ /* 0x000fe400018e0687 */
[----:B------:R-:W4:Y:S01]  /*2b850*/  LDL.64 R146, [R1+0x2b0] ;  /* 0x0002b00001927983 */ /* 0x000f220000100a00 */
[----:B-1----:R-:W-:-:S03]  /*2b860*/  IADD3 R144, P3, PT, R224, R134, RZ ;  /* 0x00000086e0907210 */ /* 0x002fc60007f7e0ff */
[----:B------:R2:W-:Y:S02]  /*2b870*/  LDGSTS.E [R138+0x46980], desc[UR22][R150.64], P2 ;  /* 0x46980000968a7fae */ /* 0x0005e400091a1016 */
[--C-:B------:R-:W-:Y:S01]  /*2b880*/  IMAD.X R145, R225, 0x1, R135.reuse, P3 ;  /* 0x00000001e1917824 */ /* 0x100fe200018e0687 */
[-C--:B------:R-:W-:Y:S01]  /*2b890*/  IADD3 R136, P3, PT, R220, R134.reuse, RZ ;  /* 0x00000086dc887210 */ /* 0x080fe20007f7e0ff */
[----:B------:R-:W-:Y:S04]  /*2b8a0*/  STL.64 [R1+0xb40], R150 ;  /* 0x000b409601007387 */ /* 0x000fe80000100a00 */
[----:B------:R-:W-:Y:S01]  /*2b8b0*/  IMAD.X R137, R221, 0x1, R135, P3 ;  /* 0x00000001dd897824 */ /* 0x000fe200018e0687 */
[----:B------:R-:W-:Y:S04]  /*2b8c0*/  LDGSTS.E [R138+0x46d80], desc[UR22][R144.64], P2 ;  /* 0x46d80000908a7fae */ /* 0x000fe800091a1016 */
[----:B------:R-:W4:Y:S04]  /*2b8d0*/  LDL.64 R220, [R1+0x278] ;  /* 0x0002780001dc7983 */ /* 0x000f280000100a00 */
[----:B------:R1:W-:Y:S04]  /*2b8e0*/  STL.64 [R1+0xba0], R144 ;  /* 0x000ba09001007387 */ /* 0x0003e80000100a00 */
[----:B------:R2:W-:Y:S04]  /*2b8f0*/  STL.64 [R1+0xbc8], R136 ;  /* 0x000bc88801007387 */ /* 0x0005e80000100a00 */
[----:B------:R2:W-:Y:S04]  /*2b900*/  LDGSTS.E [R138+0x47180], desc[UR22][R136.64], P2 ;  /* 0x47180000888a7fae */ /* 0x0005e800091a1016 */
[----:B-1----:R-:W4:Y:S01]  /*2b910*/  LDL.LU.64 R144, [R1+0x1c8] ;  /* 0x0001c80001907983 */ /* 0x002f220000300a00 */
[----:B--2---:R-:W-:-:S05]  /*2b920*/  IADD3 R150, P3, PT, R148, R134, RZ ;  /* 0x0000008694967210 */ /* 0x004fca0007f7e0ff */
[----:B------:R-:W-:-:S05]  /*2b930*/  IMAD.X R151, R149, 0x1, R135, P3 ;  /* 0x0000000195977824 */ /* 0x000fca00018e0687 */
[----:B------:R-:W-:Y:S04]  /*2b940*/  STL.64 [R1+0xbf0], R150 ;  /* 0x000bf09601007387 */ /* 0x000fe80000100a00 */
[----:B------:R-:W-:Y:S01]  /*2b950*/  LDGSTS.E [R138+0x47580], desc[UR22][R150.64], P2 ;  /* 0x47580000968a7fae */ /* 0x000fe200091a1016 */
[----:B------:R-:W-:-:S04]  /*2b960*/  IADD3 R148, P3, PT, R154, R134, RZ ;  /* 0x000000869a947210 */ /* 0x000fc80007f7e0ff */
[----:B------:R-:W-:Y:S02]  /*2b970*/  IADD3.X R149, PT, PT, R155, R135, RZ, P3, !PT ;  /* 0x000000879b957210 */ /* 0x000fe40001ffe4ff */
[----:B------:R-:W2:Y:S01]  /*2b980*/  LDL.LU.64 R154, [R1+0x1a8] ;  /* 0x0001a800019a7983 */ /* 0x000ea20000300a00 */
[----:B------:R-:W-:-:S03]  /*2b990*/  IADD3 R136, P3, PT, R228, R134, RZ ;  /* 0x00000086e4887210 */ /* 0x000fc60007f7e0ff */
[----:B------:R3:W-:Y:S02]  /*2b9a0*/  STL.64 [R1+0xc10], R148 ;  /* 0x000c109401007387 */ /* 0x0007e40000100a00 */
[----:B------:R-:W-:Y:S02]  /*2b9b0*/  IMAD.X R137, R229, 0x1, R135, P3 ;  /* 0x00000001e5897824 */ /* 0x000fe400018e0687 */
[----:B------:R3:W-:Y:S04]  /*2b9c0*/  LDGSTS.E [R138+0x47980], desc[UR22][R148.64], P2 ;  /* 0x47980000948a7fae */ /* 0x0007e800091a1016 */
[----:B------:R-:W2:Y:S01]  /*2b9d0*/  LDL.LU.64 R228, [R1+0x188] ;  /* 0x0001880001e47983 */ /* 0x000ea20000300a00 */
[----:B---3--:R-:W-:-:S03]  /*2b9e0*/  IADD3 R148, P3, PT, R152, R134, RZ ;  /* 0x0000008698947210 */ /* 0x008fc60007f7e0ff */
[----:B------:R1:W-:Y:S04]  /*2b9f0*/  STL.64 [R1+0xc30], R136 ;  /* 0x000c308801007387 */ /* 0x0003e80000100a00 */
[----:B------:R1:W-:Y:S01]  /*2ba00*/  LDGSTS.E [R138+0x47d80], desc[UR22][R136.64], P2 ;  /* 0x47d80000888a7fae */ /* 0x0003e200091a1016 */
[----:B------:R-:W-:-:S05]  /*2ba10*/  IMAD.X R149, R153, 0x1, R135, P3 ;  /* 0x0000000199957824 */ /* 0x000fca00018e0687 */
[----:B------:R3:W-:Y:S04]  /*2ba20*/  STL.64 [R1+0x3f8], R148 ;  /* 0x0003f89401007387 */ /* 0x0007e80000100a00 */
[----:B------:R-:W2:Y:S01]  /*2ba30*/  LDL.LU.64 R152, [R1+0x168] ;  /* 0x0001680001987983 */ /* 0x000ea20000300a00 */
[----:B-1----:R-:W-:-:S03]  /*2ba40*/  IADD3 R136, P3, PT, R156, R134, RZ ;  /* 0x000000869c887210 */ /* 0x002fc60007f7e0ff */
[----:B------:R-:W-:Y:S02]  /*2ba50*/  LDGSTS.E [R139+0x40200], desc[UR22][R148.64], P2 ;  /* 0x40200000948b7fae */ /* 0x000fe400091a1016 */
[----:B------:R-:W-:-:S05]  /*2ba60*/  IMAD.X R137, R157, 0x1, R135, P3 ;  /* 0x000000019d897824 */ /* 0x000fca00018e0687 */
[----:B------:R1:W-:Y:S04]  /*2ba70*/  STL.64 [R1+0x4d8], R136 ;  /* 0x0004d88801007387 */ /* 0x0003e80000100a00 */
[----:B---3--:R-:W3:Y:S01]  /*2ba80*/  LDL.LU.64 R148, [R1+0x148] ;  /* 0x0001480001947983 */ /* 0x008ee20000300a00 */
[----:B------:R-:W-:-:S03]  /*2ba90*/  IADD3 R150, P3, PT, R226, R134, RZ ;  /* 0x00000086e2967210 */ /* 0x000fc60007f7e0ff */
[----:B------:R-:W3:Y:S02]  /*2baa0*/  LDL.LU.64 R156, [R1+0x128] ;  /* 0x00012800019c7983 */ /* 0x000ee40000300a00 */
[----:B------:R-:W-:Y:S02]  /*2bab0*/  IMAD.X R151, R227, 0x1, R135, P3 ;  /* 0x00000001e3977824 */ /* 0x000fe400018e0687 */
[----:B------:R1:W-:Y:S04]  /*2bac0*/  LDGSTS.E [R139+0x40600], desc[UR22][R136.64], P2 ;  /* 0x40600000888b7fae */ /* 0x0003e800091a1016 */
[----:B------:R-:W-:Y:S01]  /*2bad0*/  LDGSTS.E [R139+0x40a00], desc[UR22][R150.64], P2 ;  /* 0x40a00000968b7fae */ /* 0x000fe200091a1016 */
[----:B----4-:R-:W-:-:S05]  /*2bae0*/  IADD3 R222, P3, PT, R146, R134, RZ ;  /* 0x0000008692de7210 */ /* 0x010fca0007f7e0ff */
[----:B------:R-:W-:Y:S02]  /*2baf0*/  IMAD.X R223, R147, 0x1, R135, P3 ;  /* 0x0000000193df7824 */ /* 0x000fe400018e0687 */
[----:B------:R-:W4:Y:S04]  /*2bb00*/  LDL.LU.64 R146, [R1+0x108] ;  /* 0x0001080001927983 */ /* 0x000f280000300a00 */
[----:B------:R1:W-:Y:S04]  /*2bb10*/  STL.64 [R1+0x508], R150 ;  /* 0x0005089601007387 */ /* 0x0003e80000100a00 */
[----:B------:R-:W-:Y:S04]  /*2bb20*/  STL.64 [R1+0x538], R222 ;  /* 0x000538de01007387 */ /* 0x000fe80000100a00 */
[----:B------:R2:W-:Y:S01]  /*2bb30*/  LDGSTS.E [R139+0x40e00], desc[UR22][R222.64], P2 ;  /* 0x40e00000de8b7fae */ /* 0x0005e200091a1016 */
[----:B-1----:R-:W-:-:S05]  /*2bb40*/  IADD3 R136, P3, PT, R220, R134, RZ ;  /* 0x00000086dc887210 */ /* 0x002fca0007f7e0ff */
[----:B------:R-:W-:Y:S02]  /*2bb50*/  IMAD.X R137, R221, 0x1, R135, P3 ;  /* 0x00000001dd897824 */ /* 0x000fe400018e0687 */
[----:B------:R-:W4:Y:S04]  /*2bb60*/  LDL.LU.64 R220, [R1+0xe8] ;  /* 0x0000e80001dc7983 */ /* 0x000f280000300a00 */
[----:B------:R-:W4:Y:S04]  /*2bb70*/  LDL.LU.64 R150, [R1+0xc8] ;  /* 0x0000c80001967983 */ /* 0x000f280000300a00 */
[----:B------:R1:W-:Y:S01]  /*2bb80*/  STL.64 [R1+0x578], R136 ;  /* 0x0005788801007387 */ /* 0x0003e20000100a00 */
[----:B------:R-:W-:-:S03]  /*2bb90*/  IADD3 R226, P3, PT, R144, R134, RZ ;  /* 0x0000008690e27210 */ /* 0x000fc60007f7e0ff */
[----:B------:R-:W4:Y:S01]  /*2bba0*/  LDL.LU.64 R224, [R1+0xa8] ;  /* 0x0000a80001e07983 */ /* 0x000f220000300a00 */
[----:B------:R-:W-:-:S03]  /*2bbb0*/  IADD3.X R227, PT, PT, R145, R135, RZ, P3, !PT ;  /* 0x0000008791e37210 */ /* 0x000fc60001ffe4ff */
[----:B------:R-:W-:Y:S04]  /*2bbc0*/  LDGSTS.E [R139+0x41200], desc[UR22][R136.64], P2 ;  /* 0x41200000888b7fae */ /* 0x000fe800091a1016 */
[----:B------:R-:W-:Y:S04]  /*2bbd0*/  LDGSTS.E [R139+0x41600], desc[UR22][R226.64], P2 ;  /* 0x41600000e28b7fae */ /* 0x000fe800091a1016 */
[----:B-1----:R-:W4:Y:S04]  /*2bbe0*/  LDL.LU.64 R136, [R1+0x88] ;  /* 0x0000880001887983 */ /* 0x002f280000300a00 */
[----:B------:R-:W-:Y:S04]  /*2bbf0*/  STL.64 [R1+0x5b0], R226 ;  /* 0x0005b0e201007387 */ /* 0x000fe80000100a00 */
[----:B------:R-:W4:Y:S01]  /*2bc00*/  LDL.LU.64 R144, [R1+0x68] ;  /* 0x0000680001907983 */ /* 0x000f220000300a00 */
[----:B--2---:R-:W-:-:S05]  /*2bc10*/  IADD3 R222, P3, PT, R154, R134, RZ ;  /* 0x000000869ade7210 */ /* 0x004fca0007f7e0ff */
[----:B------:R-:W-:Y:S01]  /*2bc20*/  IMAD.X R223, R155, 0x1, R135, P3 ;  /* 0x000000019bdf7824 */ /* 0x000fe200018e0687 */
[----:B------:R-:W-:-:S04]  /*2bc30*/  IADD3 R154, P3, PT, R228, R134, RZ ;  /* 0x00000086e49a7210 */ /* 0x000fc80007f7e0ff */
[----:B------:R1:W-:Y:S04]  /*2bc40*/  STL.64 [R1+0x5d8], R222 ;  /* 0x0005d8de01007387 */ /* 0x0003e80000100a00 */
[----:B------:R-:W-:Y:S01]  /*2bc50*/  LDGSTS.E [R139+0x41a00], desc[UR22][R222.64], P2 ;  /* 0x41a00000de8b7fae */ /* 0x000fe200091a1016 */
[----:B------:R-:W-:-:S05]  /*2bc60*/  IMAD.X R155, R229, 0x1, R135, P3 ;  /* 0x00000001e59b7824 */ /* 0x000fca00018e0687 */
[----:B------:R2:W-:Y:S04]  /*2bc70*/  LDGSTS.E [R139+0x41e00], desc[UR22][R154.64], P2 ;  /* 0x41e000009a8b7fae */ /* 0x0005e800091a1016 */
[----:B-1----:R-:W4:Y:S04]  /*2bc80*/  LDL.LU.64 R222, [R1+0x48] ;  /* 0x0000480001de7983 */ /* 0x002f280000300a00 */
[----:B------:R2:W-:Y:S04]  /*2bc90*/  STL.64 [R1+0x618], R154 ;  /* 0x0006189a01007387 */ /* 0x0005e80000100a00 */
[----:B------:R-:W4:Y:S04]  /*2bca0*/  LDL.LU.64 R226, [R1+0x28] ;  /* 0x0000280001e27983 */ /* 0x000f280000300a00 */
[----:B------:R-:W4:Y:S01]  /*2bcb0*/  LDL.LU.64 R228, [R1+0x8] ;  /* 0x0000080001e47983 */ /* 0x000f220000300a00 */
[----:B--2---:R-:W-:-:S05]  /*2bcc0*/  IADD3 R154, P3, PT, R152, R134, RZ ;  /* 0x00000086989a7210 */ /* 0x004fca0007f7e0ff */
[----:B------:R-:W-:Y:S01]  /*2bcd0*/  IMAD.X R155, R153, 0x1, R135, P3 ;  /* 0x00000001999b7824 */ /* 0x000fe200018e0687 */
[----:B---3--:R-:W-:-:S04]  /*2bce0*/  IADD3 R152, P3, PT, R148, R134, RZ ;  /* 0x0000008694987210 */ /* 0x008fc80007f7e0ff */
[----:B------:R-:W-:Y:S01]  /*2bcf0*/  LDGSTS.E [R139+0x42200], desc[UR22][R154.64], P2 ;  /* 0x422000009a8b7fae */ /* 0x000fe200091a1016 */
[--C-:B------:R-:W-:Y:S01]  /*2bd00*/  IMAD.X R153, R149, 0x1, R135.reuse, P3 ;  /* 0x0000000195997824 */ /* 0x100fe200018e0687 */
[-C--:B------:R-:W-:Y:S02]  /*2bd10*/  IADD3 R148, P3, PT, R156, R134.reuse, RZ ;  /* 0x000000869c947210 */ /* 0x080fe40007f7e0ff */
[----:B------:R1:W-:Y:S03]  /*2bd20*/  STL.64 [R1+0x640], R154 ;  /* 0x0006409a01007387 */ /* 0x0003e60000100a00 */
[----:B------:R-:W-:Y:S01]  /*2bd30*/  IMAD.X R149, R157, 0x1, R135, P3 ;  /* 0x000000019d957824 */ /* 0x000fe200018e0687 */
[----:B------:R-:W-:Y:S04]  /*2bd40*/  LDGSTS.E [R139+0x42600], desc[UR22][R152.64], P2 ;  /* 0x42600000988b7fae */ /* 0x000fe800091a1016 */
[----:B------:R-:W2:Y:S04]  /*2bd50*/  LDL.LU.64 R156, [R1+0x1428] ;  /* 0x00142800019c7983 */ /* 0x000ea80000300a00 */
[----:B-1----:R-:W3:Y:S04]  /*2bd60*/  LDL.LU.64 R154, [R1+0x1420] ;  /* 0x00142000019a7983 */ /* 0x002ee80000300a00 */
[----:B------:R1:W-:Y:S04]  /*2bd70*/  STL.64 [R1+0x680], R152 ;  /* 0x0006809801007387 */ /* 0x0003e80000100a00 */
[----:B------:R4:W-:Y:S04]  /*2bd80*/  LDGSTS.E [R139+0x42a00], desc[UR22][R148.64], P2 ;  /* 0x42a00000948b7fae */ /* 0x0009e800091a1016 */
[----:B-1----:R-:W2:Y:S04]  /*2bd90*/  LDL.LU.64 R152, [R1+0x1418] ;  /* 0x0014180001987983 */ /* 0x002ea80000300a00 */
[----:B------:R4:W-:Y:S02]  /*2bda0*/  STL.64 [R1+0x6a8], R148 ;  /* 0x0006a89401007387 */ /* 0x0009e40000100a00 */
[----:B----4-:R-:W-:-:S05]  /*2bdb0*/  IADD3 R148, P3, PT, R146, R134, RZ ;  /* 0x0000008692947210 */ /* 0x010fca0007f7e0ff */
[----:B------:R-:W-:-:S05]  /*2bdc0*/  IMAD.X R149, R147, 0x1, R135, P3 ;  /* 0x0000000193957824 */ /* 0x000fca00018e0687 */
[----:B------:R1:W-:Y:S04]  /*2bdd0*/  STL.64 [R1+0x6e0], R148 ;  /* 0x0006e09401007387 */ /* 0x0003e80000100a00 */
[----:B------:R-:W-:Y:S01]  /*2bde0*/  LDGSTS.E [R139+0x42e00], desc[UR22][R148.64], P2 ;  /* 0x42e00000948b7fae */ /* 0x000fe200091a1016 */
[----:B------:R-:W-:-:S04]  /*2bdf0*/  IADD3 R146, P3, PT, R220, R134, RZ ;  /* 0x00000086dc927210 */ /* 0x000fc80007f7e0ff */
[----:B------:R-:W-:Y:S02]  /*2be00*/  IADD3.X R147, PT, PT, R221, R135, RZ, P3, !PT ;  /* 0x00000087dd937210 */ /* 0x000fe40001ffe4ff */
[----:B------:R-:W-:-:S03]  /*2be10*/  IADD3 R220, P3, PT, R150, R134, RZ ;  /* 0x0000008696dc7210 */ /* 0x000fc60007f7e0ff */
[----:B------:R-:W-:Y:S02]  /*2be20*/  LDGSTS.E [R139+0x43200], desc[UR22][R146.64], P2 ;  /* 0x43200000928b7fae */ /* 0x000fe400091a1016 */
[----:B------:R-:W-:Y:S02]  /*2be30*/  IMAD.X R221, R151, 0x1, R135, P3 ;  /* 0x0000000197dd7824 */ /* 0x000fe400018e0687 */
[----:B------:R-:W4:Y:S04]  /*2be40*/  LDL.LU.64 R150, [R1+0x1410] ;  /* 0x0014100001967983 */ /* 0x000f280000300a00 */
[----:B-1----:R-:W2:Y:S04]  /*2be50*/  LDL.LU.64 R148, [R1+0x1408] ;  /* 0x0014080001947983 */ /* 0x002ea80000300a00 */
[----:B------:R1:W-:Y:S04]  /*2be60*/  STL.64 [R1+0x718], R146 ;  /* 0x0007189201007387 */ /* 0x0003e80000100a00 */
[----:B------:R1:W-:Y:S04]  /*2be70*/  LDGSTS.E [R139+0x43600], desc[UR22][R220.64], P2 ;  /* 0x43600000dc8b7fae */ /* 0x0003e800091a1016 */
[----:B-1----:R-:W2:Y:S04]  /*2be80*/  LDL.LU.64 R146, [R1+0x1400] ;  /* 0x0014000001927983 */ /* 0x002ea80000300a00 */
[----:B------:R1:W-:Y:S02]  /*2be90*/  STL.64 [R1+0x748], R220 ;  /* 0x000748dc01007387 */ /* 0x0003e40000100a00 */
[----:B-1----:R-:W-:-:S05]  /*2bea0*/  IADD3 R220, P3, PT, R224, R134, RZ ;  /* 0x00000086e0dc7210 */ /* 0x002fca0007f7e0ff */
[----:B------:R-:W-:Y:S01]  /*2beb0*/  IMAD.X R221, R225, 0x1, R135, P3 ;  /* 0x00000001e1dd7824 */ /* 0x000fe200018e0687 */
[----:B------:R-:W-:-:S04]  /*2bec0*/  IADD3 R224, P3, PT, R136, R134, RZ ;  /* 0x0000008688e07210 */ /* 0x000fc80007f7e0ff */
[----:B------:R-:W-:Y:S01]  /*2bed0*/  LDGSTS.E [R139+0x43a00], desc[UR22][R220.64], P2 ;  /* 0x43a00000dc8b7fae */ /* 0x000fe200091a1016 */
[--C-:B------:R-:W-:Y:S01]  /*2bee0*/  IMAD.X R225, R137, 0x1, R135.reuse, P3 ;  /* 0x0000000189e17824 */ /* 0x100fe200018e0687 */
[-C--:B------:R-:W-:Y:S02]  /*2bef0*/  IADD3 R136, P3, PT, R144, R134.reuse, RZ ;  /* 0x0000008690887210 */ /* 0x080fe40007f7e0ff */
[----:B------:R1:W-:Y:S03]  /*2bf00*/  STL.64 [R1+0x788], R220 ;  /* 0x000788dc01007387 */ /* 0x0003e60000100a00 */
[----:B------:R-:W-:Y:S01]  /*2bf10*/  IMAD.X R137, R145, 0x1, R135, P3 ;  /* 0x0000000191897824 */ /* 0x000fe200018e0687 */
[----:B------:R1:W-:Y:S04]  /*2bf20*/  LDGSTS.E [R139+0x43e00], desc[UR22][R224.64], P2 ;  /* 0x43e00000e08b7fae */ /* 0x0003e800091a1016 */
[----:B------:R-:W2:Y:S04]  /*2bf30*/  LDL.LU.64 R144, [R1+0x13f8] ;  /* 0x0013f80001907983 */ /* 0x000ea80000300a00 */
[----:B-1----:R-:W2:Y:S04]  /*2bf40*/  LDL.LU.64 R220, [R1+0x13f0] ;  /* 0x0013f00001dc7983 */ /* 0x002ea80000300a00 */
[----:B------:R1:W-:Y:S04]  /*2bf50*/  STL.64 [R1+0x7c0], R224 ;  /* 0x0007c0e001007387 */ /* 0x0003e80000100a00 */
[----:B------:R1:W-:Y:S02]  /*2bf60*/  LDGSTS.E [R139+0x44200], desc[UR22][R136.64], P2 ;  /* 0x44200000888b7fae */ /* 0x0003e400091a1016 */
[----:B-1----:R-:W-:-:S05]  /*2bf70*/  IADD3 R224, P3, PT, R222, R134, RZ ;  /* 0x00000086dee07210 */ /* 0x002fca0007f7e0ff */
[--C-:B------:R-:W-:Y:S01]  /*2bf80*/  IMAD.X R225, R223, 0x1, R135.reuse, P3 ;  /* 0x00000001dfe17824 */ /* 0x100fe200018e0687 */
[-C--:B------:R-:W-:Y:S01]  /*2bf90*/  IADD3 R222, P3, PT, R226, R134.reuse, RZ ;  /* 0x00000086e2de7210 */ /* 0x080fe20007f7e0ff */
[----:B------:R1:W-:Y:S04]  /*2bfa0*/  STL.64 [R1+0x800], R136 ;  /* 0x0008008801007387 */ /* 0x0003e80000100a00 */
[----:B------:R-:W-:Y:S01]  /*2bfb0*/  IMAD.X R223, R227, 0x1, R135, P3 ;  /* 0x00000001e3df7824 */ /* 0x000fe200018e0687 */
[----:B------:R1:W-:Y:S04]  /*2bfc0*/  STL.64 [R1+0x840], R224 ;  /* 0x000840e001007387 */ /* 0x0003e80000100a00 */
[----:B------:R1:W-:Y:S02]  /*2bfd0*/  LDGSTS.E [R139+0x44600], desc[UR22][R224.64], P2 ;  /* 0x44600000e08b7fae */ /* 0x0003e400091a1016 */
[----:B-1----:R-:W-:-:S02]  /*2bfe0*/  IADD3 R136, P3, PT, R228, R134, RZ ;  /* 0x00000086e4887210 */ /* 0x002fc40007f7e0ff */
[----:B------:R1:W-:Y:S02]  /*2bff0*/  STL.64 [R1+0x880], R222 ;  /* 0x000880de01007387 */ /* 0x0003e40000100a00 */
[----:B------:R-:W-:Y:S02]  /*2c000*/  IADD3.X R137, PT, PT, R229, R135, RZ, P3, !PT ;  /* 0x00000087e5897210 */ /* 0x000fe40001ffe4ff */
[----:B------:R1:W-:Y:S01]  /*2c010*/  LDGSTS.E [R139+0x44a00], desc[UR22][R222.64], P2 ;  /* 0x44a00000de8b7fae */ /* 0x0003e200091a1016 */
[----:B------:R-:W-:-:S03]  /*2c020*/  IADD3 R224, P3, PT, R246, R134, RZ ;  /* 0x00000086f6e07210 */ /* 0x000fc60007f7e0ff */
[----:B------:R3:W-:Y:S02]  /*2c030*/  STL.64 [R1+0x8c0], R136 ;  /* 0x0008c08801007387 */ /* 0x0007e40000100a00 */
[----:B------:R-:W-:Y:S02]  /*2c040*/  IMAD.X R225, R247, 0x1, R135, P3 ;  /* 0x00000001f7e17824 */ /* 0x000fe400018e0687 */
[----:B------:R3:W-:Y:S01]  /*2c050*/  LDGSTS.E [R139+0x44e00], desc[UR22][R136.64], P2 ;  /* 0x44e00000888b7fae */ /* 0x0007e200091a1016 */
[----:B-1----:R-:W-:-:S03]  /*2c060*/  IADD3 R222, P3, PT, R238, R134, RZ ;  /* 0x00000086eede7210 */ /* 0x002fc60007f7e0ff */
[----:B------:R1:W-:Y:S02]  /*2c070*/  STL.64 [R1+0x900], R224 ;  /* 0x000900e001007387 */ /* 0x0003e40000100a00 */
[----:B------:R-:W-:Y:S02]  /*2c080*/  IMAD.X R223, R239, 0x1, R135, P3 ;  /* 0x00000001efdf7824 */ /* 0x000fe400018e0687 */
[----:B------:R1:W-:Y:S01]  /*2c090*/  LDGSTS.E [R139+0x45200], desc[UR22][R224.64], P2 ;  /* 0x45200000e08b7fae */ /* 0x0003e200091a1016 */
[----:B---3--:R-:W-:-:S03]  /*2c0a0*/  IADD3 R136, P3, PT, R230, R134, RZ ;  /* 0x00000086e6887210 */ /* 0x008fc60007f7e0ff */
[----:B------:R3:W-:Y:S02]  /*2c0b0*/  STL.64 [R1+0x940], R222 ;  /* 0x000940de01007387 */ /* 0x0007e40000100a00 */
[----:B------:R-:W-:Y:S02]  /*2c0c0*/  IMAD.X R137, R231, 0x1, R135, P3 ;  /* 0x00000001e7897824 */ /* 0x000fe400018e0687 */
[----:B------:R3:W-:Y:S04]  /*2c0d0*/  LDGSTS.E [R139+0x45600], desc[UR22][R222.64], P2 ;  /* 0x45600000de8b7fae */ /* 0x0007e800091a1016 */
[----:B------:R3:W-:Y:S04]  /*2c0e0*/  STL.64 [R1+0x978], R136 ;  /* 0x0009788801007387 */ /* 0x0007e80000100a00 */
[----:B------:R-:W2:Y:S01]  /*2c0f0*/  LDL.64 R228, [R1+0x250] ;  /* 0x0002500001e47983 */ /* 0x000ea20000100a00 */
[----:B-1----:R-:W-:-:S03]  /*2c100*/  IADD3 R224, P3, PT, R218, R134, RZ ;  /* 0x00000086dae07210 */ /* 0x002fc60007f7e0ff */
[----:B------:R1:W-:Y:S02]  /*2c110*/  LDGSTS.E [R139+0x45a00], desc[UR22][R136.64], P2 ;  /* 0x45a00000888b7fae */ /* 0x0003e400091a1016 */
[--C-:B------:R-:W-:Y:S01]  /*2c120*/  IMAD.X R225, R219, 0x1, R135.reuse, P3 ;  /* 0x00000001dbe17824 */ /* 0x100fe200018e0687 */
[-C--:B---3--:R-:W-:Y:S01]  /*2c130*/  IADD3 R222, P3, PT, R216, R134.reuse, RZ ;  /* 0x00000086d8de7210 */ /* 0x088fe20007f7e0ff */
[----:B------:R-:W3:Y:S04]  /*2c140*/  LDL.64 R230, [R1+0x238] ;  /* 0x0002380001e67983 */ /* 0x000ee80000100a00 */
[----:B------:R-:W-:Y:S01]  /*2c150*/  IMAD.X R223, R217, 0x1, R135, P3 ;  /* 0x00000001d9df7824 */ /* 0x000fe200018e0687 */
[----:B------:R-:W-:Y:S01]  /*2c160*/  LDGSTS.E [R139+0x45e00], desc[UR22][R224.64], P2 ;  /* 0x45e00000e08b7fae */ /* 0x000fe200091a1016 */
[----:B-1----:R-:W-:-:S03]  /*2c170*/  IADD3 R136, P3, PT, R214, R134, RZ ;  /* 0x00000086d6887210 */ /* 0x002fc60007f7e0ff */
[----:B------:R-:W-:Y:S02]  /*2c180*/  STL.64 [R1+0xa38], R224 ;  /* 0x000a38e001007387 */ /* 0x000fe40000100a00 */
[----:B------:R-:W-:Y:S02]  /*2c190*/  IMAD.X R137, R215, 0x1, R135, P3 ;  /* 0x00000001d7897824 */ /* 0x000fe400018e0687 */
[----:B------:R-:W-:Y:S01]  /*2c1a0*/  STL.64 [R1+0xa68], R222 ;  /* 0x000a68de01007387 */ /* 0x000fe20000100a00 */
[----:B------:R-:W-:-:S03]  /*2c1b0*/  IADD3 R218, P3, PT, R212, R134, RZ ;  /* 0x00000086d4da7210 */ /* 0x000fc60007f7e0ff */
[----:B------:R1:W-:Y:S04]  /*2c1c0*/  STL.64 [R1+0xab0], R136 ;  /* 0x000ab08801007387 */ /* 0x0003e80000100a00 */
[----:B------:R-:W4:Y:S01]  /*2c1d0*/  LDL.LU.64 R238, [R1+0x218] ;  /* 0x0002180001ee7983 */ /* 0x000f220000300a00 */
[----:B------:R-:W-:Y:S02]  /*2c1e0*/  IADD3.X R219, PT, PT, R213, R135, RZ, P3, !PT ;  /* 0x00000087d5db7210 */ /* 0x000fe40001ffe4ff */
[-C--:B------:R-:W-:Y:S01]  /*2c1f0*/  IADD3 R216, P3, PT, R210, R134.reuse, RZ ;  /* 0x00000086d2d87210 */ /* 0x080fe20007f7e0ff */
[----:B------:R-:W-:Y:S04]  /*2c200*/  LDGSTS.E [R139+0x46200], desc[UR22][R222.64], P2 ;  /* 0x46200000de8b7fae */ /* 0x000fe800091a1016 */
[----:B------:R-:W-:Y:S01]  /*2c210*/  LDGSTS.E [R139+0x46600], desc[UR22][R136.64], P2 ;  /* 0x46600000888b7fae */ /* 0x000fe200091a1016 */
[----:B------:R-:W-:Y:S01]  /*2c220*/  IMAD.X R217, R211, 0x1, R135, P3 ;  /* 0x00000001d3d97824 */ /* 0x000fe200018e0687 */
[----:B------:R-:W-:-:S02]  /*2c230*/  IADD3 R214, P3, PT, R208, R134, RZ ;  /* 0x00000086d0d67210 */ /* 0x000fc40007f7e0ff */
[----:B------:R-:W-:Y:S04]  /*2c240*/  LDGSTS.E [R139+0x46a00], desc[UR22][R218.64], P2 ;  /* 0x46a00000da8b7fae */ /* 0x000fe800091a1016 */
[----:B-1----:R-:W4:Y:S01]  /*2c250*/  LDL.LU.64 R136, [R1+0x200] ;  /* 0x0002000001887983 */ /* 0x002f220000300a00 */
[--C-:B------:R-:W-:Y:S01]  /*2c260*/  IMAD.X R215, R209, 0x1, R135.reuse, P3 ;  /* 0x00000001d1d77824 */ /* 0x100fe200018e0687 */
[-C--:B------:R-:W-:Y:S02]  /*2c270*/  IADD3 R212, P3, PT, R206, R134.reuse, RZ ;  /* 0x00000086ced47210 */ /* 0x080fe40007f7e0ff */
[----:B------:R-:W-:Y:S04]  /*2c280*/  STL.64 [R1+0xae0], R218 ;  /* 0x000ae0da01007387 */ /* 0x000fe80000100a00 */
[----:B------:R-:W-:Y:S04]  /*2c290*/  STL.64 [R1+0xb10], R216 ;  /* 0x000b10d801007387 */ /* 0x000fe80000100a00 */
[----:B------:R-:W4:Y:S01]  /*2c2a0*/  LDL.64 R246, [R1+0x1e0] ;  /* 0x0001e00001f67983 */ /* 0x000f220000100a00 */
[----:B------:R-:W-:Y:S01]  /*2c2b0*/  IMAD.X R213, R207, 0x1, R135, P3 ;  /* 0x00000001cfd57824 */ /* 0x000fe200018e0687 */
[----:B------:R-:W-:-:S02]  /*2c2c0*/  IADD3 R210, P3, PT, R204, R134, RZ ;  /* 0x00000086ccd27210 */ /* 0x000fc40007f7e0ff */
[----:B------:R-:W-:Y:S03]  /*2c2d0*/  STL.64 [R1+0xb38], R214 ;  /* 0x000b38d601007387 */ /* 0x000fe60000100a00 */
[----:B------:R-:W-:Y:S01]  /*2c2e0*/  IMAD.X R211, R205, 0x1, R135, P3 ;  /* 0x00000001cdd37824 */ /* 0x000fe200018e0687 */
[----:B------:R-:W4:Y:S01]  /*2c2f0*/  LDL.LU.64 R222, [R1+0x1c0] ;  /* 0x0001c00001de7983 */ /* 0x000f220000300a00 */
[----:B------:R-:W-:-:S03]  /*2c300*/  IADD3 R208, P3, PT, R202, R134, RZ ;  /* 0x00000086cad07210 */ /* 0x000fc60007f7e0ff */
[----:B------:R-:W-:Y:S02]  /*2c310*/  STL.64 [R1+0xb60], R212 ;  /* 0x000b60d401007387 */ /* 0x000fe40000100a00 */
[----:B------:R-:W-:Y:S02]  /*2c320*/  IMAD.X R209, R203, 0x1, R135, P3 ;  /* 0x00000001cbd17824 */ /* 0x000fe400018e0687 */
[----:B------:R-:W-:Y:S04]  /*2c330*/  STL.64 [R1+0xbc0], R210 ;  /* 0x000bc0d201007387 */ /* 0x000fe80000100a00 */
[----:B------:R-:W4:Y:S04]  /*2c340*/  LDL.LU.64 R224, [R1+0x1a0] ;  /* 0x0001a00001e07983 */ /* 0x000f280000300a00 */
[----:B------:R1:W-:Y:S04]  /*2c350*/  STL.64 [R1+0xbe8], R208 ;  /* 0x000be8d001007387 */ /* 0x0003e80000100a00 */
[----:B------:R-:W-:Y:S04]  /*2c360*/  LDGSTS.E [R139+0x46e00], desc[UR22][R216.64], P2 ;  /* 0x46e00000d88b7fae */ /* 0x000fe800091a1016 */
[----:B------:R-:W-:Y:S04]  /*2c370*/  LDGSTS.E [R139+0x47200], desc[UR22][R214.64], P2 ;  /* 0x47200000d68b7fae */ /* 0x000fe800091a1016 */
[----:B------:R4:W-:Y:S04]  /*2c380*/  LDGSTS.E [R139+0x47600], desc[UR22][R212.64], P2 ;  /* 0x47600000d48b7fae */ /* 0x0009e800091a1016 */
[----:B------:R-:W-:Y:S04]  /*2c390*/  LDGSTS.E [R139+0x47a00], desc[UR22][R210.64], P2 ;  /* 0x47a00000d28b7fae */ /* 0x000fe800091a1016 */
[----:B------:R1:W-:Y:S01]  /*2c3a0*/  LDGSTS.E [R139+0x47e00], desc[UR22][R208.64], P2 ;  /* 0x47e00000d08b7fae */ /* 0x0003e200091a1016 */
[----:B--2---:R-:W-:-:S05]  /*2c3b0*/  IADD3 R226, P3, PT, R228, R134, RZ ;  /* 0x00000086e4e27210 */ /* 0x004fca0007f7e0ff */
[----:B------:R-:W-:Y:S02]  /*2c3c0*/  IMAD.X R227, R229, 0x1, R135, P3 ;  /* 0x00000001e5e37824 */ /* 0x000fe400018e0687 */
[----:B------:R-:W2:Y:S01]  /*2c3d0*/  LDL.LU.64 R228, [R1+0x180] ;  /* 0x0001800001e47983 */ /* 0x000ea20000300a00 */
[----:B---3--:R-:W-:-:S03]  /*2c3e0*/  IADD3 R202, P3, PT, R230, R134, RZ ;  /* 0x00000086e6ca7210 */ /* 0x008fc60007f7e0ff */
[----:B-1----:R-:W3:Y:S01]  /*2c3f0*/  LDL.LU.64 R208, [R1+0x160] ;  /* 0x0001600001d07983 */ /* 0x002ee20000300a00 */
[----:B------:R-:W-:-:S03]  /*2c400*/  IADD3.X R203, PT, PT, R231, R135, RZ, P3, !PT ;  /* 0x00000087e7cb7210 */ /* 0x000fc60001ffe4ff */
[----:B------:R-:W3:Y:S04]  /*2c410*/  LDL.LU.64 R210, [R1+0x140] ;  /* 0x0001400001d27983 */ /* 0x000ee80000300a00 */
[----:B------:R-:W3:Y:S04]  /*2c420*/  LDL.LU.64 R214, [R1+0x120] ;  /* 0x0001200001d67983 */ /* 0x000ee80000300a00 */
[----:B------:R-:W3:Y:S04]  /*2c430*/  LDL.LU.64 R216, [R1+0x100] ;  /* 0x0001000001d87983 */ /* 0x000ee80000300a00 */
[----:B------:R-:W-:Y:S01]  /*2c440*/  LDGSTS.E [R140+0x40280], desc[UR22][R226.64], P2 ;  /* 0x40280000e28c7fae */ /* 0x000fe200091a1016 */
[----:B----4-:R-:W-:-:S03]  /*2c450*/  IADD3 R212, P3, PT, R238, R134, RZ ;  /* 0x00000086eed47210 */ /* 0x010fc60007f7e0ff */
[----:B------:R-:W-:Y:S02]  /*2c460*/  LDGSTS.E [R140+0x40680], desc[UR22][R202.64], P2 ;  /* 0x40680000ca8c7fae */ /* 0x000fe400091a1016 */
[----:B------:R-:W-:-:S05]  /*2c470*/  IMAD.X R213, R239, 0x1, R135, P3 ;  /* 0x00000001efd57824 */ /* 0x000fca00018e0687 */
[----:B------:R-:W-:Y:S01]  /*2c480*/  LDGSTS.E [R140+0x40a80], desc[UR22][R212.64], P2 ;  /* 0x40a80000d48c7fae */ /* 0x000fe200091a1016 */
[----:B------:R-:W-:-:S05]  /*2c490*/  IADD3 R138, P3, PT, R136, R134, RZ ;  /* 0x00000086888a7210 */ /* 0x000fca0007f7e0ff */
[----:B------:R-:W-:-:S05]  /*2c4a0*/  IMAD.X R139, R137, 0x1, R135, P3 ;  /* 0x00000001898b7824 */ /* 0x000fca00018e0687 */
[----:B------:R-:W-:Y:S01]  /*2c4b0*/  STL.64 [R1+0x4d0], R138 ;  /* 0x0004d08a01007387 */ /* 0x000fe20000100a00 */
[----:B------:R-:W-:-:S03]  /*2c4c0*/  IADD3 R136, P3, PT, R246, R134, RZ ;  /* 0x00000086f6887210 */ /* 0x000fc60007f7e0ff */
[----:B------:R-:W4:Y:S02]  /*2c4d0*/  LDL.LU.64 R218, [R1+0xe0] ;  /* 0x0000e00001da7983 */ /* 0x000f240000300a00 */
[----:B------:R-:W-:Y:S02]  /*2c4e0*/  IMAD.X R137, R247, 0x1, R135, P3 ;  /* 0x00000001f7897824 */ /* 0x000fe400018e0687 */
[----:B------:R-:W4:Y:S01]  /*2c4f0*/  LDL.LU.64 R230, [R1+0xc0] ;  /* 0x0000c00001e67983 */ /* 0x000f220000300a00 */
[----:B------:R-:W-:-:S03]  /*2c500*/  IADD3 R206, P3, PT, R222, R134, RZ ;  /* 0x00000086dece7210 */ /* 0x000fc60007f7e0ff */
[----:B------:R1:W-:Y:S04]  /*2c510*/  STL.64 [R1+0x4f8], R136 ;  /* 0x0004f88801007387 */ /* 0x0003e80000100a00 */
[----:B------:R-:W4:Y:S01]  /*2c520*/  LDL.LU.64 R238, [R1+0xa0] ;  /* 0x0000a00001ee7983 */ /* 0x000f220000300a00 */
[----:B------:R-:W-:-:S03]  /*2c530*/  IMAD.X R207, R223, 0x1, R135, P3 ;  /* 0x00000001dfcf7824 */ /* 0x000fc600018e0687 */
[----:B------:R2:W-:Y:S01]  /*2c540*/  LDGSTS.E [R140+0x40e80], desc[UR22][R138.64], P2 ;  /* 0x40e800008a8c7fae */ /* 0x0005e200091a1016 */
[----:B------:R-:W-:-:S03]  /*2c550*/  IADD3 R204, P3, PT, R224, R134, RZ ;  /* 0x00000086e0cc7210 */ /* 0x000fc60007f7e0ff */
[----:B------:R-:W-:Y:S02]  /*2c560*/  LDGSTS.E [R140+0x41280], desc[UR22][R136.64], P2 ;  /* 0x41280000888c7fae */ /* 0x000fe400091a1016 */
[----:B------:R-:W-:Y:S02]  /*2c570*/  IMAD.X R205, R225, 0x1, R135, P3 ;  /* 0x00000001e1cd7824 */ /* 0x000fe400018e0687 */
[----:B------:R3:W-:Y:S04]  /*2c580*/  LDGSTS.E [R140+0x41680], desc[UR22][R206.64], P2 ;  /* 0x41680000ce8c7fae */ /* 0x0007e800091a1016 */
[----:B------:R2:W-:Y:S04]  /*2c590*/  LDGSTS.E [R140+0x41a80], desc[UR22][R204.64], P2 ;  /* 0x41a80000cc8c7fae */ /* 0x0005e800091a1016 */
[----:B-1----:R-:W4:Y:S04]  /*2c5a0*/  LDL.LU.64 R136, [R1+0x80] ;  /* 0x0000800001887983 */ /* 0x002f280000300a00 */
[----:B------:R3:W-:Y:S04]  /*2c5b0*/  STL.64 [R1+0x530], R206 ;  /* 0x000530ce01007387 */ /* 0x0007e80000100a00 */
[----:B------:R-:W4:Y:S04]  /*2c5c0*/  LDL.LU.64 R246, [R1+0x60] ;  /* 0x0000600001f67983 */ /* 0x000f280000300a00 */
[----:B------:R1:W-:Y:S04]  /*2c5d0*/  STL.64 [R1+0x570], R204 ;  /* 0x000570cc01007387 */ /* 0x0003e80000100a00 */
[----:B------:R-:W4:Y:S01]  /*2c5e0*/  LDL.LU.64 R222, [R1+0x40] ;  /* 0x0000400001de7983 */ /* 0x000f220000300a00 */
[----:B--2---:R-:W-:-:S05]  /*2c5f0*/  IADD3 R138, P3, PT, R228, R134, RZ ;  /* 0x00000086e48a7210 */ /* 0x004fca0007f7e0ff */
[----:B------:R-:W-:-:S05]  /*2c600*/  IMAD.X R139, R229, 0x1, R135, P3 ;  /* 0x00000001e58b7824 */ /* 0x000fca00018e0687 */
[----:B------:R2:W-:Y:S04]  /*2c610*/  STL.64 [R1+0x5a0], R138 ;  /* 0x0005a08a01007387 */ /* 0x0005e80000100a00 */
[----:B------:R-:W4:Y:S04]  /*2c620*/  LDL.LU.64 R224, [R1+0x20] ;  /* 0x0000200001e07983 */ /* 0x000f280000300a00 */
[----:B------:R-:W4:Y:S01]  /*2c630*/  LDL.LU.64 R228, [R1] ;  /* 0x0000000001e47983 */ /* 0x000f220000300a00 */
[----:B---3--:R-:W-:-:S03]  /*2c640*/  IADD3 R206, P3, PT, R208, R134, RZ ;  /* 0x00000086d0ce7210 */ /* 0x008fc60007f7e0ff */
[----:B------:R2:W-:Y:S01]  /*2c650*/  LDGSTS.E [R140+0x41e80], desc[UR22][R138.64], P2 ;  /* 0x41e800008a8c7fae */ /* 0x0005e200091a1016 */
[----:B------:R-:W-:Y:S02]  /*2c660*/  IADD3.X R207, PT, PT, R209, R135, RZ, P3, !PT ;  /* 0x00000087d1cf7210 */ /* 0x000fe40001ffe4ff */
[----:B-1----:R-:W-:-:S03]  /*2c670*/  IADD3 R204, P3, PT, R210, R134, RZ ;  /* 0x00000086d2cc7210 */ /* 0x002fc60007f7e0ff */
[----:B------:R1:W-:Y:S02]  /*2c680*/  LDGSTS.E [R140+0x42280], desc[UR22][R206.64], P2 ;  /* 0x42280000ce8c7fae */ /* 0x0003e400091a1016 */
[--C-:B------:R-:W-:Y:S01]  /*2c690*/  IMAD.X R205, R211, 0x1, R135.reuse, P3 ;  /* 0x00000001d3cd7824 */ /* 0x100fe200018e0687 */
[-C--:B--2---:R-:W-:Y:S01]  /*2c6a0*/  IADD3 R138, P3, PT, R214, R134.reuse, RZ ;  /* 0x00000086d68a7210 */ /* 0x084fe20007f7e0ff */
[----:B------:R1:W-:Y:S04]  /*2c6b0*/  STL.64 [R1+0x5d0], R206 ;  /* 0x0005d0ce01007387 */ /* 0x0003e80000100a00 */
[----:B------:R-:W-:Y:S01]  /*2c6c0*/  IMAD.X R139, R215, 0x1, R135, P3 ;  /* 0x00000001d78b7824 */ /* 0x000fe200018e0687 */
[----:B------:R4:W-:Y:S04]  /*2c6d0*/  STL.64 [R1+0x610], R204 ;  /* 0x000610cc01007387 */ /* 0x0009e80000100a00 */
[----:B------:R4:W-:Y:S01]  /*2c6e0*/  LDGSTS.E [R140+0x42680], desc[UR22][R204.64], P2 ;  /* 0x42680000cc8c7fae */ /* 0x0009e200091a1016 */
[----:B-1----:R-:W-:-:S03]  /*2c6f0*/  IADD3 R206, P3, PT, R216, R134, RZ ;  /* 0x00000086d8ce7210 */ /* 0x002fc60007f7e0ff */
[----:B------:R1:W-:Y:S02]  /*2c700*/  STL.64 [R1+0x638], R138 ;  /* 0x0006388a01007387 */ /* 0x0003e40000100a00 */
[----:B------:R-:W-:Y:S02]  /*2c710*/  IMAD.X R207, R217, 0x1, R135, P3 ;  /* 0x00000001d9cf7824 */ /* 0x000fe400018e0687 */
[----:B------:R1:W-:Y:S01]  /*2c720*/  LDGSTS.E [R140+0x42a80], desc[UR22][R138.64], P2 ;  /* 0x42a800008a8c7fae */ /* 0x0003e200091a1016 */
[----:B----4-:R-:W-:-:S03]  /*2c730*/  IADD3 R204, P3, PT, R218, R134, RZ ;  /* 0x00000086dacc7210 */ /* 0x010fc60007f7e0ff */
[----:B------:R-:W-:Y:S02]  /*2c740*/  STL.64 [R1+0x678], R206 ;  /* 0x000678ce01007387 */ /* 0x000fe40000100a00 */
[----:B------:R-:W-:Y:S02]  /*2c750*/  IMAD.X R205, R219, 0x1, R135, P3 ;  /* 0x00000001dbcd7824 */ /* 0x000fe400018e0687 */
[----:B------:R-:W-:Y:S01]  /*2c760*/  LDGSTS.E [R140+0x42e80], desc[UR22][R206.64], P2 ;  /* 0x42e80000ce8c7fae */ /* 0x000fe200091a1016 */
[----:B-1----:R-:W-:-:S03]  /*2c770*/  IADD3 R138, P3, PT, R230, R134, RZ ;  /* 0x00000086e68a7210 */ /* 0x002fc60007f7e0ff */
[----:B------:R1:W-:Y:S02]  /*2c780*/  STL.64 [R1+0x6a0], R204 ;  /* 0x0006a0cc01007387 */ /* 0x0003e40000100a00 */
[----:B------:R-:W-:Y:S02]  /*2c790*/  IMAD.X R139, R231, 0x1, R135, P3 ;  /* 0x00000001e78b7824 */ /* 0x000fe400018e0687 */
[----:B------:R1:W-:Y:S04]  /*2c7a0*/  LDGSTS.E [R140+0x43280], desc[UR22][R204.64], P2 ;  /* 0x43280000cc8c7fae */ /* 0x0003e800091a1016 */
[----:B------:R2:W-:Y:S04]  /*2c7b0*/  STL.64 [R1+0x6d8], R138 ;  /* 0x0006d88a01007387 */ /* 0x0005e80000100a00 */
[----:B------:R2:W-:Y:S01]  /*2c7c0*/  LDGSTS.E [R140+0x43680], desc[UR22][R138.64], P2 ;  /* 0x436800008a8c7fae */ /* 0x0005e200091a1016 */
[----:B-1----:R-:W-:-:S05]  /*2c7d0*/  IADD3 R204, P3, PT, R238, R134, RZ ;  /* 0x00000086eecc7210 */ /* 0x002fca0007f7e0ff */
[----:B------:R-:W-:Y:S01]  /*2c7e0*/  IMAD.X R205, R239, 0x1, R135, P3 ;  /* 0x00000001efcd7824 */ /* 0x000fe200018e0687 */
[----:B--2---:R-:W-:-:S04]  /*2c7f0*/  IADD3 R138, P3, PT, R136, R134, RZ ;  /* 0x00000086888a7210 */ /* 0x004fc80007f7e0ff */
[----:B------:R1:W-:Y:S01]  /*2c800*/  LDGSTS.E [R140+0x43a80], desc[UR22][R204.64], P2 ;  /* 0x43a80000cc8c7fae */ /* 0x0003e200091a1016 */
[----:B------:R-:W-:Y:S02]  /*2c810*/  IADD3.X R139, PT, PT, R137, R135, RZ, P3, !PT ;  /* 0x00000087898b7210 */ /* 0x000fe40001ffe4ff */
[-C--:B------:R-:W-:Y:S01]  /*2c820*/  IADD3 R136, P3, PT, R246, R134.reuse, RZ ;  /* 0x00000086f6887210 */ /* 0x080fe20007f7e0ff */
[----:B------:R1:W-:Y:S04]  /*2c830*/  STL.64 [R1+0x708], R204 ;  /* 0x000708cc01007387 */ /* 0x0003e80000100a00 */
[----:B------:R-:W-:Y:S01]  /*2c840*/  IMAD.X R137, R247, 0x1, R135, P3 ;  /* 0x00000001f7897824 */ /* 0x000fe200018e0687 */
[----:B------:R2:W-:Y:S04]  /*2c850*/  STL.64 [R1+0x740], R138 ;  /* 0x0007408a01007387 */ /* 0x0005e80000100a00 */
[----:B------:R2:W-:Y:S01]  /*2c860*/  LDGSTS.E [R140+0x43e80], desc[UR22][R138.64], P2 ;  /* 0x43e800008a8c7fae */ /* 0x0005e200091a1016 */
[----:B-1----:R-:W-:-:S03]  /*2c870*/  IADD3 R204, P3, PT, R222, R134, RZ ;  /* 0x00000086decc7210 */ /* 0x002fc60007f7e0ff */
[----:B------:R1:W-:Y:S02]  /*2c880*/  STL.64 [R1+0x780], R136 ;  /* 0x0007808801007387 */ /* 0x0003e40000100a00 */
[----:B------:R-:W-:Y:S02]  /*2c890*/  IMAD.X R205, R223, 0x1, R135, P3 ;  /* 0x00000001dfcd7824 */ /* 0x000fe400018e0687 */
[----:B------:R1:W-:Y:S04]  /*2c8a0*/  LDGSTS.E [R140+0x44280], desc[UR22][R136.64], P2 ;  /* 0x44280000888c7fae */ /* 0x0003e800091a1016 */
[----:B------:R3:W-:Y:S04]  /*2c8b0*/  STL.64 [R1+0x7b8], R204 ;  /* 0x0007b8cc01007387 */ /* 0x0007e80000100a00 */
[----:B------:R3:W-:Y:S01]  /*2c8c0*/  LDGSTS.E [R140+0x44680], desc[UR22][R204.64], P2 ;  /* 0x44680000cc8c7fae */ /* 0x0007e200091a1016 */
[----:B--2---:R-:W-:-:S05]  /*2c8d0*/  IADD3 R138, P3, PT, R224, R134, RZ ;  /* 0x00000086e08a7210 */ /* 0x004fca0007f7e0ff */
[----:B------:R-:W-:Y:S01]  /*2c8e0*/  IMAD.X R139, R225, 0x1, R135, P3 ;  /* 0x00000001e18b7824 */ /* 0x000fe200018e0687 */
[----:B-1----:R-:W-:-:S04]  /*2c8f0*/  IADD3 R136, P3, PT, R228, R134, RZ ;  /* 0x00000086e4887210 */ /* 0x002fc80007f7e0ff */
[----:B------:R1:W-:Y:S01]  /*2c900*/  LDGSTS.E [R140+0x44a80], desc[UR22][R138.64], P2 ;  /* 0x44a800008a8c7fae */ /* 0x0003e200091a1016 */
[--C-:B------:R-:W-:Y:S01]  /*2c910*/  IMAD.X R137, R229, 0x1, R135.reuse, P3 ;  /* 0x00000001e5897824 */ /* 0x100fe200018e0687 */
[-C--:B---3--:R-:W-:Y:S02]  /*2c920*/  IADD3 R204, P3, PT, R244, R134.reuse, RZ ;  /* 0x00000086f4cc7210 */ /* 0x088fe40007f7e0ff */
[----:B------:R1:W-:Y:S03]  /*2c930*/  STL.64 [R1+0x7f8], R138 ;  /* 0x0007f88a01007387 */ /* 0x0003e60000100a00 */
[----:B------:R-:W-:Y:S01]  /*2c940*/  IMAD.X R205, R245, 0x1, R135, P3 ;  /* 0x00000001f5cd7824 */ /* 0x000fe200018e0687 */
[----:B------:R2:W-:Y:S04]  /*2c950*/  STL.64 [R1+0x838], R136 ;  /* 0x0008388801007387 */ /* 0x0005e80000100a00 */
[----:B------:R2:W-:Y:S01]  /*2c960*/  LDGSTS.E [R140+0x44e80], desc[UR22][R136.64], P2 ;  /* 0x44e80000888c7fae */ /* 0x0005e200091a1016 */
[----:B-1----:R-:W-:-:S03]  /*2c970*/  IADD3 R138, P3, PT, R236, R134, RZ ;  /* 0x00000086ec8a7210 */ /* 0x002fc60007f7e0ff */
[----:B------:R-:W-:Y:S02]  /*2c980*/  STL.64 [R1+0x878], R204 ;  /* 0x000878cc01007387 */ /* 0x000fe40000100a00 */
[----:B------:R-:W-:Y:S02]  /*2c990*/  IMAD.X R139, R237, 0x1, R135, P3 ;  /* 0x00000001ed8b7824 */ /* 0x000fe400018e0687 */
[----:B------:R-:W-:Y:S01]  /*2c9a0*/  LDGSTS.E [R140+0x45280], desc[UR22][R204.64], P2 ;  /* 0x45280000cc8c7fae */ /* 0x000fe200091a1016 */
[----:B--2---:R-:W-:-:S03]  /*2c9b0*/  IADD3 R136, P3, PT, R200, R134, RZ ;  /* 0x00000086c8887210 */ /* 0x004fc60007f7e0ff */
[----:B------:R1:W-:Y:S01]  /*2c9c0*/  STL.64 [R1+0x8b8], R138 ;  /* 0x0008b88a01007387 */ /* 0x0003e20000100a00 */
[----:B------:R-:W-:-:S03]  /*2c9d0*/  IADD3.X R137, PT, PT, R201, R135, RZ, P3, !PT ;  /* 0x00000087c9897210 */ /* 0x000fc60001ffe4ff */
[----:B------:R1:W-:Y:S04]  /*2c9e0*/  LDGSTS.E [R140+0x45680], desc[UR22][R138.64], P2 ;  /* 0x456800008a8c7fae */ /* 0x0003e800091a1016 */
[----:B------:R2:W-:Y:S04]  /*2c9f0*/  STL.64 [R1+0x8f8], R136 ;  /* 0x0008f88801007387 */ /* 0x0005e80000100a00 */
[----:B------:R-:W3:Y:S01]  /*2ca00*/  LDL.LU.64 R228, [R1+0x248] ;  /* 0x0002480001e47983 */ /* 0x000ee20000300a00 */
[----:B------:R-:W-:-:S03]  /*2ca10*/  IADD3 R200, P3, PT, R198, R134, RZ ;  /* 0x00000086c6c87210 */ /* 0x000fc60007f7e0ff */
[----:B------:R2:W-:Y:S02]  /*2ca20*/  LDGSTS.E [R140+0x45a80], desc[UR22][R136.64], P2 ;  /* 0x45a80000888c7fae */ /* 0x0005e400091a1016 */
[--C-:B------:R-:W-:Y:S01]  /*2ca30*/  IMAD.X R201, R199, 0x1, R135.reuse, P3 ;  /* 0x00000001c7c97824 */ /* 0x100fe200018e0687 */
[-C--:B-1----:R-:W-:Y:S01]  /*2ca40*/  IADD3 R138, P3, PT, R196, R134.reuse, RZ ;  /* 0x00000086c48a7210 */ /* 0x082fe20007f7e0ff */
[----:B------:R-:W4:Y:S04]  /*2ca50*/  LDL.64 R222, [R1+0x228] ;  /* 0x0002280001de7983 */ /* 0x000f280000100a00 */
[----:B------:R-:W-:Y:S01]  /*2ca60*/  IMAD.X R139, R197, 0x1, R135, P3 ;  /* 0x00000001c58b7824 */ /* 0x000fe200018e0687 */
[----:B------:R-:W-:Y:S01]  /*2ca70*/  LDGSTS.E [R140+0x45e80], desc[UR22][R200.64], P2 ;  /* 0x45e80000c88c7fae */ /* 0x000fe200091a1016 */
[----:B--2---:R-:W-:-:S03]  /*2ca80*/  IADD3 R136, P3, PT, R194, R134, RZ ;  /* 0x00000086c2887210 */ /* 0x004fc60007f7e0ff */
[----:B------:R-:W-:Y:S02]  /*2ca90*/  STL.64 [R1+0x930], R200 ;  /* 0x000930c801007387 */ /* 0x000fe40000100a00 */
[--C-:B------:R-:W-:Y:S01]  /*2caa0*/  IMAD.X R137, R195, 0x1, R135.reuse, P3 ;  /* 0x00000001c3897824 */ /* 0x100fe200018e0687 */
[----:B------:R-:W-:Y:S01]  /*2cab0*/  IADD3 R194, P3, PT, R192, R134, RZ ;  /* 0x00000086c0c27210 */ /* 0x000fe20007f7e0ff */
[----:B------:R1:W-:Y:S04]  /*2cac0*/  STL.64 [R1+0x970], R138 ;  /* 0x0009708a01007387 */ /* 0x0003e80000100a00 */
[----:B------:R1:W-:Y:S01]  /*2cad0*/  LDGSTS.E [R140+0x46280], desc[UR22][R138.64], P2 ;  /* 0x462800008a8c7fae */ /* 0x0003e200091a1016 */
[----:B------:R-:W-:-:S03]  /*2cae0*/  IMAD.X R195, R193, 0x1, R135, P3 ;  /* 0x00000001c1c37824 */ /* 0x000fc600018e0687 */
[----:B------:R2:W-:Y:S04]  /*2caf0*/  STL.64 [R1+0x9a0], R136 ;  /* 0x0009a08801007387 */ /* 0x0005e80000100a00 */
[----:B------:R2:W-:Y:S01]  /*2cb00*/  LDGSTS.E [R140+0x46680], desc[UR22][R136.64], P2 ;  /* 0x46680000888c7fae */ /* 0x0005e200091a1016 */
[----:B-1----:R-:W-:-:S03]  /*2cb10*/  IADD3 R138, P3, PT, R190, R134, RZ ;  /* 0x00000086be8a7210 */ /* 0x002fc60007f7e0ff */
[----:B------:R-:W4:Y:S02]  /*2cb20*/  LDL.LU.64 R224, [R1+0x210] ;  /* 0x0002100001e07983 */ /* 0x000f240000300a00 */
[----:B------:R-:W-:Y:S02]  /*2cb30*/  IMAD.X R139, R191, 0x1, R135, P3 ;  /* 0x00000001bf8b7824 */ /* 0x000fe400018e0687 */
[----:B------:R-:W4:Y:S01]  /*2cb40*/  LDL.64 R246, [R1+0x1f8] ;  /* 0x0001f80001f67983 */ /* 0x000f220000100a00 */
[----:B--2---:R-:W-:-:S03]  /*2cb50*/  IADD3 R136, P3, PT, R188, R134, RZ ;  /* 0x00000086bc887210 */ /* 0x004fc60007f7e0ff */
[----:B------:R-:W2:Y:S02]  /*2cb60*/  LDL.LU.64 R230, [R1+0x1d8] ;  /* 0x0001d80001e67983 */ /* 0x000ea40000300a00 */
[----:B------:R-:W-:Y:S01]  /*2cb70*/  IMAD.X R137, R189, 0x1, R135, P3 ;  /* 0x00000001bd897824 */ /* 0x000fe200018e0687 */
[----:B------:R-:W-:Y:S01]  /*2cb80*/  IADD3 R188, P3, PT, R186, R134, RZ ;  /* 0x00000086babc7210 */ /* 0x000fe20007f7e0ff */
[----:B------:R-:W-:Y:S04]  /*2cb90*/  STL.64 [R1+0xa60], R194 ;  /* 0x000a60c201007387 */ /* 0x000fe80000100a00 */
[----:B------:R-:W-:Y:S01]  /*2cba0*/  LDGSTS.E [R140+0x46a80], desc[UR22][R194.64], P2 ;  /* 0x46a80000c28c7fae */ /* 0x000fe200091a1016 */
[----:B------:R-:W-:-:S03]  /*2cbb0*/  IADD3.X R189, PT, PT, R187, R135, RZ, P3, !PT ;  /* 0x00000087bbbd7210 */ /* 0x000fc60001ffe4ff */
[----:B------:R-:W-:Y:S04]  /*2cbc0*/  STL.64 [R1+0xaa8], R138 ;  /* 0x000aa88a01007387 */ /* 0x000fe80000100a00 */
[----:B------:R-:W-:Y:S04]  /*2cbd0*/  LDGSTS.E [R140+0x46e80], desc[UR22][R138.64], P2 ;  /* 0x46e800008a8c7fae */ /* 0x000fe800091a1016 */
[----:B------:R1:W-:Y:S04]  /*2cbe0*/  STL.64 [R1+0xad8], R136 ;  /* 0x000ad88801007387 */ /* 0x0003e80000100a00 */
[----:B------:R1:W-:Y:S04]  /*2cbf0*/  LDGSTS.E [R140+0x47280], desc[UR22][R136.64], P2 ;  /* 0x47280000888c7fae */ /* 0x0003e800091a1016 */
[----:B------:R-:W-:Y:S04]  /*2cc00*/  STL.64 [R1+0xb08], R188 ;  /* 0x000b08bc01007387 */ /* 0x000fe80000100a00 */
[----:B------:R-:W-:Y:S01]  /*2cc10*/  LDGSTS.E [R140+0x47680], desc[UR22][R188.64], P2 ;  /* 0x47680000bc8c7fae */ /* 0x000fe200091a1016 */
[----:B-1----:R-:W-:-:S05]  /*2cc20*/  IADD3 R136, P3, PT, R184, R134, RZ ;  /* 0x00000086b8887210 */ /* 0x002fca0007f7e0ff */
[----:B------:R-:W-:Y:S01]  /*2cc30*/  IMAD.X R137, R185, 0x1, R135, P3 ;  /* 0x00000001b9897824 */ /* 0x000fe200018e0687 */
[----:B------:R-:W-:-:S04]  /*2cc40*/  IADD3 R138, P3, PT, R182, R134, RZ ;  /* 0x00000086b68a7210 */ /* 0x000fc80007f7e0ff */
[----:B------:R1:W-:Y:S01]  /*2cc50*/  STL.64 [R1+0xb30], R136 ;  /* 0x000b308801007387 */ /* 0x0003e20000100a00 */
[----:B------:R-:W-:-:S03]  /*2cc60*/  IMAD.X R139, R183, 0x1, R135, P3 ;  /* 0x00000001b78b7824 */ /* 0x000fc600018e0687 */
[----:B------:R-:W2:Y:S04]  /*2cc70*/  LDL.LU.64 R238, [R1+0x1b8] ;  /* 0x0001b80001ee7983 */ /* 0x000ea80000300a00 */
[----:B------:R-:W-:Y:S04]  /*2cc80*/  LDGSTS.E [R140+0x47a80], desc[UR22][R136.64], P2 ;  /* 0x47a80000888c7fae */ /* 0x000fe800091a1016 */
[----:B------:R3:W-:Y:S04]  /*2cc90*/  STL.64 [R1+0xb58], R138 ;  /* 0x000b588a01007387 */ /* 0x0007e80000100a00 */
[----:B------:R2:W-:Y:S04]  /*2cca0*/  LDGSTS.E [R140+0x47e80], desc[UR22][R138.64], P2 ;  /* 0x47e800008a8c7fae */ /* 0x0005e800091a1016 */
[----:B-1----:R-:W2:Y:S01]  /*2ccb0*/  LDL.LU.64 R136, [R1+0x198] ;  /* 0x0001980001887983 */ /* 0x002ea20000300a00 */
[----:B---3--:R-:W-:-:S05]  /*2ccc0*/  IADD3 R198, P3, PT, R228, R134, RZ ;  /* 0x00000086e4c67210 */ /* 0x008fca0007f7e0ff */
[----:B------:R-:W-:Y:S02]  /*2ccd0*/  IMAD.X R199, R229, 0x1, R135, P3 ;  /* 0x00000001e5c77824 */ /* 0x000fe400018e0687 */
[----:B------:R-:W3:Y:S04]  /*2cce0*/  LDL.LU.64 R228, [R1+0x178] ;  /* 0x0001780001e47983 */ /* 0x000ee80000300a00 */
[----:B------:R-:W3:Y:S04]  /*2ccf0*/  LDL.LU.64 R236, [R1+0x158] ;  /* 0x0001580001ec7983 */ /* 0x000ee80000300a00 */
[----:B------:R-:W3:Y:S04]  /*2cd00*/  LDL.LU.64 R138, [R1+0x138] ;  /* 0x00013800018a7983 */ /* 0x000ee80000300a00 */
[----:B------:R-:W3:Y:S01]  /*2cd10*/  LDL.LU.64 R244, [R1+0x118] ;  /* 0x0001180001f47983 */ /* 0x000ee20000300a00 */
[----:B----4-:R-:W-:-:S03]  /*2cd20*/  IADD3 R204, P3, PT, R222, R134, RZ ;  /* 0x00000086decc7210 */ /* 0x010fc60007f7e0ff */
[----:B------:R-:W4:Y:S02]  /*2cd30*/  LDL.LU.64 R206, [R1+0xf8] ;  /* 0x0000f80001ce7983 */ /* 0x000f240000300a00 */
[----:B------:R-:W-:Y:S02]  /*2cd40*/  IMAD.X R205, R223, 0x1, R135, P3 ;  /* 0x00000001dfcd7824 */ /* 0x000fe400018e0687 */
[----:B------:R-:W4:Y:S04]  /*2cd50*/  LDL.LU.64 R208, [R1+0xd8] ;  /* 0x0000d80001d07983 */ /* 0x000f280000300a00 */
[----:B------:R-:W4:Y:S04]  /*2cd60*/  LDL.LU.64 R214, [R1+0xb8] ;  /* 0x0000b80001d67983 */ /* 0x000f280000300a00 */
[----:B------:R-:W4:Y:S04]  /*2cd70*/  LDL.LU.64 R218, [R1+0x98] ;  /* 0x0000980001da7983 */ /* 0x000f280000300a00 */
[----:B------:R-:W-:Y:S01]  /*2cd80*/  LDGSTS.E [R141+0x40300], desc[UR22][R198.64], P2 ;  /* 0x40300000c68d7fae */ /* 0x000fe200091a1016 */
[----:B------:R-:W-:-:S03]  /*2cd90*/  IADD3 R222, P3, PT, R224, R134, RZ ;  /* 0x00000086e0de7210 */ /* 0x000fc60007f7e0ff */
[----:B------:R-:W-:Y:S02]  /*2cda0*/  LDGSTS.E [R141+0x40700], desc[UR22][R204.64], P2 ;  /* 0x40700000cc8d7fae */ /* 0x000fe400091a1016 */
[----:B------:R-:W-:Y:S01]  /*2cdb0*/  IMAD.X R223, R225, 0x1, R135, P3 ;  /* 0x00000001e1df7824 */ /* 0x000fe200018e0687 */
[----:B------:R-:W-:-:S04]  /*2cdc0*/  IADD3 R224, P3, PT, R246, R134, RZ ;  /* 0x00000086f6e07210 */ /* 0x000fc80007f7e0ff */
[----:B------:R-:W-:Y:S01]  /*2cdd0*/  LDGSTS.E [R141+0x40b00], desc[UR22][R222.64], P2 ;  /* 0x40b00000de8d7fae */ /* 0x000fe200091a1016 */
[----:B------:R-:W-:Y:S01]  /*2cde0*/  IMAD.X R225, R247, 0x1, R135, P3 ;  /* 0x00000001f7e17824 */ /* 0x000fe200018e0687 */
[----:B--2---:R-:W-:-:S04]  /*2cdf0*/  IADD3 R246, P3, PT, R230, R134, RZ ;  /* 0x00000086e6f67210 */ /* 0x004fc80007f7e0ff */
[----:B------:R-:W-:Y:S01]  /*2ce00*/  IADD3.X R247, PT, PT, R231, R135, RZ, P3, !PT ;  /* 0x00000087e7f77210 */ /* 0x000fe20001ffe4ff */
[----:B------:R-:W-:Y:S04]  /*2ce10*/  LDGSTS.E [R141+0x40f00], desc[UR22][R224.64], P2 ;  /* 0x40f00000e08d7fae */ /* 0x000fe800091a1016 */
[----:B------:R-:W2:Y:S04]  /*2ce20*/  LDL.LU.64 R230, [R1+0x78] ;  /* 0x0000780001e67983 */ /* 0x000ea80000300a00 */
[----:B------:R-:W-:Y:S01]  /*2ce30*/  LDGSTS.E [R141+0x41300], desc[UR22][R246.64], P2 ;  /* 0x41300000f68d7fae */ /* 0x000fe200091a1016 */
[----:B------:R-:W-:-:S05]  /*2ce40*/  IADD3 R216, P3, PT, R238, R134, RZ ;  /* 0x00000086eed87210 */ /* 0x000fca0007f7e0ff */
[----:B------:R-:W-:Y:S02]  /*2ce50*/  IMAD.X R217, R239, 0x1, R135, P3 ;  /* 0x00000001efd97824 */ /* 0x000fe400018e0687 */
[----:B------:R-:W2:Y:S04]  /*2ce60*/  LDL.LU.64 R238, [R1+0x58] ;  /* 0x0000580001ee7983 */ /* 0x000ea80000300a00 */
[----:B------:R-:W-:Y:S01]  /*2ce70*/  LDGSTS.E [R141+0x41700], desc[UR22][R216.64], P2 ;  /* 0x41700000d88d7fae */ /* 0x000fe200091a1016 */
[----:B------:R-:W-:-:S05]  /*2ce80*/  IADD3 R210, P3, PT, R136, R134, RZ ;  /* 0x0000008688d27210 */ /* 0x000fca0007f7e0ff */
[----:B------:R-:W-:Y:S02]  /*2ce90*/  IMAD.X R211, R137, 0x1, R135, P3 ;  /* 0x0000000189d37824 */ /* 0x000fe400018e0687 */
[----:B------:R-:W2:Y:S04]  /*2cea0*/  LDL.LU.64 R136, [R1+0x38] ;  /* 0x0000380001887983 */ /* 0x000ea80000300a00 */
[----:B------:R-:W-:Y:S01]  /*2ceb0*/  LDGSTS.E [R141+0x41b00], desc[UR22][R210.64], P2 ;  /* 0x41b00000d28d7fae */ /* 0x000fe200091a1016 */
[----:B---3--:R-:W-:-:S05]  /*2cec0*/  IADD3 R200, P3, PT, R228, R134, RZ ;  /* 0x00000086e4c87210 */ /* 0x008fca0007f7e0ff */
[----:B------:R-:W-:Y:S02]  /*2ced0*/  IMAD.X R201, R229, 0x1, R135, P3 ;  /* 0x00000001e5c97824 */ /* 0x000fe400018e0687 */
[----:B------:R-:W3:Y:S01]  /*2cee0*/  LDL.LU.64 R228, [R1+0x18] ;  /* 0x0000180001e47983 */ /* 0x000ee20000300a00 */
[----:B------:R-:W-:-:S03]  /*2cef0*/  IADD3 R184, P3, PT, R236, R134, RZ ;  /* 0x00000086ecb87210 */ /* 0x000fc60007f7e0ff */
[----:B------:R-:W-:Y:S02]  /*2cf00*/  LDGSTS.E [R141+0x41f00], desc[UR22][R200.64], P2 ;  /* 0x41f00000c88d7fae */ /* 0x000fe400091a1016 */
[----:B------:R-:W-:Y:S01]  /*2cf10*/  IMAD.X R185, R237, 0x1, R135, P3 ;  /* 0x00000001edb97824 */ /* 0x000fe200018e0687 */
[----:B------:R-:W-:-:S04]  /*2cf20*/  IADD3 R182, P3, PT, R138, R134, RZ ;  /* 0x000000868ab67210 */ /* 0x000fc80007f7e0ff */
[----:B------:R4:W-:Y:S01]  /*2cf30*/  LDGSTS.E [R141+0x42300], desc[UR22][R184.64], P2 ;  /* 0x42300000b88d7fae */ /* 0x0009e200091a1016 */
[--C-:B------:R-:W-:Y:S01]  /*2cf40*/  IMAD.X R183, R139, 0x1, R135.reuse, P3 ;  /* 0x000000018bb77824 */ /* 0x100fe200018e0687 */
[-C--:B------:R-:W-:Y:S02]  /*2cf50*/  IADD3 R138, P3, PT, R244, R134.reuse, RZ ;  /* 0x00000086f48a7210 */ /* 0x080fe40007f7e0ff */
[----:B------:R4:W-:Y:S03]  /*2cf60*/  STL.64 [R1+0x568], R184 ;  /* 0x000568b801007387 */ /* 0x0009e60000100a00 */
[----:B------:R-:W-:Y:S01]  /*2cf70*/  IMAD.X R139, R245, 0x1, R135, P3 ;  /* 0x00000001f58b7824 */ /* 0x000fe200018e0687 */
[----:B------:R1:W-:Y:S04]  /*2cf80*/  STL.64 [R1+0x590], R182 ;  /* 0x000590b601007387 */ /* 0x0003e80000100a00 */
[----:B------:R1:W-:Y:S01]  /*2cf90*/  LDGSTS.E [R141+0x42700], desc[UR22][R182.64], P2 ;  /* 0x42700000b68d7fae */ /* 0x0003e200091a1016 */
[----:B----4-:R-:W-:-:S03]  /*2cfa0*/  IADD3 R184, P3, PT, R206, R134, RZ ;  /* 0x00000086ceb87210 */ /* 0x010fc60007f7e0ff */
[----:B------:R4:W-:Y:S01]  /*2cfb0*/  STL.64 [R1+0x5c8], R138 ;  /* 0x0005c88a01007387 */ /* 0x0009e20000100a00 */
[----:B------:R-:W-:-:S03]  /*2cfc0*/  IADD3.X R185, PT, PT, R207, R135, RZ, P3, !PT ;  /* 0x00000087cfb97210 */ /* 0x000fc60001ffe4ff */
[----:B------:R4:W-:Y:S01]  /*2cfd0*/  LDGSTS.E [R141+0x42b00], desc[UR22][R138.64], P2 ;  /* 0x42b000008a8d7fae */ /* 0x0009e200091a1016 */
[----:B-1----:R-:W-:-:S03]  /*2cfe0*/  IADD3 R182, P3, PT, R208, R134, RZ ;  /* 0x00000086d0b67210 */ /* 0x002fc60007f7e0ff */
[----:B------:R1:W-:Y:S02]  /*2cff0*/  STL.64 [R1+0x608], R184 ;  /* 0x000608b801007387 */ /* 0x0003e40000100a00 */
[----:B------:R-:W-:Y:S02]  /*2d000*/  IMAD.X R183, R209, 0x1, R135, P3 ;  /* 0x00000001d1b77824 */ /* 0x000fe400018e0687 */
[----:B------:R1:W-:Y:S01]  /*2d010*/  LDGSTS.E [R141+0x42f00], desc[UR22][R184.64], P2 ;  /* 0x42f00000b88d7fae */ /* 0x0003e200091a1016 */
[----:B----4-:R-:W-:-:S03]  /*2d020*/  IADD3 R138, P3, PT, R214, R134, RZ ;  /* 0x00000086d68a7210 */ /* 0x010fc60007f7e0ff */
[----:B------:R2:W-:Y:S02]  /*2d030*/  STL.64 [R1+0x630], R182 ;  /* 0x000630b601007387 */ /* 0x0005e40000100a00 */
[----:B------:R-:W-:Y:S02]  /*2d040*/  IMAD.X R139, R215, 0x1, R135, P3 ;  /* 0x00000001d78b7824 */ /* 0x000fe400018e0687 */
[----:B------:R2:W-:Y:S01]  /*2d050*/  LDGSTS.E [R141+0x43300], desc[UR22][R182.64], P2 ;  /* 0x43300000b68d7fae */ /* 0x0005e200091a1016 */
[----:B-1----:R-:W-:-:S03]  /*2d060*/  IADD3 R184, P3, PT, R218, R134, RZ ;  /* 0x00000086dab87210 */ /* 0x002fc60007f7e0ff */
[----:B------:R1:W-:Y:S02]  /*2d070*/  STL.64 [R1+0x670], R138 ;  /* 0x0006708a01007387 */ /* 0x0003e40000100a00 */
[----:B------:R-:W-:Y:S02]  /*2d080*/  IMAD.X R185, R219, 0x1, R135, P3 ;  /* 0x00000001dbb97824 */ /* 0x000fe400018e0687 */
[----:B------:R1:W-:Y:S01]  /*2d090*/  LDGSTS.E [R141+0x43700], desc[UR22][R138.64], P2 ;  /* 0x437000008a8d7fae */ /* 0x0003e200091a1016 */
[----:B--2---:R-:W-:-:S03]  /*2d0a0*/  IADD3 R182, P3, PT, R230, R134, RZ ;  /* 0x00000086e6b67210 */ /* 0x004fc60007f7e0ff */
[----:B------:R-:W-:Y:S02]  /*2d0b0*/  STL.64 [R1+0x698], R184 ;  /* 0x000698b801007387 */ /* 0x000fe40000100a00 */
[----:B------:R-:W-:Y:S02]  /*2d0c0*/  IMAD.X R183, R231, 0x1, R135, P3 ;  /* 0x00000001e7b77824 */ /* 0x000fe400018e0687 */
[----:B------:R-:W-:Y:S04]  /*2d0d0*/  LDGSTS.E [R141+0x43b00], desc[UR22][R184.64], P2 ;  /* 0x43b00000b88d7fae */ /* 0x000fe800091a1016 */
[----:B------:R2:W-:Y:S04]  /*2d0e0*/  STL.64 [R1+0x6d0], R182 ;  /* 0x0006d0b601007387 */ /* 0x0005e80000100a00 */
[----:B------:R2:W-:Y:S01]  /*2d0f0*/  LDGSTS.E [R141+0x43f00], desc[UR22][R182.64], P2 ;  /* 0x43f00000b68d7fae */ /* 0x0005e200091a1016 */
[----:B-1----:R-:W-:-:S05]  /*2d100*/  IADD3 R138, P3, PT, R238, R134, RZ ;  /* 0x00000086ee8a7210 */ /* 0x002fca0007f7e0ff */
[----:B------:R-:W-:-:S05]  /*2d110*/  IMAD.X R139, R239, 0x1, R135, P3 ;  /* 0x00000001ef8b7824 */ /* 0x000fca00018e0687 */
[----:B------:R3:W-:Y:S04]  /*2d120*/  STL.64 [R1+0x6f8], R138 ;  /* 0x0006f88a01007387 */ /* 0x0007e80000100a00 */
[----:B------:R3:W-:Y:S01]  /*2d130*/  LDGSTS.E [R141+0x44300], desc[UR22][R138.64], P2 ;  /* 0x443000008a8d7fae */ /* 0x0007e200091a1016 */
[----:B--2---:R-:W-:-:S05]  /*2d140*/  IADD3 R182, P3, PT, R136, R134, RZ ;  /* 0x0000008688b67210 */ /* 0x004fca0007f7e0ff */
[----:B------:R-:W-:-:S05]  /*2d150*/  IMAD.X R183, R137, 0x1, R135, P3 ;  /* 0x0000000189b77824 */ /* 0x000fca00018e0687 */
[----:B------:R1:W-:Y:S04]  /*2d160*/  STL.64 [R1+0x738], R182 ;  /* 0x000738b601007387 */ /* 0x0003e80000100a00 */
[----:B------:R1:W-:Y:S01]  /*2d170*/  LDGSTS.E [R141+0x44700], desc[UR22][R182.64], P2 ;  /* 0x44700000b68d7fae */ /* 0x0003e200091a1016 */
[----:B---3--:R-:W-:-:S04]  /*2d180*/  IADD3 R138, P3, PT, R228, R134, RZ ;  /* 0x00000086e48a7210 */ /* 0x008fc80007f7e0ff */
[----:B------:R-:W-:Y:S02]  /*2d190*/  IADD3.X R139, PT, PT, R229, R135, RZ, P3, !PT ;  /* 0x00000087e58b7210 */ /* 0x000fe40001ffe4ff */
[----:B------:R-:W-:-:S03]  /*2d1a0*/  IADD3 R136, P3, PT, R250, R134, RZ ;  /* 0x00000086fa887210 */ /* 0x000fc60007f7e0ff */
[----:B------:R2:W-:Y:S02]  /*2d1b0*/  LDGSTS.E [R141+0x44b00], desc[UR22][R138.64], P2 ;  /* 0x44b000008a8d7fae */ /* 0x0005e400091a1016 */
[--C-:B------:R-:W-:Y:S01]  /*2d1c0*/  IMAD.X R137, R251, 0x1, R135.reuse, P3 ;  /* 0x00000001fb897824 */ /* 0x100fe200018e0687 */
[-C--:B-1----:R-:W-:Y:S01]  /*2d1d0*/  IADD3 R182, P3, PT, R242, R134.reuse, RZ ;  /* 0x00000086f2b67210 */ /* 0x082fe20007f7e0ff */
[----:B------:R2:W-:Y:S04]  /*2d1e0*/  STL.64 [R1+0x778], R138 ;  /* 0x0007788a01007387 */ /* 0x0005e80000100a00 */
[----:B------:R-:W-:Y:S01]  /*2d1f0*/  IMAD.X R183, R243, 0x1, R135, P3 ;  /* 0x00000001f3b77824 */ /* 0x000fe200018e0687 */
[----:B------:R1:W-:Y:S04]  /*2d200*/  STL.64 [R1+0x7a8], R136 ;  /* 0x0007a88801007387 */ /* 0x0003e80000100a00 */
[----:B------:R1:W-:Y:S01]  /*2d210*/  LDGSTS.E [R141+0x44f00], desc[UR22][R136.64], P2 ;  /* 0x44f00000888d7fae */ /* 0x0003e200091a1016 */
[----:B--2---:R-:W-:-:S03]  /*2d220*/  IADD3 R138, P3, PT, R234, R134, RZ ;  /* 0x00000086ea8a7210 */ /* 0x004fc60007f7e0ff */
[----:B------:R-:W-:Y:S02]  /*2d230*/  STL.64 [R1+0x7f0], R182 ;  /* 0x0007f0b601007387 */ /* 0x000fe40000100a00 */
[----:B------:R-:W-:Y:S02]  /*2d240*/  IMAD.X R139, R235, 0x1, R135, P3 ;  /* 0x00000001eb8b7824 */ /* 0x000fe400018e0687 */
[----:B------:R2:W-:Y:S01]  /*2d250*/  LDGSTS.E [R141+0x45300], desc[UR22][R182.64], P2 ;  /* 0x45300000b68d7fae */ /* 0x0005e200091a1016 */
[----:B-1----:R-:W-:-:S03]  /*2d260*/  IADD3 R136, P3, PT, R180, R134, RZ ;  /* 0x00000086b4887210 */ /* 0x002fc60007f7e0ff */
[----:B------:R-:W-:Y:S02]  /*2d270*/  STL.64 [R1+0x828], R138 ;  /* 0x0008288a01007387 */ /* 0x000fe40000100a00 */
[----:B------:R-:W-:Y:S02]  /*2d280*/  IMAD.X R137, R181, 0x1, R135, P3 ;  /* 0x00000001b5897824 */ /* 0x000fe400018e0687 */
[----:B------:R1:W-:Y:S04]  /*2d290*/  LDGSTS.E [R141+0x45700], desc[UR22][R138.64], P2 ;  /* 0x457000008a8d7fae */ /* 0x0003e800091a1016 */
[----:B------:R3:W-:Y:S04]  /*2d2a0*/  STL.64 [R1+0x870], R136 ;  /* 0x0008708801007387 */ /* 0x0007e80000100a00 */
[----:B------:R-:W-:Y:S04]  /*2d2b0*/  LDGSTS.E [R141+0x45b00], desc[UR22][R136.64], P2 ;  /* 0x45b00000888d7fae */ /* 0x000fe800091a1016 */
[----:B---3--:R-:W3:Y:S01]  /*2d2c0*/  LDL.LU.64 R136, [R1+0x240] ;  /* 0x0002400001887983 */ /* 0x008ee20000300a00 */
[----:B--2---:R-:W-:-:S03]  /*2d2d0*/  IADD3 R182, P3, PT, R178, R134, RZ ;  /* 0x00000086b2b67210 */ /* 0x004fc60007f7e0ff */
[----:B------:R-:W2:Y:S02]  /*2d2e0*/  LDL.LU.64 R214, [R1+0x220] ;  /* 0x0002200001d67983 */ /* 0x000ea40000300a00 */
[----:B------:R-:W-:Y:S01]  /*2d2f0*/  IMAD.X R183, R179, 0x1, R135, P3 ;  /* 0x00000001b3b77824 */ /* 0x000fe200018e0687 */
[----:B------:R-:W-:-:S04]  /*2d300*/  IADD3 R180, P3, PT, R176, R134, RZ ;  /* 0x00000086b0b47210 */ /* 0x000fc80007f7e0ff */
[----:B------:R-:W-:Y:S01]  /*2d310*/  LDGSTS.E [R141+0x45f00], desc[UR22][R182.64], P2 ;  /* 0x45f00000b68d7fae */ /* 0x000fe200091a1016 */
[----:B------:R-:W-:Y:S01]  /*2d320*/  IMAD.X R181, R177, 0x1, R135, P3 ;  /* 0x00000001b1b57824 */ /* 0x000fe200018e0687 */
[----:B-1----:R-:W-:-:S04]  /*2d330*/  IADD3 R138, P3, PT, R174, R134, RZ ;  /* 0x00000086ae8a7210 */ /* 0x002fc80007f7e0ff */
[----:B------:R-:W-:Y:S01]  /*2d340*/  IADD3.X R139, PT, PT, R175, R135, RZ, P3, !PT ;  /* 0x00000087af8b7210 */ /* 0x000fe20001ffe4ff */
[----:B------:R-:W-:Y:S01]  /*2d350*/  STL.64 [R1+0x8a8], R182 ;  /* 0x0008a8b601007387 */ /* 0x000fe20000100a00 */
[----:B------:R-:W-:-:S03]  /*2d360*/  IADD3 R176, P3, PT, R172, R134, RZ ;  /* 0x00000086acb07210 */ /* 0x000fc60007f7e0ff */
[----:B------:R-:W-:Y:S02]  /*2d370*/  LDGSTS.E [R141+0x46300], desc[UR22][R180.64], P2 ;  /* 0x46300000b48d7fae */ /* 0x000fe400091a1016 */
[--C-:B------:R-:W-:Y:S01]  /*2d380*/  IMAD.X R177, R173, 0x1, R135.reuse, P3 ;  /* 0x00000001adb17824 */ /* 0x100fe200018e0687 */
[----:B------:R-:W-:Y:S01]  /*2d390*/  IADD3 R174, P3, PT, R170, R134, RZ ;  /* 0x00000086aaae7210 */ /* 0x000fe20007f7e0ff */
[----:B------:R-:W-:Y:S04]  /*2d3a0*/  STL.64 [R1+0x8f0], R180 ;  /* 0x0008f0b401007387 */ /* 0x000fe80000100a00 */
[----:B------:R1:W-:Y:S01]  /*2d3b0*/  STL.64 [R1+0x920], R138 ;  /* 0x0009208a01007387 */ /* 0x0003e20000100a00 */
[----:B------:R-:W-:-:S03]  /*2d3c0*/  IMAD.X R175, R171, 0x1, R135, P3 ;  /* 0x00000001abaf7824 */ /* 0x000fc600018e0687 */
[----:B------:R1:W-:Y:S04]  /*2d3d0*/  LDGSTS.E [R141+0x46700], desc[UR22][R138.64], P2 ;  /* 0x467000008a8d7fae */ /* 0x0003e800091a1016 */
[----:B------:R-:W4:Y:S04]  /*2d3e0*/  LDL.LU.64 R230, [R1+0x208] ;  /* 0x0002080001e67983 */ /* 0x000f280000300a00 */
[----:B------:R-:W4:Y:S01]  /*2d3f0*/  LDL.LU.64 R228, [R1+0x1e8] ;  /* 0x0001e80001e47983 */ /* 0x000f220000300a00 */
[----:B-1----:R-:W-:-:S03]  /*2d400*/  IADD3 R138, P3, PT, R168, R134, RZ ;  /* 0x00000086a88a7210 */ /* 0x002fc60007f7e0ff */
[----:B------:R-:W4:Y:S02]  /*2d410*/  LDL.LU.64 R206, [R1+0x1d0] ;  /* 0x0001d00001ce7983 */ /* 0x000f240000300a00 */
[--C-:B------:R-:W-:Y:S01]  /*2d420*/  IMAD.X R139, R169, 0x1, R135.reuse, P3 ;  /* 0x00000001a98b7824 */ /* 0x100fe200018e0687 */
[-C--:B------:R-:W-:Y:S01]  /*2d430*/  IADD3 R170, P3, PT, R166, R134.reuse, RZ ;  /* 0x00000086a6aa7210 */ /* 0x080fe20007f7e0ff */
[----:B------:R-:W-:Y:S04]  /*2d440*/  STL.64 [R1+0x960], R176 ;  /* 0x000960b001007387 */ /* 0x000fe80000100a00 */
[--C-:B------:R-:W-:Y:S01]  /*2d450*/  IMAD.X R171, R167, 0x1, R135.reuse, P3 ;  /* 0x00000001a7ab7824 */ /* 0x100fe200018e0687 */
[----:B------:R-:W-:Y:S01]  /*2d460*/  IADD3 R168, P3, PT, R164, R134, RZ ;  /* 0x00000086a4a87210 */ /* 0x000fe20007f7e0ff */
[----:B------:R-:W-:Y:S04]  /*2d470*/  LDGSTS.E [R141+0x46b00], desc[UR22][R176.64], P2 ;  /* 0x46b00000b08d7fae */ /* 0x000fe800091a1016 */
[----:B------:R-:W-:Y:S01]  /*2d480*/  STL.64 [R1+0x998], R174 ;  /* 0x000998ae01007387 */ /* 0x000fe20000100a00 */
[----:B------:R-:W-:-:S03]  /*2d490*/  IMAD.X R169, R165, 0x1, R135, P3 ;  /* 0x00000001a5a97824 */ /* 0x000fc600018e0687 */
[----:B------:R-:W-:Y:S04]  /*2d4a0*/  LDGSTS.E [R141+0x46f00], desc[UR22][R174.64], P2 ;  /* 0x46f00000ae8d7fae */ /* 0x000fe800091a1016 */
[----:B------:R1:W-:Y:S04]  /*2d4b0*/  STL.64 [R1+0xa58], R138 ;  /* 0x000a588a01007387 */ /* 0x0003e80000100a00 */
[----:B------:R1:W-:Y:S04]  /*2d4c0*/  LDGSTS.E [R141+0x47300], desc[UR22][R138.64], P2 ;  /* 0x473000008a8d7fae */ /* 0x0003e800091a1016 */
[----:B------:R-:W-:Y:S04]  /*2d4d0*/  STL.64 [R1+0xaa0], R170 ;  /* 0x000aa0aa01007387 */ /* 0x000fe80000100a00 */
[----:B------:R-:W-:Y:S01]  /*2d4e0*/  STL.64 [R1+0xad0], R168 ;  /* 0x000ad0a801007387 */ /* 0x000fe20000100a00 */
[----:B-1----:R-:W-:-:S03]  /*2d4f0*/  IADD3 R138, P3, PT, R162, R134, RZ ;  /* 0x00000086a28a7210 */ /* 0x002fc60007f7e0ff */
[----:B------:R-:W4:Y:S02]  /*2d500*/  LDL.LU.64 R218, [R1+0x1b0] ;  /* 0x0001b00001da7983 */ /* 0x000f240000300a00 */
[----:B------:R-:W-:Y:S02]  /*2d510*/  IMAD.X R139, R163, 0x1, R135, P3 ;  /* 0x00000001a38b7824 */ /* 0x000fe400018e0687 */
[----:B------:R-:W-:Y:S04]  /*2d520*/  LDGSTS.E [R141+0x47700], desc[UR22][R170.64], P2 ;  /* 0x47700000aa8d7fae */ /* 0x000fe800091a1016 */
[----:B------:R1:W-:Y:S04]  /*2d530*/  STL.64 [R1+0xb00], R138 ;  /* 0x000b008a01007387 */ /* 0x0003e80000100a00 */
[----:B------:R-:W4:Y:S04]  /*2d540*/  LDL.LU.64 R238, [R1+0x190] ;  /* 0x0001900001ee7983 */ /* 0x000f280000300a00 */
[----:B------:R-:W-:Y:S04]  /*2d550*/  LDGSTS.E [R141+0x47b00], desc[UR22][R168.64], P2 ;  /* 0x47b00000a88d7fae */ /* 0x000fe800091a1016 */
[----:B------:R1:W-:Y:S01]  /*2d560*/  LDGSTS.E [R141+0x47f00], desc[UR22][R138.64], P2 ;  /* 0x47f000008a8d7fae */ /* 0x0003e200091a1016 */
[----:B---3--:R-:W-:-:S04]  /*2d570*/  IADD3 R196, P3, PT, R136, R134, RZ ;  /* 0x0000008688c47210 */ /* 0x008fc80007f7e0ff */
[----:B------:R-:W-:Y:S02]  /*2d580*/  IADD3.X R197, PT, PT, R137, R135, RZ, P3, !PT ;  /* 0x0000008789c57210 */ /* 0x000fe40001ffe4ff */
[----:B------:R-:W3:Y:S04]  /*2d590*/  LDL.LU.64 R136, [R1+0x170] ;  /* 0x0001700001887983 */ /* 0x000ee80000300a00 */
[----:B------:R-:W3:Y:S04]  /*2d5a0*/  LDL.LU.64 R182, [R1+0x150] ;  /* 0x0001500001b67983 */ /* 0x000ee80000300a00 */
[----:B------:R-:W3:Y:S04]  /*2d5b0*/  LDL.LU.64 R184, [R1+0x130] ;  /* 0x0001300001b87983 */ /* 0x000ee80000300a00 */
[----:B------:R-:W3:Y:S01]  /*2d5c0*/  LDL.LU.64 R186, [R1+0x110] ;  /* 0x0001100001ba7983 */ /* 0x000ee20000300a00 */
[----:B--2---:R-:W-:-:S03]  /*2d5d0*/  IADD3 R208, P3, PT, R214, R134, RZ ;  /* 0x00000086d6d07210 */ /* 0x004fc60007f7e0ff */
[----:B------:R-:W2:Y:S02]  /*2d5e0*/  LDL.LU.64 R188, [R1+0xf0] ;  /* 0x0000f00001bc7983 */ /* 0x000ea40000300a00 */
[----:B------:R-:W-:Y:S02]  /*2d5f0*/  IMAD.X R209, R215, 0x1, R135, P3 ;  /* 0x00000001d7d17824 */ /* 0x000fe400018e0687 */
[----:B------:R-:W2:Y:S04]  /*2d600*/  LDL.LU.64 R190, [R1+0xd0] ;  /* 0x0000d00001be7983 */ /* 0x000ea80000300a00 */
[----:B------:R-:W2:Y:S04]  /*2d610*/  LDL.LU.64 R192, [R1+0xb0] ;  /* 0x0000b00001c07983 */ /* 0x000ea80000300a00 */
[----:B------:R-:W2:Y:S01]  /*2d620*/  LDL.LU.64 R194, [R1+0x90] ;  /* 0x0000900001c27983 */ /* 0x000ea20000300a00 */
[----:B----4-:R-:W-:-:S03]  /*2d630*/  IADD3 R214, P3, PT, R230, R134, RZ ;  /* 0x00000086e6d67210 */ /* 0x010fc60007f7e0ff */
[----:B-1----:R-:W4:Y:S02]  /*2d640*/  LDL.LU.64 R138, [R1+0x70] ;  /* 0x00007000018a7983 */ /* 0x002f240000300a00 */
[--C-:B------:R-:W-:Y:S01]  /*2d650*/  IMAD.X R215, R231, 0x1, R135.reuse, P3 ;  /* 0x00000001e7d77824 */ /* 0x100fe200018e0687 */
[-C--:B------:R-:W-:Y:S01]  /*2d660*/  IADD3 R230, P3, PT, R228, R134.reuse, RZ ;  /* 0x00000086e4e67210 */ /* 0x080fe20007f7e0ff */
[----:B------:R-:W4:Y:S04]  /*2d670*/  LDL.LU.64 R244, [R1+0x50] ;  /* 0x0000500001f47983 */ /* 0x000f280000300a00 */
[--C-:B------:R-:W-:Y:S01]  /*2d680*/  IMAD.X R231, R229, 0x1, R135.reuse, P3 ;  /* 0x00000001e5e77824 */ /* 0x100fe200018e0687 */
[-C--:B------:R-:W-:Y:S01]  /*2d690*/  IADD3 R228, P3, PT, R206, R134.reuse, RZ ;  /* 0x00000086cee47210 */ /* 0x080fe20007f7e0ff */
[----:B------:R-:W-:Y:S04]  /*2d6a0*/  LDGSTS.E [R142+0x40380], desc[UR22][R196.64], P2 ;  /* 0x40380000c48e7fae */ /* 0x000fe800091a1016 */
[----:B------:R-:W-:Y:S01]  /*2d6b0*/  IMAD.X R229, R207, 0x1, R135, P3 ;  /* 0x00000001cfe57824 */ /* 0x000fe200018e0687 */
[----:B------:R-:W-:Y:S04]  /*2d6c0*/  LDGSTS.E [R142+0x40780], desc[UR22][R208.64], P2 ;  /* 0x40780000d08e7fae */ /* 0x000fe800091a1016 */
[----:B------:R-:W-:Y:S04]  /*2d6d0*/  LDGSTS.E [R142+0x40b80], desc[UR22][R214.64], P2 ;  /* 0x40b80000d68e7fae */ /* 0x000fe800091a1016 */
[----:B------:R-:W-:Y:S04]  /*2d6e0*/  LDGSTS.E [R142+0x40f80], desc[UR22][R230.64], P2 ;  /* 0x40f80000e68e7fae */ /* 0x000fe800091a1016 */
[----:B------:R-:W-:Y:S01]  /*2d6f0*/  LDGSTS.E [R142+0x41380], desc[UR22][R228.64], P2 ;  /* 0x41380000e48e7fae */ /* 0x000fe200091a1016 */
[----:B------:R-:W-:-:S05]  /*2d700*/  IADD3 R236, P3, PT, R218, R134, RZ ;  /* 0x00000086daec7210 */ /* 0x000fca0007f7e0ff */
[----:B------:R-:W-:-:S05]  /*2d710*/  IMAD.X R237, R219, 0x1, R135, P3 ;  /* 0x00000001dbed7824 */ /* 0x000fca00018e0687 */
[----:B------:R-:W-:Y:S01]  /*2d720*/  LDGSTS.E [R142+0x41780], desc[UR22][R236.64], P2 ;  /* 0x41780000ec8e7fae */ /* 0x000fe200091a1016 */
[----:B------:R-:W-:-:S05]  /*2d730*/  IADD3 R218, P3, PT, R238, R134, RZ ;  /* 0x00000086eeda7210 */ /* 0x000fca0007f7e0ff */
[----:B------:R-:W-:Y:S02]  /*2d740*/  IMAD.X R219, R239, 0x1, R135, P3 ;  /* 0x00000001efdb7824 */ /* 0x000fe400018e0687 */
[----:B------:R-:W4:Y:S04]  /*2d750*/  LDL.LU.64 R238, [R1+0x30] ;  /* 0x0000300001ee7983 */ /* 0x000f280000300a00 */
[----:B------:R-:W-:Y:S01]  /*2d760*/  LDGSTS.E [R142+0x41b80], desc[UR22][R218.64], P2 ;  /* 0x41b80000da8e7fae */ /* 0x000fe200091a1016 */
[----:B---3--:R-:W-:-:S04]  /*2d770*/  IADD3 R206, P3, PT, R136, R134, RZ ;  /* 0x0000008688ce7210 */ /* 0x008fc80007f7e0ff */
[----:B------:R-:W-:Y:S02]  /*2d780*/  IADD3.X R207, PT, PT, R137, R135, RZ, P3, !PT ;  /* 0x0000008789cf7210 */ /* 0x000fe40001ffe4ff */
[----:B------:R-:W3:Y:S01]  /*2d790*/  LDL.LU.64 R136, [R1+0x10] ;  /* 0x0000100001887983 */ /* 0x000ee20000300a00 */
[----:B------:R-:W-:-:S03]  /*2d7a0*/  IADD3 R234, P3, PT, R182, R134, RZ ;  /* 0x00000086b6ea7210 */ /* 0x000fc60007f7e0ff */
[----:B------:R-:W-:Y:S02]  /*2d7b0*/  LDGSTS.E [R142+0x41f80], desc[UR22][R206.64], P2 ;  /* 0x41f80000ce8e7fae */ /* 0x000fe400091a1016 */
[----:B------:R-:W-:Y:S01]  /*2d7c0*/  IMAD.X R235, R183, 0x1, R135, P3 ;  /* 0x00000001b7eb7824 */ /* 0x000fe200018e0687 */
[----:B------:R-:W-:-:S04]  /*2d7d0*/  IADD3 R162, P3, PT, R184, R134, RZ ;  /* 0x00000086b8a27210 */ /* 0x000fc80007f7e0ff */
[----:B------:R-:W-:Y:S01]  /*2d7e0*/  LDGSTS.E [R142+0x42380], desc[UR22][R234.64], P2 ;  /* 0x42380000ea8e7fae */ /* 0x000fe200091a1016 */
[----:B------:R-:W-:Y:S01]  /*2d7f0*/  IMAD.X R163, R185, 0x1, R135, P3 ;  /* 0x00000001b9a37824 */ /* 0x000fe200018e0687 */
[----:B------:R-:W-:-:S04]  /*2d800*/  IADD3 R140, P3, PT, R186, R134, RZ ;  /* 0x00000086ba8c7210 */ /* 0x000fc80007f7e0ff */
[----:B------:R1:W-:Y:S01]  /*2d810*/  LDGSTS.E [R142+0x42780], desc[UR22][R162.64], P2 ;  /* 0x42780000a28e7fae */ /* 0x0003e200091a1016 */
[--C-:B------:R-:W-:Y:S01]  /*2d820*/  IMAD.X R141, R187, 0x1, R135.reuse, P3 ;  /* 0x00000001bb8d7824 */ /* 0x100fe200018e0687 */
[-C--:B--2---:R-:W-:Y:S02]  /*2d830*/  IADD3 R164, P3, PT, R188, R134.reuse, RZ ;  /* 0x00000086bca47210 */ /* 0x084fe40007f7e0ff */
        /* <DEDUP_REMOVED lines=9> */
[----:B------:R1:W-:Y:S02]  /*2d8d0*/  STL.64 [R1+0x5c0], R162 ;  /* 0x0005c0a201007387 */ /* 0x0003e40000100a00 */
[----:B------:R-:W-:Y:S02]  /*2d8e0*/  IMAD.X R141, R193, 0x1, R135, P3 ;  /* 0x00000001c18d7824 */ /* 0x000fe400018e0687 */
[----:B------:R1:W-:Y:S04]  /*2d8f0*/  LDGSTS.E [R142+0x43380], desc[UR22][R162.64], P2 ;  /* 0x43380000a28e7fae */ /* 0x0003e800091a1016 */
[----:B------:R4:W-:Y:S04]  /*2d900*/  STL.64 [R1+0x600], R140 ;  /* 0x0006008c01007387 */ /* 0x0009e80000100a00 */
[----:B------:R4:W-:Y:S01]  /*2d910*/  LDGSTS.E [R142+0x43780], desc[UR22][R140.64], P2 ;  /* 0x437800008c8e7fae */ /* 0x0009e200091a1016 */
[----:B-1----:R-:W-:-:S04]  /*2d920*/  IADD3 R162, P3, PT, R194, R134, RZ ;  /* 0x00000086c2a27210 */ /* 0x002fc80007f7e0ff */
[----:B------:R-:W-:Y:S02]  /*2d930*/  IADD3.X R163, PT, PT, R195, R135, RZ, P3, !PT ;  /* 0x00000087c3a37210 */ /* 0x000fe40001ffe4ff */
[----:B----4-:R-:W-:-:S03]  /*2d940*/  IADD3 R140, P3, PT, R138, R134, RZ ;  /* 0x000000868a8c7210 */ /* 0x010fc60007f7e0ff */
[----:B------:R-:W-:Y:S02]  /*2d950*/  LDGSTS.E [R142+0x43b80], desc[UR22][R162.64], P2 ;  /* 0x43b80000a28e7fae */ /* 0x000fe400091a1016 */
[--C-:B------:R-:W-:Y:S01]  /*2d960*/  IMAD.X R141, R139, 0x1, R135.reuse, P3 ;  /* 0x000000018b8d7824 */ /* 0x100fe200018e0687 */
[-C--:B------:R-:W-:Y:S01]  /*2d970*/  IADD3 R138, P3, PT, R244, R134.reuse, RZ ;  /* 0x00000086f48a7210 */ /* 0x080fe20007f7e0ff */
[----:B------:R-:W-:Y:S04]  /*2d980*/  STL.64 [R1+0x628], R162 ;  /* 0x000628a201007387 */ /* 0x000fe80000100a00 */
[----:B------:R-:W-:Y:S01]  /*2d990*/  IMAD.X R139, R245, 0x1, R135, P3 ;  /* 0x00000001f58b7824 */ /* 0x000fe200018e0687 */
[----:B------:R1:W-:Y:S04]  /*2d9a0*/  STL.64 [R1+0x668], R140 ;  /* 0x0006688c01007387 */ /* 0x0003e80000100a00 */
[----:B------:R1:W-:Y:S04]  /*2d9b0*/  LDGSTS.E [R142+0x43f80], desc[UR22][R140.64], P2 ;  /* 0x43f800008c8e7fae */ /* 0x0003e800091a1016 */
[----:B------:R3:W-:Y:S04]  /*2d9c0*/  STL.64 [R1+0x690], R138 ;  /* 0x0006908a01007387 */ /* 0x0007e80000100a00 */
[----:B------:R3:W-:Y:S01]  /*2d9d0*/  LDGSTS.E [R142+0x44380], desc[UR22][R138.64], P2 ;  /* 0x443800008a8e7fae */ /* 0x0007e200091a1016 */
[----:B-1----:R-:W-:-:S05]  /*2d9e0*/  IADD3 R140, P3, PT, R238, R134, RZ ;  /* 0x00000086ee8c7210 */ /* 0x002fca0007f7e0ff */
[----:B------:R-:W-:-:S05]  /*2d9f0*/  IMAD.X R141, R239, 0x1, R135, P3 ;  /* 0x00000001ef8d7824 */ /* 0x000fca00018e0687 */
[----:B------:R1:W-:Y:S04]  /*2da00*/  STL.64 [R1+0x6c0], R140 ;  /* 0x0006c08c01007387 */ /* 0x0003e80000100a00 */
[----:B------:R1:W-:Y:S01]  /*2da10*/  LDGSTS.E [R142+0x44780], desc[UR22][R140.64], P2 ;  /* 0x447800008c8e7fae */ /* 0x0003e200091a1016 */
[----:B------:R-:W-:Y:S01]  /*2da20*/  UMOV UR6, URZ ;  /* 0x000000ff00067c82 */ /* 0x000fe20008000000 */
[----:B---3--:R-:W-:-:S05]  /*2da30*/  IADD3 R138, P3, PT, R136, R134, RZ ;  /* 0x00000086888a7210 */ /* 0x008fca0007f7e0ff */
[----:B------:R-:W-:Y:S01]  /*2da40*/  IMAD.X R139, R137, 0x1, R135, P3 ;  /* 0x00000001898b7824 */ /* 0x000fe200018e0687 */
[----:B------:R-:W-:-:S04]  /*2da50*/  IADD3 R136, P3, PT, R248, R134, RZ ;  /* 0x00000086f8887210 */ /* 0x000fc80007f7e0ff */
[----:B------:R2:W-:Y:S01]  /*2da60*/  LDGSTS.E [R142+0x44b80], desc[UR22][R138.64], P2 ;  /* 0x44b800008a8e7fae */ /* 0x0005e200091a1016 */
[--C-:B------:R-:W-:Y:S01]  /*2da70*/  IMAD.X R137, R249, 0x1, R135.reuse, P3 ;  /* 0x00000001f9897824 */ /* 0x100fe200018e0687 */
[-C--:B-1----:R-:W-:Y:S02]  /*2da80*/  IADD3 R140, P3, PT, R240, R134.reuse, RZ ;  /* 0x00000086f08c7210 */ /* 0x082fe40007f7e0ff */
[----:B------:R2:W-:Y:S03]  /*2da90*/  STL.64 [R1+0x6e8], R138 ;  /* 0x0006e88a01007387 */ /* 0x0005e60000100a00 */
[----:B------:R-:W-:Y:S01]  /*2daa0*/  IMAD.X R141, R241, 0x1, R135, P3 ;  /* 0x00000001f18d7824 */ /* 0x000fe200018e0687 */
[----:B------:R1:W-:Y:S04]  /*2dab0*/  STL.64 [R1+0x728], R136 ;  /* 0x0007288801007387 */ /* 0x0003e80000100a00 */
[----:B------:R1:W-:Y:S01]  /*2dac0*/  LDGSTS.E [R142+0x44f80], desc[UR22][R136.64], P2 ;  /* 0x44f80000888e7fae */ /* 0x0003e200091a1016 */
[----:B--2---:R-:W-:-:S03]  /*2dad0*/  IADD3 R138, P3, PT, R232, R134, RZ ;  /* 0x00000086e88a7210 */ /* 0x004fc60007f7e0ff */
[----:B------:R2:W-:Y:S01]  /*2dae0*/  STL.64 [R1+0x768], R140 ;  /* 0x0007688c01007387 */ /* 0x0005e20000100a00 */
[----:B------:R-:W-:-:S03]  /*2daf0*/  IADD3.X R139, PT, PT, R233, R135, RZ, P3, !PT ;  /* 0x00000087e98b7210 */ /* 0x000fc60001ffe4ff */
[----:B------:R2:W-:Y:S01]  /*2db00*/  LDGSTS.E [R142+0x45380], desc[UR22][R140.64], P2 ;  /* 0x453800008c8e7fae */ /* 0x0005e200091a1016 */
[----:B-1----:R-:W-:-:S03]  /*2db10*/  IADD3 R136, P3, PT, R160, R134, RZ ;  /* 0x00000086a0887210 */ /* 0x002fc60007f7e0ff */
[----:B------:R1:W-:Y:S02]  /*2db20*/  STL.64 [R1+0x798], R138 ;  /* 0x0007988a01007387 */ /* 0x0003e40000100a00 */
[----:B------:R-:W-:Y:S02]  /*2db30*/  IMAD.X R137, R161, 0x1, R135, P3 ;  /* 0x00000001a1897824 */ /* 0x000fe400018e0687 */
[----:B------:R1:W-:Y:S01]  /*2db40*/  LDGSTS.E [R142+0x45780], desc[UR22][R138.64], P2 ;  /* 0x457800008a8e7fae */ /* 0x0003e200091a1016 */
[----:B--2---:R-:W-:-:S03]  /*2db50*/  IADD3 R140, P3, PT, R158, R134, RZ ;  /* 0x000000869e8c7210 */ /* 0x004fc60007f7e0ff */
        /* <DEDUP_REMOVED lines=20> */
[----:B------:R1:W-:Y:S01]  /*2dca0*/  STL.64 [R1+0x910], R138 ;  /* 0x0009108a01007387 */ /* 0x0003e20000100a00 */
[----:B------:R-:W-:-:S03]  /*2dcb0*/  IADD3.X R137, PT, PT, R149, R135, RZ, P3, !PT ;  /* 0x0000008795897210 */ /* 0x000fc60001ffe4ff */
        /* <DEDUP_REMOVED lines=12> */
[----:B------:R1:W-:Y:S04]  /*2dd80*/  LDGSTS.E [R142+0x47b80], desc[UR22][R138.64], P2 ;  /* 0x47b800008a8e7fae */ /* 0x0003e800091a1016 */
[----:B------:R1:W-:Y:S04]  /*2dd90*/  STL.64 [R1+0xa98], R136 ;  /* 0x000a988801007387 */ /* 0x0003e80000100a00 */
[----:B------:R1:W-:Y:S01]  /*2dda0*/  LDGSTS.E [R142+0x47f80], desc[UR22][R136.64], P2 ;  /* 0x47f80000888e7fae */ /* 0x0003e200091a1016 */
[----:B------:R-:W-:-:S03]  /*2ddb0*/  ISETP.GE.AND P2, PT, R252, 0x100, PT ;  /* 0x00000100fc00780c */ /* 0x000fc60003f46270 */
[----:B------:R-:W0:Y:S01]  /*2ddc0*/  LDGDEPBAR ;  /* 0x00000000000079af */ /* 0x000e220000000000 */
[----:B------:R-:W-:-:S09]  /*2ddd0*/  ISETP.GE.AND P3, PT, R252, 0x80, PT ;  /* 0x00000080fc00780c */ /* 0x000fd20003f66270 */
[----:B-1----:R-:W-:Y:S05]  /*2dde0*/  @!P2 BRA `(.L_x_8) ;  /* 0x00000150006ca947 */ /* 0x002fea0003800000 */
[----:B------:R-:W-:Y:S01]  /*2ddf0*/  STL [R1+0xa30], R78 ;  /* 0x000a304e01007387 */ /* 0x000fe20000100800 */
[----:B------:R-:W-:Y:S01]  /*2de00*/  IMAD.MOV.U32 R143, RZ, RZ, R102 ;  /* 0x000000ffff8f7224 */ /* 0x000fe200078e0066 */
[----:B------:R-:W-:Y:S01]  /*2de10*/  MOV R152, R93 ;  /* 0x0000005d00987202 */ /* 0x000fe20000000f00 */
[----:B------:R-:W-:Y:S01]  /*2de20*/  IMAD.MOV.U32 R144, RZ, RZ, R103 ;  /* 0x000000ffff907224 */ /* 0x000fe200078e0067 */
[----:B------:R1:W-:Y:S01]  /*2de30*/  STL [R1+0xa2c], R76 ;  /* 0x000a2c4c01007387 */ /* 0x0003e20000100800 */
[----:B------:R-:W-:Y:S01]  /*2de40*/  IMAD.MOV.U32 R165, RZ, RZ, R75 ;  /* 0x000000ffffa57224 */ /* 0x000fe200078e004b */
[----:B------:R-:W-:Y:S01]  /*2de50*/  MOV R93, R229 ;  /* 0x000000e5005d7202 */ /* 0x000fe20000000f00 */
[----:B------:R-:W-:Y:S01]  /*2de60*/  IMAD.MOV.U32 R240, RZ, RZ, R196 ;  /* 0x000000fffff07224 */ /* 0x000fe200078e00c4 */
[----:B------:R2:W-:Y:S01]  /*2de70*/  STL [R1+0xa28], R74 ;  /* 0x000a284a01007387 */ /* 0x0005e20000100800 */
[----:B------:R-:W-:Y:S01]  /*2de80*/  IMAD.MOV.U32 R241, RZ, RZ, R197 ;  /* 0x000000fffff17224 */ /* 0x000fe200078e00c5 */
[----:B------:R-:W-:Y:S01]  /*2de90*/  MOV R243, R199 ;  /* 0x000000c700f37202 */ /* 0x000fe20000000f00 */
[----:B------:R-:W-:Y:S01]  /*2dea0*/  IMAD.MOV.U32 R141, RZ, RZ, R106 ;  /* 0x000000ffff8d7224 */ /* 0x000fe200078e006a */
[----:B------:R-:W-:Y:S01]  /*2deb0*/  STL [R1+0xa24], R72 ;  /* 0x000a244801007387 */ /* 0x000fe20000100800 */
[----:B------:R-:W-:Y:S01]  /*2dec0*/  IMAD.MOV.U32 R164, RZ, RZ, R77 ;  /* 0x000000ffffa47224 */ /* 0x000fe200078e004d */
[----:B------:R-:W-:Y:S01]  /*2ded0*/  MOV R166, R73 ;  /* 0x0000004900a67202 */ /* 0x000fe20000000f00 */
[----:B------:R-:W-:Y:S01]  /*2dee0*/  IMAD.MOV.U32 R102, RZ, RZ, R236 ;  /* 0x000000ffff667224 */ /* 0x000fe200078e00ec */
[----:B------:R3:W-:Y:S01]  /*2def0*/  STL [R1+0xa20], R70 ;  /* 0x000a204601007387 */ /* 0x0007e20000100800 */
[----:B------:R-:W-:Y:S01]  /*2df00*/  IMAD.MOV.U32 R103, RZ, RZ, R237 ;  /* 0x000000ffff677224 */ /* 0x000fe200078e00ed */
[----:B-1----:R-:W-:Y:S01]  /*2df10*/  MOV R76, R204 ;  /* 0x000000cc004c7202 */ /* 0x002fe20000000f00 */
[----:B------:R-:W-:Y:S01]  /*2df20*/  IMAD.MOV.U32 R155, RZ, RZ, R88 ;  /* 0x000000ffff9b7224 */ /* 0x000fe200078e0058 */
[----:B------:R1:W-:Y:S01]  /*2df30*/  STL [R1+0xa1c], R68 ;  /* 0x000a1c4401007387 */ /* 0x0003e20000100800 */
[----:B--2---:R-:W-:Y:S01]  /*2df40*/  IMAD.MOV.U32 R74, RZ, RZ, R202 ;  /* 0x000000ffff4a7224 */ /* 0x004fe200078e00ca */
[----:B------:R-:W-:Y:S01]  /*2df50*/  SHF.R.S32.HI R249, RZ, 0x1f, R252 ;  /* 0x0000001ffff97819 */ /* 0x000fe200000114fc */
[----:B------:R-:W-:Y:S01]  /*2df60*/  IMAD.MOV.U32 R75, RZ, RZ, R203 ;  /* 0x000000ffff4b7224 */ /* 0x000fe200078e00cb */
[----:B------:R-:W-:Y:S01]  /*2df70*/  STL [R1+0xa18], R66 ;  /* 0x000a184201007387 */ /* 0x000fe20000100800 */
[----:B------:R-:W-:Y:S01]  /*2df80*/  IMAD.MOV.U32 R161, RZ, RZ, R80 ;  /* 0x000000ffffa17224 */ /* 0x000fe200078e0050 */
[----:B------:R-:W-:Y:S01]  /*2df90*/  LEA.HI R249, R249, R252, RZ, 0x7 ;  /* 0x000000fcf9f97211 */ /* 0x000fe200078f38ff */
[----:B------:R-:W-:Y:S01]  /*2dfa0*/  IMAD.MOV.U32 R162, RZ, RZ, R81 ;  /* 0x000000ffffa27224 */ /* 0x000fe200078e0051 */
        /* <DEDUP_REMOVED lines=24> */
[----:B------:R-:W-:Y:S01]  /*2e130*/  STL [R1+0x9fc], R52 ;  /* 0x0009fc3401007387 */ /* 0x000fe20000100800 */
[----:B---3--:R-:W-:Y:S01]  /*2e140*/  IMAD.MOV.U32 R70, RZ, RZ, R240 ;  /* 0x000000ffff467224 */ /* 0x008fe200078e00f0 */
[----:B------:R-:W-:Y:S01]  /*2e150*/  MOV R194, R17 ;  /* 0x0000001100c27202 */ /* 0x000fe20000000f00 */
[----:B------:R-:W-:Y:S01]  /*2e160*/  IMAD.MOV.U32 R71, RZ, RZ, R241 ;  /* 0x000000ffff477224 */ /* 0x000fe200078e00f1 */
[----:B------:R-:W-:Y:S01]  /*2e170*/  STL [R1+0x9f8], R50 ;  /* 0x0009f83201007387 */ /* 0x000fe20000100800 */
[----:B------:R-:W-:-:S02]  /*2e180*/  IMAD.MOV.U32 R72, RZ, RZ, R74 ;  /* 0x000000ffff487224 */ /* 0x000fc400078e004a */
[----:B------:R-:W-:Y:S01]  /*2e190*/  IMAD.MOV.U32 R73, RZ, RZ, R75 ;  /* 0x000000ffff497224 */ /* 0x000fe200078e004b */
[----:B------:R-:W-:Y:S01]  /*2e1a0*/  STL [R1+0x9f4], R48 ;  /* 0x0009f43001007387 */ /* 0x000fe20000100800 */
[----:B------:R-:W-:Y:S02]  /*2e1b0*/  IMAD.MOV.U32 R168, RZ, RZ, R69 ;  /* 0x000000ffffa87224 */ /* 0x000fe400078e0045 */
[----:B------:R-:W-:Y:S01]  /*2e1c0*/  IMAD.MOV.U32 R171, RZ, RZ, R63 ;  /* 0x000000ffffab7224 */ /* 0x000fe200078e003f */
[----:B------:R-:W-:Y:S01]  /*2e1d0*/  STL [R1+0x9f0], R46 ;  /* 0x0009f02e01007387 */ /* 0x000fe20000100800 */
[----:B------:R-:W-:Y:S02]  /*2e1e0*/  IMAD.MOV.U32 R107, RZ, RZ, R231 ;  /* 0x000000ffff6b7224 */ /* 0x000fe400078e00e7 */
[----:B------:R-:W-:Y:S01]  /*2e1f0*/  IMAD.MOV.U32 R251, RZ, RZ, R108 ;  /* 0x000000fffffb7224 */ /* 0x000fe200078e006c */
[----:B------:R-:W-:Y:S01]  /*2e200*/  STL [R1+0x9ec], R44 ;  /* 0x0009ec2c01007387 */ /* 0x000fe20000100800 */
[----:B-1----:R-:W-:-:S02]  /*2e210*/  IMAD.MOV.U32 R68, RZ, RZ, R242 ;  /* 0x000000ffff447224 */ /* 0x002fc400078e00f2 */
        /* <DEDUP_REMOVED lines=17> */
[----:B------:R-:W-:Y:S01]  /*2e330*/  IMAD.MOV.U32 R69, RZ, RZ, R243 ;  /* 0x000000ffff457224 */ /* 0x000fe200078e00f3 */
        /* <DEDUP_REMOVED lines=9> */
[----:B------:R-:W-:Y:S01]  /*2e3d0*/  MOV R80, R88 ;  /* 0x0000005800507202 */ /* 0x000fe20000000f00 */
[----:B------:R-:W-:Y:S01]  /*2e3e0*/  IMAD.MOV.U32 R81, RZ, RZ, R89 ;  /* 0x000000ffff517224 */ /* 0x000fe200078e0059 */
[----:B------:R-:W-:Y:S01]  /*2e3f0*/  MOV R87, R213 ;  /* 0x000000d500577202 */ /* 0x000fe20000000f00 */
        /* <DEDUP_REMOVED lines=22> */
[----:B------:R-:W3:Y:S01]  /*2e560*/  LDL.LU.64 R238, [R1+0x1f0] ;  /* 0x0001f00001ee7983 */ /* 0x000ee20000300a00 */
[----:B------:R-:W-:-:S02]  /*2e570*/  IMAD.MOV.U32 R82, RZ, RZ, R224 ;  /* 0x000000ffff527224 */ /* 0x000fc400078e00e0 */
[----:B------:R-:W-:Y:S01]  /*2e580*/  IMAD.MOV.U32 R146, RZ, RZ, R101 ;  /* 0x000000ffff927224 */ /* 0x000fe200078e0065 */
[----:B------:R-:W2:Y:S01]  /*2e590*/  LDL.LU.64 R232, [R1+0x230] ;  /* 0x0002300001e87983 */ /* 0x000ea20000300a00 */
[----:B------:R-:W-:Y:S02]  /*2e5a0*/  IMAD.MOV.U32 R100, RZ, RZ, R210 ;  /* 0x000000ffff647224 */ /* 0x000fe400078e00d2 */
[----:B------:R-:W-:Y:S01]  /*2e5b0*/  IMAD.MOV.U32 R101, RZ, RZ, R211 ;  /* 0x000000ffff657224 */ /* 0x000fe200078e00d3 */
[----:B------:R-:W4:Y:S01]  /*2e5c0*/  LDL.LU.64 R244, [R1+0x258] ;  /* 0x0002580001f47983 */ /* 0x000f220000300a00 */
[----:B------:R-:W-:Y:S02]  /*2e5d0*/  IMAD.MOV.U32 R136, RZ, RZ, R112 ;  /* 0x000000ffff887224 */ /* 0x000fe400078e0070 */
[----:B------:R-:W-:Y:S01]  /*2e5e0*/  IMAD.MOV.U32 R137, RZ, RZ, R113 ;  /* 0x000000ffff897224 */ /* 0x000fe200078e0071 */
[----:B------:R-:W4:Y:S01]  /*2e5f0*/  LDL.LU.64 R236, [R1+0x260] ;  /* 0x0002600001ec7983 */ /* 0x000f220000300a00 */
[----:B------:R-:W-:-:S02]  /*2e600*/  IMAD.MOV.U32 R112, RZ, RZ, R206 ;  /* 0x000000ffff707224 */ /* 0x000fc400078e00ce */
[----:B------:R-:W-:Y:S02]  /*2e610*/  IMAD.MOV.U32 R113, RZ, RZ, R207 ;  /* 0x000000ffff717224 */ /* 0x000fe400078e00cf */
[----:B------:R-:W-:Y:S02]  /*2e620*/  IMAD.MOV.U32 R153, RZ, RZ, R90 ;  /* 0x000000ffff997224 */ /* 0x000fe400078e005a */
[----:B------:R-:W-:Y:S02]  /*2e630*/  IMAD.MOV.U32 R154, RZ, RZ, R91 ;  /* 0x000000ffff9a7224 */ /* 0x000fe400078e005b */
[----:B------:R-:W-:Y:S02]  /*2e640*/  IMAD.MOV.U32 R90, RZ, RZ, R216 ;  /* 0x000000ffff5a7224 */ /* 0x000fe400078e00d8 */
[----:B------:R-:W-:Y:S02]  /*2e650*/  IMAD.MOV.U32 R91, RZ, RZ, R217 ;  /* 0x000000ffff5b7224 */ /* 0x000fe400078e00d9 */
[----:B------:R-:W-:Y:S01]  /*2e660*/  IMAD.MOV.U32 R147, RZ, RZ, R98 ;  /* 0x000000ffff937224 */ /* 0x000fe200078e0062 */
[----:B------:R-:W-:Y:S01]  /*2e670*/  MOV R98, R218 ;  /* 0x000000da00627202 */ /* 0x000fe20000000f00 */
[----:B------:R-:W-:-:S02]  /*2e680*/  IMAD.MOV.U32 R148, RZ, RZ, R99 ;  /* 0x000000ffff947224 */ /* 0x000fc400078e0063 */
[----:B------:R-:W-:Y:S02]  /*2e690*/  IMAD.MOV.U32 R99, RZ, RZ, R219 ;  /* 0x000000ffff637224 */ /* 0x000fe400078e00db */
[----:B------:R-:W-:Y:S02]  /*2e6a0*/  IMAD.MOV.U32 R138, RZ, RZ, R110 ;  /* 0x000000ffff8a7224 */ /* 0x000fe400078e006e */
[----:B------:R-:W-:Y:S02]  /*2e6b0*/  IMAD.MOV.U32 R110, RZ, RZ, R200 ;  /* 0x000000ffff6e7224 */ /* 0x000fe400078e00c8 */
[----:B------:R-:W-:Y:S02]  /*2e6c0*/  IMAD.MOV.U32 R111, RZ, RZ, R201 ;  /* 0x000000ffff6f7224 */ /* 0x000fe400078e00c9 */
[----:B------:R-:W-:Y:S02]  /*2e6d0*/  IMAD.MOV.U32 R177, RZ, RZ, R51 ;  /* 0x000000ffffb17224 */ /* 0x000fe400078e0033 */
        /* <DEDUP_REMOVED lines=15> */
[----:B---3--:R-:W-:Y:S02]  /*2e7d0*/  IMAD.MOV.U32 R229, RZ, RZ, R238 ;  /* 0x000000ffffe57224 */ /* 0x008fe400078e00ee */
[----:B------:R-:W-:Y:S02]  /*2e7e0*/  IMAD.MOV.U32 R230, RZ, RZ, R239 ;  /* 0x000000ffffe67224 */ /* 0x000fe400078e00ef */
[----:B------:R-:W3:Y:S01]  /*2e7f0*/  LDL.LU.64 R238, [R1+0x268] ;  /* 0x0002680001ee7983 */ /* 0x000ee20000300a00 */
[----:B--2---:R-:W-:-:S03]  /*2e800*/  IMAD.MOV.U32 R231, RZ, RZ, R232 ;  /* 0x000000ffffe77224 */ /* 0x004fc600078e00e8 */
[----:B------:R-:W2:Y:S01]  /*2e810*/  LDL.LU.64 R240, [R1+0x270] ;  /* 0x0002700001f07983 */ /* 0x000ea20000300a00 */
[----:B------:R-:W-:-:S03]  /*2e820*/  IMAD.MOV.U32 R232, RZ, RZ, R233 ;  /* 0x000000ffffe87224 */ /* 0x000fc600078e00e9 */
[----:B------:R-:W2:Y:S01]  /*2e830*/  LDL.LU.64 R62, [R1+0x2a8] ;  /* 0x0002a800013e7983 */ /* 0x000ea20000300a00 */
[----:B----4-:R-:W-:Y:S02]  /*2e840*/  IMAD.MOV.U32 R233, RZ, RZ, R244 ;  /* 0x000000ffffe97224 */ /* 0x010fe400078e00f4 */
[----:B------:R-:W-:Y:S01]  /*2e850*/  IMAD.MOV.U32 R234, RZ, RZ, R245 ;  /* 0x000000ffffea7224 */ /* 0x000fe200078e00f5 */
[----:B------:R-:W4:Y:S04]  /*2e860*/  LDL.LU.64 R242, [R1+0x280] ;  /* 0x0002800001f27983 */ /* 0x000f280000300a00 */
[----:B------:R-:W4:Y:S04]  /*2e870*/  LDL.LU.64 R244, [R1+0x288] ;  /* 0x0002880001f47983 */ /* 0x000f280000300a00 */
[----:B------:R-:W4:Y:S04]  /*2e880*/  LDL.LU.64 R246, [R1+0x290] ;  /* 0x0002900001f67983 */ /* 0x000f280000300a00 */
[----:B------:R-:W4:Y:S04]  /*2e890*/  LDL.LU.64 R66, [R1+0x298] ;  /* 0x0002980001427983 */ /* 0x000f280000300a00 */
[----:B------:R-:W4:Y:S01]  /*2e8a0*/  LDL.LU.64 R60, [R1+0x2a0] ;  /* 0x0002a000013c7983 */ /* 0x000f220000300a00 */
[----:B------:R-:W-:Y:S01]  /*2e8b0*/  IMAD.MOV.U32 R235, RZ, RZ, R236 ;  /* 0x000000ffffeb7224 */ /* 0x000fe200078e00ec */
[----:B------:R-:W-:-:S02]  /*2e8c0*/  MOV R236, R237 ;  /* 0x000000ed00ec7202 */ /* 0x000fc40000000f00 */
[----:B------:R-:W4:Y:S04]  /*2e8d0*/  LDL.LU.64 R64, [R1+0x2b8] ;  /* 0x0002b80001407983 */ /* 0x000f280000300a00 */
[----:B-----5:R-:W5:Y:S01]  /*2e8e0*/  LDL.LU.64 R56, [R1+0x2d0] ;  /* 0x0002d00001387983 */ /* 0x020f620000300a00 */
[----:B---3--:R-:W-:Y:S02]  /*2e8f0*/  IMAD.MOV.U32 R237, RZ, RZ, R238 ;  /* 0x000000ffffed7224 */ /* 0x008fe400078e00ee */
[----:B------:R-:W-:Y:S02]  /*2e900*/  IMAD.MOV.U32 R238, RZ, RZ, R239 ;  /* 0x000000ffffee7224 */ /* 0x000fe400078e00ef */
[----:B--2---:R-:W-:Y:S02]  /*2e910*/  IMAD.MOV.U32 R239, RZ, RZ, R240 ;  /* 0x000000ffffef7224 */ /* 0x004fe400078e00f0 */
[----:B------:R-:W-:-:S02]  /*2e920*/  IMAD.MOV.U32 R240, RZ, RZ, R241 ;  /* 0x000000fffff07224 */ /* 0x000fc400078e00f1 */
[----:B----4-:R-:W-:Y:S02]  /*2e930*/  IMAD.MOV.U32 R241, RZ, RZ, R242 ;  /* 0x000000fffff17224 */ /* 0x010fe400078e00f2 */
[----:B------:R-:W-:Y:S01]  /*2e940*/  IMAD.MOV.U32 R242, RZ, RZ, R243 ;  /* 0x000000fffff27224 */ /* 0x000fe200078e00f3 */
[----:B------:R-:W-:Y:S01]  /*2e950*/  MOV R243, R244 ;  /* 0x000000f400f37202 */ /* 0x000fe20000000f00 */
[----:B------:R-:W-:Y:S02]  /*2e960*/  IMAD.MOV.U32 R244, RZ, RZ, R245 ;  /* 0x000000fffff47224 */ /* 0x000fe400078e00f5 */
[----:B------:R-:W-:Y:S02]  /*2e970*/  IMAD.MOV.U32 R245, RZ, RZ, R246 ;  /* 0x000000fffff57224 */ /* 0x000fe400078e00f6 */
[----:B------:R-:W-:Y:S02]  /*2e980*/  IMAD.MOV.U32 R246, RZ, RZ, R247 ;  /* 0x000000fffff67224 */ /* 0x000fe400078e00f7 */
[----:B------:R-:W-:-:S02]  /*2e990*/  IMAD.MOV.U32 R247, RZ, RZ, R66 ;  /* 0x000000fffff77224 */ /* 0x000fc400078e0042 */
[----:B------:R-:W-:Y:S02]  /*2e9a0*/  IMAD.MOV.U32 R248, RZ, RZ, R67 ;  /* 0x000000fffff87224 */ /* 0x000fe400078e0043 */
[----:B------:R-:W2:Y:S01]  /*2e9b0*/  LDL.LU.64 R66, [R1+0x2c0] ;  /* 0x0002c00001427983 */ /* 0x000ea20000300a00 */
[----:B------:R-:W-:-:S03]  /*2e9c0*/  IMAD.MOV.U32 R252, RZ, RZ, R61 ;  /* 0x000000fffffc7224 */ /* 0x000fc600078e003d */
[----:B------:R1:W-:Y:S01]  /*2e9d0*/  STL [R1], R60 ;  /* 0x0000003c01007387 */ /* 0x0003e20000100800 */
[----:B------:R-:W-:-:S03]  /*2e9e0*/  MOV R4, R63 ;  /* 0x0000003f00047202 */ /* 0x000fc60000000f00 */
[----:B-1----:R-:W3:Y:S04]  /*2e9f0*/  LDL.LU.64 R60, [R1+0x2c8] ;  /* 0x0002c800013c7983 */ /* 0x002ee80000300a00 */
[----:B------:R-:W-:Y:S04]  /*2ea00*/  STL [R1+0x8], R62 ;  /* 0x0000083e01007387 */ /* 0x000fe80000100800 */
[----:B------:R1:W-:Y:S04]  /*2ea10*/  STL [R1+0x4], R4 ;  /* 0x0000040401007387 */ /* 0x0003e80000100800 */
[----:B------:R4:W-:Y:S04]  /*2ea20*/  STL [R1+0x10], R64 ;  /* 0x0000104001007387 */ /* 0x0009e80000100800 */
[----:B------:R-:W5:Y:S01]  /*2ea30*/  LDL.LU.64 R58, [R1+0x2d8] ;  /* 0x0002d800013a7983 */ /* 0x000f620000300a00 */
[----:B-1----:R-:W-:-:S05]  /*2ea40*/  IMAD.MOV.U32 R4, RZ, RZ, R65 ;  /* 0x000000ffff047224 */ /* 0x002fca00078e0041 */
[----:B------:R1:W-:Y:S04]  /*2ea50*/  STL [R1+0xc], R4 ;  /* 0x00000c0401007387 */ /* 0x0003e80000100800 */
[----:B----4-:R-:W4:Y:S04]  /*2ea60*/  LDL.LU.64 R64, [R1+0x2e8] ;  /* 0x0002e80001407983 */ /* 0x010f280000300a00 */
[----:B------:R-:W4:Y:S04]  /*2ea70*/  LDL.LU.64 R62, [R1+0x2f8] ;  /* 0x0002f800013e7983 */ /* 0x000f280000300a00 */
[----:B--2---:R2:W-:Y:S01]  /*2ea80*/  STL [R1+0x18], R66 ;  /* 0x0000184201007387 */ /* 0x0045e20000100800 */
[----:B-1----:R-:W-:-:S03]  /*2ea90*/  IMAD.MOV.U32 R4, RZ, RZ, R67 ;  /* 0x000000ffff047224 */ /* 0x002fc600078e0043 */
[----:B--2---:R-:W2:Y:S04]  /*2eaa0*/  LDL.LU.64 R66, [R1+0x2f0] ;  /* 0x0002f00001427983 */ /* 0x004ea80000300a00 */
[----:B------:R1:W-:Y:S04]  /*2eab0*/  STL [R1+0x14], R4 ;  /* 0x0000140401007387 */ /* 0x0003e80000100800 */
[----:B---3--:R3:W-:Y:S01]  /*2eac0*/  STL [R1+0x20], R60 ;  /* 0x0000203c01007387 */ /* 0x0087e20000100800 */
[----:B-1----:R-:W-:-:S05]  /*2ead0*/  IMAD.MOV.U32 R4, RZ, RZ, R61 ;  /* 0x000000ffff047224 */ /* 0x002fca00078e003d */
[----:B------:R1:W-:Y:S04]  /*2eae0*/  STL [R1+0x1c], R4 ;  /* 0x00001c0401007387 */ /* 0x0003e80000100800 */
[----:B-----5:R-:W-:Y:S04]  /*2eaf0*/  STL [R1+0x28], R56 ;  /* 0x0000283801007387 */ /* 0x020fe80000100800 */
[----:B---3--:R-:W3:Y:S01]  /*2eb00*/  LDL.LU.64 R60, [R1+0x300] ;  /* 0x00030000013c7983 */ /* 0x008ee20000300a00 */
[----:B-1----:R-:W-:-:S03]  /*2eb10*/  IMAD.MOV.U32 R4, RZ, RZ, R57 ;  /* 0x000000ffff047224 */ /* 0x002fc600078e0039 */
[----:B------:R-:W-:Y:S04]  /*2eb20*/  STL [R1+0x30], R58 ;  /* 0x0000303a01007387 */ /* 0x000fe80000100800 */
[----:B------:R1:W-:Y:S02]  /*2eb30*/  STL [R1+0x24], R4 ;  /* 0x0000240401007387 */ /* 0x0003e40000100800 */
[----:B-1----:R-:W-:-:S05]  /*2eb40*/  IMAD.MOV.U32 R4, RZ, RZ, R59 ;  /* 0x000000ffff047224 */ /* 0x002fca00078e003b */
[----:B------:R1:W-:Y:S04]  /*2eb50*/  STL [R1+0x2c], R4 ;  /* 0x00002c0401007387 */ /* 0x0003e80000100800 */
[----:B----4-:R-:W-:Y:S04]  /*2eb60*/  STL [R1+0x38], R64 ;  /* 0x0000384001007387 */ /* 0x010fe80000100800 */
[----:B------:R-:W4:Y:S01]  /*2eb70*/  LDL.LU.64 R56, [R1+0x338] ;  /* 0x0003380001387983 */ /* 0x000f220000300a00 */
[----:B-1----:R-:W-:-:S03]  /*2eb80*/  IMAD.MOV.U32 R4, RZ, RZ, R65 ;  /* 0x000000ffff047224 */ /* 0x002fc600078e0041 */
[----:B--2---:R-:W-:Y:S04]  /*2eb90*/  STL [R1+0x40], R66 ;  /* 0x0000404201007387 */ /* 0x004fe80000100800 */
[----:B------:R1:W-:Y:S04]  /*2eba0*/  STL [R1+0x34], R4 ;  /* 0x0000340401007387 */ /* 0x0003e80000100800 */
[----:B------:R-:W2:Y:S01]  /*2ebb0*/  LDL.LU.64 R58, [R1+0x310] ;  /* 0x00031000013a7983 */ /* 0x000ea20000300a00 */
[----:B-1----:R-:W-:-:S05]  /*2ebc0*/  MOV R4, R67 ;  /* 0x0000004300047202 */ /* 0x002fca0000000f00 */
[----:B------:R1:W-:Y:S04]  /*2ebd0*/  STL [R1+0x3c], R4 ;  /* 0x00003c0401007387 */ /* 0x0003e80000100800 */
[----:B------:R-:W5:Y:S04]  /*2ebe0*/  LDL.LU.64 R64, [R1+0x318] ;  /* 0x0003180001407983 */ /* 0x000f680000300a00 */
[----:B------:R3:W-:Y:S04]  /*2ebf0*/  STL [R1+0x48], R62 ;  /* 0x0000483e01007387 */ /* 0x0007e80000100800 */
[----:B------:R-:W4:Y:S01]  /*2ec00*/  LDL.LU.64 R66, [R1+0x320] ;  /* 0x0003200001427983 */ /* 0x000f220000300a00 */
[----:B-1----:R-:W-:-:S03]  /*2ec10*/  IMAD.MOV.U32 R4, RZ, RZ, R63 ;  /* 0x000000ffff047224 */ /* 0x002fc600078e003f */
[----:B---3--:R-:W-:Y:S04]  /*2ec20*/  STL [R1+0x50], R60 ;  /* 0x0000503c01007387 */ /* 0x008fe80000100800 */
[----:B------:R1:W-:Y:S04]  /*2ec30*/  STL [R1+0x44], R4 ;  /* 0x0000440401007387 */ /* 0x0003e80000100800 */
[----:B------:R-:W3:Y:S04]  /*2ec40*/  LDL.LU.64 R52, [R1+0x328] ;  /* 0x0003280001347983 */ /* 0x000ee80000300a00 */
[----:B------:R-:W3:Y:S01]  /*2ec50*/  LDL.LU.64 R62, [R1+0x340] ;  /* 0x00034000013e7983 */ /* 0x000ee20000300a00 */
[----:B-1----:R-:W-:-:S03]  /*2ec60*/  IMAD.MOV.U32 R4, RZ, RZ, R61 ;  /* 0x000000ffff047224 */ /* 0x002fc600078e003d */
[----:B------:R-:W3:Y:S04]  /*2ec70*/  LDL.LU.64 R60, [R1+0x358] ;  /* 0x00035800013c7983 */ /* 0x000ee80000300a00 */
[----:B------:R2:W-:Y:S02]  /*2ec80*/  STL [R1+0x4c], R4 ;  /* 0x00004c0401007387 */ /* 0x0005e40000100800 */
[----:B--2---:R-:W-:Y:S02]  /*2ec90*/  IMAD.MOV.U32 R4, RZ, RZ, R59 ;  /* 0x000000ffff047224 */ /* 0x004fe400078e003b */
[----:B------:R-:W-:Y:S04]  /*2eca0*/  STL [R1+0x58], R58 ;  /* 0x0000583a01007387 */ /* 0x000fe80000100800 */
[----:B------:R5:W-:Y:S02]  /*2ecb0*/  STL [R1+0x54], R4 ;  /* 0x0000540401007387 */ /* 0x000be40000100800 */
[----:B-----5:R-:W-:-:S02]  /*2ecc0*/  IMAD.MOV.U32 R4, RZ, RZ, R65 ;  /* 0x000000ffff047224 */ /* 0x020fc400078e0041 */
[----:B------:R1:W-:Y:S04]  /*2ecd0*/  STL [R1+0x60], R64 ;  /* 0x0000604001007387 */ /* 0x0003e80000100800 */
[----:B------:R2:W-:Y:S04]  /*2ece0*/  STL [R1+0x5c], R4 ;  /* 0x00005c0401007387 */ /* 0x0005e80000100800 */
[----:B----4-:R-:W-:Y:S04]  /*2ecf0*/  STL [R1+0x68], R66 ;  /* 0x0000684201007387 */ /* 0x010fe80000100800 */
[----:B-1----:R-:W4:Y:S01]  /*2ed00*/  LDL.LU.64 R64, [R1+0x348] ;  /* 0x0003480001407983 */ /* 0x002f220000300a00 */
[----:B--2---:R-:W-:-:S05]  /*2ed10*/  IMAD.MOV.U32 R4, RZ, RZ, R67 ;  /* 0x000000ffff047224 */ /* 0x004fca00078e0043 */
[----:B------:R1:W-:Y:S04]  /*2ed20*/  STL [R1+0x64], R4 ;  /* 0x0000640401007387 */ /* 0x0003e80000100800 */
[----:B------:R-:W2:Y:S04]  /*2ed30*/  LDL.LU.64 R58, [R1+0x368] ;  /* 0x00036800013a7983 */ /* 0x000ea80000300a00 */
[----:B---3--:R-:W-:Y:S01]  /*2ed40*/  STL [R1+0x70], R52 ;  /* 0x0000703401007387 */ /* 0x008fe20000100800 */
[----:B-1----:R-:W-:-:S03]  /*2ed50*/  IMAD.MOV.U32 R4, RZ, RZ, R53 ;  /* 0x000000ffff047224 */ /* 0x002fc600078e0035 */
[----:B------:R-:W3:Y:S04]  /*2ed60*/  LDL.LU.64 R54, [R1+0x350] ;  /* 0x0003500001367983 */ /* 0x000ee80000300a00 */
[----:B------:R-:W5:Y:S04]  /*2ed70*/  LDL.LU.64 R66, [R1+0x388] ;  /* 0x0003880001427983 */ /* 0x000f680000300a00 */
[----:B------:R-:W-:Y:S04]  /*2ed80*/  STL [R1+0x78], R56 ;  /* 0x0000783801007387 */ /* 0x000fe80000100800 */
[----:B------:R1:W-:Y:S04]  /*2ed90*/  STL [R1+0x6c], R4 ;  /* 0x00006c0401007387 */ /* 0x0003e80000100800 */
[----:B------:R-:W-:Y:S01]  /*2eda0*/  STL [R1+0x80], R62 ;  /* 0x0000803e01007387 */ /* 0x000fe20000100800 */
[----:B-1----:R-:W-:-:S05]  /*2edb0*/  MOV R4, R57 ;  /* 0x0000003900047202 */ /* 0x002fca0000000f00 */
[----:B------:R1:W-:Y:S02]  /*2edc0*/  STL [R1+0x74], R4 ;  /* 0x0000740401007387 */ /* 0x0003e40000100800 */
[----:B-1----:R-:W-:Y:S02]  /*2edd0*/  IMAD.MOV.U32 R4, RZ, RZ, R63 ;  /* 0x000000ffff047224 */ /* 0x002fe400078e003f */
[----:B----4-:R-:W-:Y:S04]  /*2ede0*/  STL [R1+0x88], R64 ;  /* 0x0000884001007387 */ /* 0x010fe80000100800 */
[----:B------:R1:W-:Y:S04]  /*2edf0*/  STL [R1+0x7c], R4 ;  /* 0x00007c0401007387 */ /* 0x0003e80000100800 */
[----:B------:R-:W4:Y:S01]  /*2ee00*/  LDL.LU.64 R62, [R1+0x370] ;  /* 0x00037000013e7983 */ /* 0x000f220000300a00 */
[----:B-1----:R-:W-:-:S05]  /*2ee10*/  IMAD.MOV.U32 R4, RZ, RZ, R65 ;  /* 0x000000ffff047224 */ /* 0x002fca00078e0041 */
[----:B------:R3:W-:Y:S04]  /*2ee20*/  STL [R1+0x84], R4 ;  /* 0x0000840401007387 */ /* 0x0007e80000100800 */
[----:B------:R-:W5:Y:S04]  /*2ee30*/  LDL.LU.64 R64, [R1+0x378] ;  /* 0x0003780001407983 */ /* 0x000f680000300a00 */
[----:B------:R-:W5:Y:S01]  /*2ee40*/  LDL.LU.64 R56, [R1+0x390] ;  /* 0x0003900001387983 */ /* 0x000f620000300a00 */
[----:B---3--:R-:W-:-:S03]  /*2ee50*/  IMAD.MOV.U32 R4, RZ, RZ, R55 ;  /* 0x000000ffff047224 */ /* 0x008fc600078e0037 */
[----:B------:R-:W-:Y:S04]  /*2ee60*/  STL [R1+0x90], R54 ;  /* 0x0000903601007387 */ /* 0x000fe80000100800 */
[----:B------:R-:W-:Y:S04]  /*2ee70*/  STL [R1+0x98], R60 ;  /* 0x0000983c01007387 */ /* 0x000fe80000100800 */
[----:B------:R1:W-:Y:S04]  /*2ee80*/  STL [R1+0x8c], R4 ;  /* 0x00008c0401007387 */ /* 0x0003e80000100800 */
[----:B--2---:R-:W-:Y:S01]  /*2ee90*/  STL [R1+0xa0], R58 ;  /* 0x0000a03a01007387 */ /* 0x004fe20000100800 */
[----:B-1----:R-:W-:-:S05]  /*2eea0*/  IMAD.MOV.U32 R4, RZ, RZ, R61 ;  /* 0x000000ffff047224 */ /* 0x002fca00078e003d */
[----:B------:R1:W-:Y:S04]  /*2eeb0*/  STL [R1+0x94], R4 ;  /* 0x0000940401007387 */ /* 0x0003e80000100800 */
[----:B------:R-:W2:Y:S01]  /*2eec0*/  LDL.LU.64 R60, [R1+0x398] ;  /* 0x00039800013c7983 */ /* 0x000ea20000300a00 */
[----:B-1----:R-:W-:-:S03]  /*2eed0*/  IMAD.MOV.U32 R4, RZ, RZ, R59 ;  /* 0x000000ffff047224 */ /* 0x002fc600078e003b */
[----:B----4-:R-:W-:Y:S04]  /*2eee0*/  STL [R1+0xa8], R62 ;  /* 0x0000a83e01007387 */ /* 0x010fe80000100800 */
[----:B------:R1:W-:Y:S02]  /*2eef0*/  STL [R1+0x9c], R4 ;  /* 0x00009c0401007387 */ /* 0x0003e40000100800 */
[----:B-1----:R-:W-:-:S05]  /*2ef00*/  IMAD.MOV.U32 R4, RZ, RZ, R63 ;  /* 0x000000ffff047224 */ /* 0x002fca00078e003f */
[----:B------:R1:W-:Y:S04]  /*2ef10*/  STL [R1+0xa4], R4 ;  /* 0x0000a40401007387 */ /* 0x0003e80000100800 */
[----:B------:R-:W3:Y:S04]  /*2ef20*/  LDL.LU.64 R58, [R1+0x3d0] ;  /* 0x0003d000013a7983 */ /* 0x000ee80000300a00 */
[----:B-----5:R4:W-:Y:S01]  /*2ef30*/  STL [R1+0xb0], R64 ;  /* 0x0000b04001007387 */ /* 0x0209e20000100800 */
[----:B-1----:R-:W-:-:S03]  /*2ef40*/  MOV R4, R65 ;  /* 0x0000004100047202 */ /* 0x002fc60000000f00 */
[----:B------:R-:W5:Y:S04]  /*2ef50*/  LDL.LU.64 R62, [R1+0x3a0] ;  /* 0x0003a000013e7983 */ /* 0x000f680000300a00 */
[----:B------:R1:W-:Y:S04]  /*2ef60*/  STL [R1+0xac], R4 ;  /* 0x0000ac0401007387 */ /* 0x0003e80000100800 */
[----:B------:R2:W-:Y:S04]  /*2ef70*/  STL [R1+0xb8], R66 ;  /* 0x0000b84201007387 */ /* 0x0005e80000100800 */
[----:B----4-:R-:W4:Y:S01]  /*2ef80*/  LDL.LU.64 R64, [R1+0x3b0] ;  /* 0x0003b00001407983 */ /* 0x010f220000300a00 */
[----:B-1----:R-:W-:-:S03]  /*2ef90*/  IMAD.MOV.U32 R4, RZ, RZ, R67 ;  /* 0x000000ffff047224 */ /* 0x002fc600078e0043 */
[----:B------:R-:W-:Y:S04]  /*2efa0*/  STL [R1+0xc0], R56 ;  /* 0x0000c03801007387 */ /* 0x000fe80000100800 */
[----:B------:R1:W-:Y:S04]  /*2efb0*/  STL [R1+0xb4], R4 ;  /* 0x0000b40401007387 */ /* 0x0003e80000100800 */
[----:B--2---:R-:W2:Y:S01]  /*2efc0*/  LDL.LU.64 R66, [R1+0x3b8] ;  /* 0x0003b80001427983 */ /* 0x004ea20000300a00 */
[----:B-1----:R-:W-:-:S03]  /*2efd0*/  IMAD.MOV.U32 R4, RZ, RZ, R57 ;  /* 0x000000ffff047224 */ /* 0x002fc600078e0039 */
[----:B------:R-:W-:Y:S04]  /*2efe0*/  STL [R1+0xc8], R60 ;  /* 0x0000c83c01007387 */ /* 0x000fe80000100800 */
[----:B------:R1:W-:Y:S04]  /*2eff0*/  STL [R1+0xbc], R4 ;  /* 0x0000bc0401007387 */ /* 0x0003e80000100800 */
[----:B------:R-:W3:Y:S04]  /*2f000*/  LDL.LU.64 R56, [R1+0x400] ;  /* 0x0004000001387983 */ /* 0x000ee80000300a00 */
[----:B------:R-:W3:Y:S01]  /*2f010*/  LDL.LU.64 R54, [R1+0x3c0] ;  /* 0x0003c00001367983 */ /* 0x000ee20000300a00 */
[----:B-1----:R-:W-:-:S05]  /*2f020*/  IMAD.MOV.U32 R4, RZ, RZ, R61 ;  /* 0x000000ffff047224 */ /* 0x002fca00078e003d */
[----:B------:R5:W-:Y:S02]  /*2f030*/  STL [R1+0xc4], R4 ;  /* 0x0000c40401007387 */ /* 0x000be40000100800 */
[----:B-----5:R-:W-:Y:S02]  /*2f040*/  IMAD.MOV.U32 R4, RZ, RZ, R63 ;  /* 0x000000ffff047224 */ /* 0x020fe400078e003f */
[----:B------:R-:W-:Y:S04]  /*2f050*/  STL [R1+0xd0], R62 ;  /* 0x0000d03e01007387 */ /* 0x000fe80000100800 */
[----:B------:R1:W-:Y:S04]  /*2f060*/  STL [R1+0xcc], R4 ;  /* 0x0000cc0401007387 */ /* 0x0003e80000100800 */
[----:B----4-:R-:W-:Y:S01]  /*2f070*/  STL [R1+0xd8], R64 ;  /* 0x0000d84001007387 */ /* 0x010fe20000100800 */
[----:B-1----:R-:W-:-:S03]  /*2f080*/  IMAD.MOV.U32 R4, RZ, RZ, R65 ;  /* 0x000000ffff047224 */ /* 0x002fc600078e0041 */
[----:B------:R-:W4:Y:S04]  /*2f090*/  LDL.LU.64 R60, [R1+0x3d8] ;  /* 0x0003d800013c7983 */ /* 0x000f280000300a00 */
[----:B------:R1:W-:Y:S04]  /*2f0a0*/  STL [R1+0xd4], R4 ;  /* 0x0000d40401007387 */ /* 0x0003e80000100800 */
[----:B--2---:R2:W-:Y:S04]  /*2f0b0*/  STL [R1+0xe0], R66 ;  /* 0x0000e04201007387 */ /* 0x0045e80000100800 */
[----:B------:R-:W5:Y:S01]  /*2f0c0*/  LDL.LU.64 R62, [R1+0x3e0] ;  /* 0x0003e000013e7983 */ /* 0x000f620000300a00 */
[----:B-1----:R-:W-:-:S05]  /*2f0d0*/  IMAD.MOV.U32 R4, RZ, RZ, R67 ;  /* 0x000000ffff047224 */ /* 0x002fca00078e0043 */
[----:B------:R3:W-:Y:S04]  /*2f0e0*/  STL [R1+0xdc], R4 ;  /* 0x0000dc0401007387 */ /* 0x0007e80000100800 */
[----:B--2---:R-:W2:Y:S04]  /*2f0f0*/  LDL.LU.64 R66, [R1+0x3e8] ;  /* 0x0003e80001427983 */ /* 0x004ea80000300a00 */
[----:B------:R-:W2:Y:S01]  /*2f100*/  LDL.LU.64 R64, [R1+0x408] ;  /* 0x0004080001407983 */ /* 0x000ea20000300a00 */
[----:B---3--:R-:W-:-:S03]  /*2f110*/  MOV R4, R55 ;  /* 0x0000003700047202 */ /* 0x008fc60000000f00 */
[----:B------:R-:W-:Y:S04]  /*2f120*/  STL [R1+0xe8], R54 ;  /* 0x0000e83601007387 */ /* 0x000fe80000100800 */
[----:B------:R-:W-:Y:S04]  /*2f130*/  STL [R1+0xf0], R58 ;  /* 0x0000f03a01007387 */ /* 0x000fe80000100800 */
[----:B------:R1:W-:Y:S02]  /*2f140*/  STL [R1+0xe4], R4 ;  /* 0x0000e40401007387 */ /* 0x0003e40000100800 */
[----:B-1----:R-:W-:-:S02]  /*2f150*/  IMAD.MOV.U32 R4, RZ, RZ, R59 ;  /* 0x000000ffff047224 */ /* 0x002fc400078e003b */
[----:B----4-:R-:W-:Y:S04]  /*2f160*/  STL [R1+0xf8], R60 ;  /* 0x0000f83c01007387 */ /* 0x010fe80000100800 */
[----:B------:R1:W-:Y:S02]  /*2f170*/  STL [R1+0xec], R4 ;  /* 0x0000ec0401007387 */ /* 0x0003e40000100800 */
[----:B-1----:R-:W-:-:S05]  /*2f180*/  IMAD.MOV.U32 R4, RZ, RZ, R61 ;  /* 0x000000ffff047224 */ /* 0x002fca00078e003d */
[----:B------:R5:W-:Y:S04]  /*2f190*/  STL [R1+0xf4], R4 ;  /* 0x0000f40401007387 */ /* 0x000be80000100800 */
[----:B------:R-:W3:Y:S01]  /*2f1a0*/  LDL.LU.64 R58, [R1+0x410] ;  /* 0x00041000013a7983 */ /* 0x000ee20000300a00 */
[----:B-----5:R-:W-:-:S03]  /*2f1b0*/  IMAD.MOV.U32 R4, RZ, RZ, R63 ;  /* 0x000000ffff047224 */ /* 0x020fc600078e003f */
[----:B------:R1:W-:Y:S04]  /*2f1c0*/  STL [R1+0x100], R62 ;  /* 0x0001003e01007387 */ /* 0x0003e80000100800 */
[----:B------:R2:W-:Y:S04]  /*2f1d0*/  STL [R1+0xfc], R4 ;  /* 0x0000fc0401007387 */ /* 0x0005e80000100800 */
[----:B-1----:R-:W4:Y:S01]  /*2f1e0*/  LDL.LU.64 R62, [R1+0x448] ;  /* 0x00044800013e7983 */ /* 0x002f220000300a00 */
[----:B--2---:R-:W-:-:S03]  /*2f1f0*/  IMAD.MOV.U32 R4, RZ, RZ, R67 ;  /* 0x000000ffff047224 */ /* 0x004fc600078e0043 */
[----:B------:R1:W-:Y:S04]  /*2f200*/  STL [R1+0x108], R66 ;  /* 0x0001084201007387 */ /* 0x0003e80000100800 */
[----:B------:R-:W2:Y:S04]  /*2f210*/  LDL.LU.64 R60, [R1+0x418] ;  /* 0x00041800013c7983 */ /* 0x000ea80000300a00 */
[----:B------:R5:W-:Y:S04]  /*2f220*/  STL [R1+0x104], R4 ;  /* 0x0001040401007387 */ /* 0x000be80000100800 */
[----:B------:R5:W-:Y:S04]  /*2f230*/  STL [R1+0x110], R56 ;  /* 0x0001103801007387 */ /* 0x000be80000100800 */
[----:B-1----:R-:W4:Y:S01]  /*2f240*/  LDL.LU.64 R66, [R1+0x420] ;  /* 0x0004200001427983 */ /* 0x002f220000300a00 */
[----:B-----5:R-:W-:-:S03]  /*2f250*/  IMAD.MOV.U32 R4, RZ, RZ, R57 ;  /* 0x000000ffff047224 */ /* 0x020fc600078e0039 */
[----:B------:R-:W-:Y:S04]  /*2f260*/  STL [R1+0x118], R64 ;  /* 0x0001184001007387 */ /* 0x000fe80000100800 */
[----:B------:R1:W-:Y:S04]  /*2f270*/  STL [R1+0x10c], R4 ;  /* 0x00010c0401007387 */ /* 0x0003e80000100800 */
[----:B------:R-:W5:Y:S04]  /*2f280*/  LDL.LU.64 R54, [R1+0x438] ;  /* 0x0004380001367983 */ /* 0x000f680000300a00 */
[----:B------:R-:W5:Y:S01]  /*2f290*/  LDL.LU.64 R56, [R1+0x430] ;  /* 0x0004300001387983 */ /* 0x000f620000300a00 */
[----:B-1----:R-:W-:Y:S01]  /*2f2a0*/  IMAD.MOV.U32 R4, RZ, RZ, R65 ;  /* 0x000000ffff047224 */ /* 0x002fe200078e0041 */
[----:B------:R-:W-:Y:S01]  /*2f2b0*/  MOV R64, R68 ;  /* 0x0000004400407202 */ /* 0x000fe20000000f00 */
[----:B------:R-:W-:-:S03]  /*2f2c0*/  IMAD.MOV.U32 R65, RZ, RZ, R69 ;  /* 0x000000ffff417224 */ /* 0x000fc600078e0045 */
[----:B------:R3:W-:Y:S02]  /*2f2d0*/  STL [R1+0x114], R4 ;  /* 0x0001140401007387 */ /* 0x0007e40000100800 */
[----:B---3--:R-:W-:Y:S02]  /*2f2e0*/  IMAD.MOV.U32 R4, RZ, RZ, R59 ;  /* 0x000000ffff047224 */ /* 0x008fe400078e003b */
[----:B------:R-:W-:Y:S04]  /*2f2f0*/  STL [R1+0x120], R58 ;  /* 0x0001203a01007387 */ /* 0x000fe80000100800 */
[----:B------:R-:W3:Y:S04]  /*2f300*/  LDL.LU.64 R68, [R1+0x468] ;  /* 0x0004680001447983 */ /* 0x000ee80000300a00 */
[----:B--2---:R-:W-:Y:S04]  /*2f310*/  STL [R1+0x128], R60 ;  /* 0x0001283c01007387 */ /* 0x004fe80000100800 */
[----:B------:R1:W-:Y:S02]  /*2f320*/  STL [R1+0x11c], R4 ;  /* 0x00011c0401007387 */ /* 0x0003e40000100800 */
[----:B-1----:R-:W-:-:S05]  /*2f330*/  IMAD.MOV.U32 R4, RZ, RZ, R61 ;  /* 0x000000ffff047224 */ /* 0x002fca00078e003d */
[----:B------:R1:W-:Y:S04]  /*2f340*/  STL [R1+0x124], R4 ;  /* 0x0001240401007387 */ /* 0x0003e80000100800 */
[----:B----4-:R2:W-:Y:S04]  /*2f350*/  STL [R1+0x130], R66 ;  /* 0x0001304201007387 */ /* 0x0105e80000100800 */
[----:B------:R-:W4:Y:S01]  /*2f360*/  LDL.LU.64 R58, [R1+0x450] ;  /* 0x00045000013a7983 */ /* 0x000f220000300a00 */
[----:B-1----:R-:W-:-:S05]  /*2f370*/  IMAD.MOV.U32 R4, RZ, RZ, R67 ;  /* 0x000000ffff047224 */ /* 0x002fca00078e0043 */
[----:B------:R5:W-:Y:S04]  /*2f380*/  STL [R1+0x12c], R4 ;  /* 0x00012c0401007387 */ /* 0x000be80000100800 */
[----:B------:R-:W3:Y:S04]  /*2f390*/  LDL.LU.64 R60, [R1+0x458] ;  /* 0x00045800013c7983 */ /* 0x000ee80000300a00 */
[----:B--2---:R-:W2:Y:S01]  /*2f3a0*/  LDL.LU.64 R66, [R1+0x460] ;  /* 0x0004600001427983 */ /* 0x004ea20000300a00 */
[----:B-----5:R-:W-:-:S03]  /*2f3b0*/  IMAD.MOV.U32 R4, RZ, RZ, R57 ;  /* 0x000000ffff047224 */ /* 0x020fc600078e0039 */
[----:B------:R1:W-:Y:S04]  /*2f3c0*/  STL [R1+0x138], R56 ;  /* 0x0001383801007387 */ /* 0x0003e80000100800 */
[----:B------:R-:W-:Y:S04]  /*2f3d0*/  STL [R1+0x140], R54 ;  /* 0x0001403601007387 */ /* 0x000fe80000100800 */
[----:B------:R5:W-:Y:S04]  /*2f3e0*/  STL [R1+0x134], R4 ;  /* 0x0001340401007387 */ /* 0x000be80000100800 */
[----:B-1----:R-:W2:Y:S01]  /*2f3f0*/  LDL.LU.64 R56, [R1+0x470] ;  /* 0x0004700001387983 */ /* 0x002ea20000300a00 */
[----:B-----5:R-:W-:-:S03]  /*2f400*/  IMAD.MOV.U32 R4, RZ, RZ, R55 ;  /* 0x000000ffff047224 */ /* 0x020fc600078e0037 */
[----:B------:R-:W-:Y:S04]  /*2f410*/  STL [R1+0x148], R62 ;  /* 0x0001483e01007387 */ /* 0x000fe80000100800 */
[----:B------:R1:W-:Y:S02]  /*2f420*/  STL [R1+0x13c], R4 ;  /* 0x00013c0401007387 */ /* 0x0003e40000100800 */
[----:B-1----:R-:W-:Y:S02]  /*2f430*/  MOV R4, R63 ;  /* 0x0000003f00047202 */ /* 0x002fe40000000f00 */
[----:B------:R-:W5:Y:S04]  /*2f440*/  LDL.LU.64 R62, [R1+0x488] ;  /* 0x00048800013e7983 */ /* 0x000f680000300a00 */
[----:B------:R4:W-:Y:S02]  /*2f450*/  STL [R1+0x144], R4 ;  /* 0x0001440401007387 */ /* 0x0009e40000100800 */
[----:B----4-:R-:W-:-:S02]  /*2f460*/  IMAD.MOV.U32 R4, RZ, RZ, R59 ;  /* 0x000000ffff047224 */ /* 0x010fc400078e003b */
[----:B------:R1:W-:Y:S04]  /*2f470*/  STL [R1+0x150], R58 ;  /* 0x0001503a01007387 */ /* 0x0003e80000100800 */
[----:B------:R4:W-:Y:S04]  /*2f480*/  STL [R1+0x14c], R4 ;  /* 0x00014c0401007387 */ /* 0x0009e80000100800 */
[----:B---3--:R3:W-:Y:S04]  /*2f490*/  STL [R1+0x158], R60 ;  /* 0x0001583c01007387 */ /* 0x0087e80000100800 */
[----:B-1----:R-:W5:Y:S01]  /*2f4a0*/  LDL.LU.64 R58, [R1+0x478] ;  /* 0x00047800013a7983 */ /* 0x002f620000300a00 */
[----:B----4-:R-:W-:-:S05]  /*2f4b0*/  IMAD.MOV.U32 R4, RZ, RZ, R61 ;  /* 0x000000ffff047224 */ /* 0x010fca00078e003d */
[----:B------:R1:W-:Y:S04]  /*2f4c0*/  STL [R1+0x154], R4 ;  /* 0x0001540401007387 */ /* 0x0003e80000100800 */
[----:B--2---:R2:W-:Y:S04]  /*2f4d0*/  STL [R1+0x160], R66 ;  /* 0x0001604201007387 */ /* 0x0045e80000100800 */
[----:B---3--:R-:W3:Y:S01]  /*2f4e0*/  LDL.LU.64 R60, [R1+0x480] ;  /* 0x00048000013c7983 */ /* 0x008ee20000300a00 */
[----:B-1----:R-:W-:-:S03]  /*2f4f0*/  IMAD.MOV.U32 R4, RZ, RZ, R67 ;  /* 0x000000ffff047224 */ /* 0x002fc600078e0043 */
[----:B------:R-:W-:Y:S04]  /*2f500*/  STL [R1+0x168], R68 ;  /* 0x0001684401007387 */ /* 0x000fe80000100800 */
[----:B------:R1:W-:Y:S04]  /*2f510*/  STL [R1+0x15c], R4 ;  /* 0x00015c0401007387 */ /* 0x0003e80000100800 */
[----:B--2---:R-:W2:Y:S04]  /*2f520*/  LDL.LU.64 R66, [R1+0x490] ;  /* 0x0004900001427983 */ /* 0x004ea80000300a00 */
[----:B------:R-:W4:Y:S01]  /*2f530*/  LDL.LU.64 R54, [R1+0x4a0] ;  /* 0x0004a00001367983 */ /* 0x000f220000300a00 */
[----:B-1----:R-:W-:-:S05]  /*2f540*/  IMAD.MOV.U32 R4, RZ, RZ, R69 ;  /* 0x000000ffff047224 */ /* 0x002fca00078e0045 */
[----:B------:R1:W-:Y:S04]  /*2f550*/  STL [R1+0x164], R4 ;  /* 0x0001640401007387 */ /* 0x0003e80000100800 */
[----:B------:R-:W-:Y:S04]  /*2f560*/  STL [R1+0x170], R56 ;  /* 0x0001703801007387 */ /* 0x000fe80000100800 */
[----:B------:R-:W2:Y:S01]  /*2f570*/  LDL.LU.64 R68, [R1+0x498] ;  /* 0x0004980001447983 */ /* 0x000ea20000300a00 */
[----:B-1----:R-:W-:-:S03]  /*2f580*/  IMAD.MOV.U32 R4, RZ, RZ, R57 ;  /* 0x000000ffff047224 */ /* 0x002fc600078e0039 */
[----:B-----5:R-:W-:Y:S04]  /*2f590*/  STL [R1+0x178], R58 ;  /* 0x0001783a01007387 */ /* 0x020fe80000100800 */
[----:B------:R1:W-:Y:S02]  /*2f5a0*/  STL [R1+0x16c], R4 ;  /* 0x00016c0401007387 */ /* 0x0003e40000100800 */
[----:B-1----:R-:W-:-:S05]  /*2f5b0*/  IMAD.MOV.U32 R4, RZ, RZ, R59 ;  /* 0x000000ffff047224 */ /* 0x002fca00078e003b */
[----:B------:R1:W-:Y:S04]  /*2f5c0*/  STL [R1+0x174], R4 ;  /* 0x0001740401007387 */ /* 0x0003e80000100800 */
[----:B---3--:R-:W-:Y:S01]  /*2f5d0*/  STL [R1+0x180], R60 ;  /* 0x0001803c01007387 */ /* 0x008fe20000100800 */
[----:B-1----:R-:W-:-:S03]  /*2f5e0*/  MOV R4, R61 ;  /* 0x0000003d00047202 */ /* 0x002fc60000000f00 */
[----:B------:R-:W-:Y:S04]  /*2f5f0*/  STL [R1+0x188], R62 ;  /* 0x0001883e01007387 */ /* 0x000fe80000100800 */
[----:B------:R1:W-:Y:S02]  /*2f600*/  STL [R1+0x17c], R4 ;  /* 0x00017c0401007387 */ /* 0x0003e40000100800 */
[----:B-1----:R-:W-:-:S05]  /*2f610*/  IMAD.MOV.U32 R4, RZ, RZ, R63 ;  /* 0x000000ffff047224 */ /* 0x002fca00078e003f */
[----:B------:R2:W-:Y:S04]  /*2f620*/  STL [R1+0x184], R4 ;  /* 0x0001840401007387 */ /* 0x0005e80000100800 */
[----:B------:R-:W3:Y:S04]  /*2f630*/  LDL.LU.64 R56, [R1+0x4b0] ;  /* 0x0004b00001387983 */ /* 0x000ee80000300a00 */
[----:B------:R-:W5:Y:S01]  /*2f640*/  LDL.LU.64 R58, [R1+0x4a8] ;  /* 0x0004a800013a7983 */ /* 0x000f620000300a00 */
[----:B--2---:R-:W-:-:S03]  /*2f650*/  IMAD.MOV.U32 R4, RZ, RZ, R67 ;  /* 0x000000ffff047224 */ /* 0x004fc600078e0043 */
[----:B------:R1:W-:Y:S04]  /*2f660*/  STL [R1+0x190], R66 ;  /* 0x0001904201007387 */ /* 0x0003e80000100800 */
[----:B------:R2:W-:Y:S04]  /*2f670*/  STL [R1+0x18c], R4 ;  /* 0x00018c0401007387 */ /* 0x0005e80000100800 */
[----:B------:R-:W5:Y:S04]  /*2f680*/  LDL.LU.64 R62, [R1+0x4b8] ;  /* 0x0004b800013e7983 */ /* 0x000f680000300a00 */
[----:B-1----:R-:W5:Y:S01]  /*2f690*/  LDL.LU.64 R66, [R1+0x4c0] ;  /* 0x0004c00001427983 */ /* 0x002f620000300a00 */
[----:B--2---:R-:W-:-:S03]  /*2f6a0*/  IMAD.MOV.U32 R4, RZ, RZ, R69 ;  /* 0x000000ffff047224 */ /* 0x004fc600078e0045 */
[----:B------:R1:W-:Y:S04]  /*2f6b0*/  STL [R1+0x198], R68 ;  /* 0x0001984401007387 */ /* 0x0003e80000100800 */
[----:B------:R-:W2:Y:S04]  /*2f6c0*/  LDL.LU.64 R60, [R1+0x4c8] ;  /* 0x0004c800013c7983 */ /* 0x000ea80000300a00 */
[----:B----4-:R-:W-:Y:S01]  /*2f6d0*/  STL [R1+0x1a0], R54 ;  /* 0x0001a03601007387 */ /* 0x010fe20000100800 */
[----:B-1----:R-:W-:Y:S02]  /*2f6e0*/  IMAD.MOV.U32 R68, RZ, RZ, R74 ;  /* 0x000000ffff447224 */ /* 0x002fe400078e004a */
[----:B------:R-:W-:Y:S01]  /*2f6f0*/  IMAD.MOV.U32 R69, RZ, RZ, R75 ;  /* 0x000000ffff457224 */ /* 0x000fe200078e004b */
[----:B------:R-:W-:Y:S01]  /*2f700*/  MOV R75, R79 ;  /* 0x0000004f004b7202 */ /* 0x000fe20000000f00 */
[----:B------:R-:W-:Y:S01]  /*2f710*/  IMAD.MOV.U32 R74, RZ, RZ, R78 ;  /* 0x000000ffff4a7224 */ /* 0x000fe200078e004e */
[----:B------:R1:W-:Y:S01]  /*2f720*/  STL [R1+0x194], R4 ;  /* 0x0001940401007387 */ /* 0x0003e20000100800 */
[----:B------:R-:W-:-:S02]  /*2f730*/  IMAD.MOV.U32 R78, RZ, RZ, R86 ;  /* 0x000000ffff4e7224 */ /* 0x000fc400078e0056 */
[----:B------:R-:W-:Y:S02]  /*2f740*/  IMAD.MOV.U32 R79, RZ, RZ, R87 ;  /* 0x000000ffff4f7224 */ /* 0x000fe400078e0057 */
[----:B------:R-:W4:Y:S01]  /*2f750*/  LDL.LU.64 R86, [R1+0x3f8] ;  /* 0x0003f80001567983 */ /* 0x000f220000300a00 */
[----:B-1----:R-:W-:-:S05]  /*2f760*/  IMAD.MOV.U32 R4, RZ, RZ, R55 ;  /* 0x000000ffff047224 */ /* 0x002fca00078e0037 */
[----:B------:R3:W-:Y:S02]  /*2f770*/  STL [R1+0x19c], R4 ;  /* 0x00019c0401007387 */ /* 0x0007e40000100800 */
[----:B---3--:R-:W-:Y:S02]  /*2f780*/  IMAD.MOV.U32 R4, RZ, RZ, R57 ;  /* 0x000000ffff047224 */ /* 0x008fe400078e0039 */
[----:B------:R-:W-:Y:S04]  /*2f790*/  STL [R1+0x1a8], R56 ;  /* 0x0001a83801007387 */ /* 0x000fe80000100800 */
[----:B------:R1:W-:Y:S04]  /*2f7a0*/  STL [R1+0x1a4], R4 ;  /* 0x0001a40401007387 */ /* 0x0003e80000100800 */
[----:B-----5:R-:W-:Y:S01]  /*2f7b0*/  STL [R1+0x1b0], R58 ;  /* 0x0001b03a01007387 */ /* 0x020fe20000100800 */
[----:B-1----:R-:W-:-:S05]  /*2f7c0*/  IMAD.MOV.U32 R4, RZ, RZ, R59 ;  /* 0x000000ffff047224 */ /* 0x002fca00078e003b */
[----:B------:R1:W-:Y:S04]  /*2f7d0*/  STL [R1+0x1ac], R4 ;  /* 0x0001ac0401007387 */ /* 0x0003e80000100800 */
[----:B------:R3:W-:Y:S01]  /*2f7e0*/  STL [R1+0x1b8], R62 ;  /* 0x0001b83e01007387 */ /* 0x0007e20000100800 */
[----:B-1----:R-:W-:-:S05]  /*2f7f0*/  IMAD.MOV.U32 R4, RZ, RZ, R63 ;  /* 0x000000ffff047224 */ /* 0x002fca00078e003f */
[----:B------:R1:W-:Y:S01]  /*2f800*/  STL [R1+0x1b4], R4 ;  /* 0x0001b40401007387 */ /* 0x0003e20000100800 */
[----:B---3--:R-:W-:Y:S01]  /*2f810*/  MOV R62, R70 ;  /* 0x00000046003e7202 */ /* 0x008fe20000000f00 */
[----:B------:R-:W-:Y:S02]  /*2f820*/  IMAD.MOV.U32 R63, RZ, RZ, R71 ;  /* 0x000000ffff3f7224 */ /* 0x000fe400078e0047 */
[----:B------:R3:W-:Y:S04]  /*2f830*/  STL [R1+0x1c0], R66 ;  /* 0x0001c04201007387 */ /* 0x0007e80000100800 */
[----:B------:R-:W5:Y:S01]  /*2f840*/  LDL.LU.64 R70, [R1+0x4f0] ;  /* 0x0004f00001467983 */ /* 0x000f620000300a00 */
[----:B-1----:R-:W-:-:S05]  /*2f850*/  IMAD.MOV.U32 R4, RZ, RZ, R67 ;  /* 0x000000ffff047224 */ /* 0x002fca00078e0043 */
[----:B------:R2:W-:Y:S01]  /*2f860*/  STL [R1+0x1bc], R4 ;  /* 0x0001bc0401007387 */ /* 0x0005e20000100800 */
[----:B---3--:R-:W-:Y:S02]  /*2f870*/  IMAD.MOV.U32 R66, RZ, RZ, R68 ;  /* 0x000000ffff427224 */ /* 0x008fe400078e0044 */
[----:B------:R-:W-:Y:S02]  /*2f880*/  IMAD.MOV.U32 R67, RZ, RZ, R69 ;  /* 0x000000ffff437224 */ /* 0x000fe400078e0045 */
[----:B------:R-:W-:Y:S02]  /*2f890*/  IMAD.MOV.U32 R68, RZ, RZ, R78 ;  /* 0x000000ffff447224 */ /* 0x000fe400078e004e */
[----:B------:R-:W-:Y:S02]  /*2f8a0*/  IMAD.MOV.U32 R69, RZ, RZ, R79 ;  /* 0x000000ffff457224 */ /* 0x000fe400078e004f */
[----:B------:R-:W3:Y:S01]  /*2f8b0*/  LDL.LU.64 R78, [R1+0x500] ;  /* 0x00050000014e7983 */ /* 0x000ee20000300a00 */
[----:B--2---:R-:W-:-:S03]  /*2f8c0*/  MOV R4, R61 ;  /* 0x0000003d00047202 */ /* 0x004fc60000000f00 */
[----:B------:R-:W-:Y:S04]  /*2f8d0*/  STL [R1+0x1c8], R60 ;  /* 0x0001c83c01007387 */ /* 0x000fe80000100800 */
[----:B----4-:R-:W-:Y:S04]  /*2f8e0*/  STL [R1+0x1d0], R86 ;  /* 0x0001d05601007387 */ /* 0x010fe80000100800 */
[----:B------:R1:W-:Y:S02]  /*2f8f0*/  STL [R1+0x1c4], R4 ;  /* 0x0001c40401007387 */ /* 0x0003e40000100800 */
[----:B-1----:R-:W-:-:S02]  /*2f900*/  IMAD.MOV.U32 R4, RZ, RZ, R87 ;  /* 0x000000ffff047224 */ /* 0x002fc400078e0057 */
[----:B------:R-:W-:Y:S02]  /*2f910*/  IMAD.MOV.U32 R86, RZ, RZ, R88 ;  /* 0x000000ffff567224 */ /* 0x000fe400078e0058 */
[----:B------:R-:W-:Y:S01]  /*2f920*/  IMAD.MOV.U32 R87, RZ, RZ, R89 ;  /* 0x000000ffff577224 */ /* 0x000fe200078e0059 */
[----:B------:R1:W-:Y:S04]  /*2f930*/  STL [R1+0x1cc], R4 ;  /* 0x0001cc0401007387 */ /* 0x0003e80000100800 */
[----:B------:R-:W2:Y:S04]  /*2f940*/  LDL.LU.64 R88, [R1+0x510] ;  /* 0x0005100001587983 */ /* 0x000ea80000300a00 */
[----:B------:R4:W-:Y:S01]  /*2f950*/  STL [R1+0x1d8], R80 ;  /* 0x0001d85001007387 */ /* 0x0009e20000100800 */
[----:B-1----:R-:W-:-:S03]  /*2f960*/  IMAD.MOV.U32 R4, RZ, RZ, R81 ;  /* 0x000000ffff047224 */ /* 0x002fc600078e0051 */
[----:B----4-:R-:W4:Y:S04]  /*2f970*/  LDL.LU.64 R80, [R1+0x518] ;  /* 0x0005180001507983 */ /* 0x010f280000300a00 */
[----:B------:R1:W-:Y:S04]  /*2f980*/  STL [R1+0x1d4], R4 ;  /* 0x0001d40401007387 */ /* 0x0003e80000100800 */
[----:B------:R1:W-:Y:S02]  /*2f990*/  STL [R1+0x1e0], R64 ;  /* 0x0001e04001007387 */ /* 0x0003e40000100800 */
[----:B-1----:R-:W-:-:S02]  /*2f9a0*/  IMAD.MOV.U32 R4, RZ, RZ, R65 ;  /* 0x000000ffff047224 */ /* 0x002fc400078e0041 */
[----:B------:R-:W4:Y:S04]  /*2f9b0*/  LDL.LU.64 R64, [R1+0x4d8] ;  /* 0x0004d80001407983 */ /* 0x000f280000300a00 */
[----:B------:R1:W-:Y:S04]  /*2f9c0*/  STL [R1+0x1dc], R4 ;  /* 0x0001dc0401007387 */ /* 0x0003e80000100800 */
[----:B------:R-:W-:Y:S01]  /*2f9d0*/  STL [R1+0x1e8], R62 ;  /* 0x0001e83e01007387 */ /* 0x000fe20000100800 */
[----:B-1----:R-:W-:-:S05]  /*2f9e0*/  IMAD.MOV.U32 R4, RZ, RZ, R63 ;  /* 0x000000ffff047224 */ /* 0x002fca00078e003f */
[----:B------:R5:W-:Y:S02]  /*2f9f0*/  STL [R1+0x1e4], R4 ;  /* 0x0001e40401007387 */ /* 0x000be40000100800 */
[----:B-----5:R-:W-:Y:S02]  /*2fa00*/  MOV R4, R71 ;  /* 0x0000004700047202 */ /* 0x020fe40000000f00 */
[----:B------:R1:W-:Y:S04]  /*2fa10*/  STL [R1+0x1f0], R70 ;  /* 0x0001f04601007387 */ /* 0x0003e80000100800 */
[----:B------:R3:W-:Y:S01]  /*2fa20*/  STL [R1+0x1ec], R4 ;  /* 0x0001ec0401007387 */ /* 0x0007e20000100800 */
[----:B-1----:R-:W-:Y:S02]  /*2fa30*/  IMAD.MOV.U32 R70, RZ, RZ, R76 ;  /* 0x000000ffff467224 */ /* 0x002fe400078e004c */
[----:B------:R-:W-:-:S02]  /*2fa40*/  IMAD.MOV.U32 R71, RZ, RZ, R77 ;  /* 0x000000ffff477224 */ /* 0x000fc400078e004d */
[----:B------:R-:W5:Y:S01]  /*2fa50*/  LDL.LU.64 R76, [R1+0x540] ;  /* 0x00054000014c7983 */ /* 0x000f620000300a00 */
[----:B---3--:R-:W-:-:S03]  /*2fa60*/  IMAD.MOV.U32 R4, RZ, RZ, R79 ;  /* 0x000000ffff047224 */ /* 0x008fc600078e004f */
[----:B------:R1:W-:Y:S04]  /*2fa70*/  STL [R1+0x1f8], R78 ;  /* 0x0001f84e01007387 */ /* 0x0003e80000100800 */
[----:B------:R3:W-:Y:S04]  /*2fa80*/  STL [R1+0x1f4], R4 ;  /* 0x0001f40401007387 */ /* 0x0007e80000100800 */
[----:B--2---:R-:W-:Y:S04]  /*2fa90*/  STL [R1+0x200], R88 ;  /* 0x0002005801007387 */ /* 0x004fe80000100800 */
[----:B-1----:R-:W2:Y:S01]  /*2faa0*/  LDL.LU.64 R78, [R1+0x548] ;  /* 0x00054800014e7983 */ /* 0x002ea20000300a00 */
[----:B---3--:R-:W-:-:S05]  /*2fab0*/  IMAD.MOV.U32 R4, RZ, RZ, R89 ;  /* 0x000000ffff047224 */ /* 0x008fca00078e0059 */
[----:B------:R1:W-:Y:S04]  /*2fac0*/  STL [R1+0x1fc], R4 ;  /* 0x0001fc0401007387 */ /* 0x0003e80000100800 */
[----:B----4-:R3:W-:Y:S01]  /*2fad0*/  STL [R1+0x208], R80 ;  /* 0x0002085001007387 */ /* 0x0107e20000100800 */
[----:B-1----:R-:W-:-:S03]  /*2fae0*/  IMAD.MOV.U32 R4, RZ, RZ, R81 ;  /* 0x000000ffff047224 */ /* 0x002fc600078e0051 */
[----:B------:R-:W4:Y:S04]  /*2faf0*/  LDL.LU.64 R88, [R1+0x550] ;  /* 0x0005500001587983 */ /* 0x000f280000300a00 */
[----:B------:R1:W-:Y:S04]  /*2fb00*/  STL [R1+0x204], R4 ;  /* 0x0002040401007387 */ /* 0x0003e80000100800 */
[----:B------:R-:W-:Y:S04]  /*2fb10*/  STL [R1+0x210], R64 ;  /* 0x0002104001007387 */ /* 0x000fe80000100800 */
[----:B---3--:R-:W3:Y:S01]  /*2fb20*/  LDL.LU.64 R80, [R1+0x558] ;  /* 0x0005580001507983 */ /* 0x008ee20000300a00 */
[----:B-1----:R-:W-:-:S05]  /*2fb30*/  IMAD.MOV.U32 R4, RZ, RZ, R65 ;  /* 0x000000ffff047224 */ /* 0x002fca00078e0041 */
[----:B------:R1:W-:Y:S04]  /*2fb40*/  STL [R1+0x20c], R4 ;  /* 0x00020c0401007387 */ /* 0x0003e80000100800 */
[----:B------:R1:W-:Y:S02]  /*2fb50*/  STL [R1+0x218], R72 ;  /* 0x0002184801007387 */ /* 0x0003e40000100800 */
[----:B-1----:R-:W-:Y:S02]  /*2fb60*/  MOV R4, R73 ;  /* 0x0000004900047202 */ /* 0x002fe40000000f00 */
[----:B------:R-:W3:Y:S04]  /*2fb70*/  LDL.LU.64 R72, [R1+0x508] ;  /* 0x0005080001487983 */ /* 0x000ee80000300a00 */
[----:B------:R1:W-:Y:S04]  /*2fb80*/  STL [R1+0x214], R4 ;  /* 0x0002140401007387 */ /* 0x0003e80000100800 */
[----:B------:R-:W-:Y:S01]  /*2fb90*/  STL [R1+0x220], R66 ;  /* 0x0002204201007387 */ /* 0x000fe20000100800 */
[----:B-1----:R-:W-:-:S05]  /*2fba0*/  IMAD.MOV.U32 R4, RZ, RZ, R67 ;  /* 0x000000ffff047224 */ /* 0x002fca00078e0043 */
[----:B------:R1:W-:Y:S04]  /*2fbb0*/  STL [R1+0x21c], R4 ;  /* 0x00021c0401007387 */ /* 0x0003e80000100800 */
[----:B------:R-:W-:Y:S01]  /*2fbc0*/  STL [R1+0x228], R74 ;  /* 0x0002284a01007387 */ /* 0x000fe20000100800 */
[----:B-1----:R-:W-:-:S05]  /*2fbd0*/  IMAD.MOV.U32 R4, RZ, RZ, R75 ;  /* 0x000000ffff047224 */ /* 0x002fca00078e004b */
[----:B------:R1:W-:Y:S04]  /*2fbe0*/  STL [R1+0x224], R4 ;  /* 0x0002240401007387 */ /* 0x0003e80000100800 */
[----:B-----5:R5:W-:Y:S01]  /*2fbf0*/  STL [R1+0x230], R76 ;  /* 0x0002304c01007387 */ /* 0x020be20000100800 */
[----:B-1----:R-:W-:-:S03]  /*2fc00*/  IMAD.MOV.U32 R4, RZ, RZ, R77 ;  /* 0x000000ffff047224 */ /* 0x002fc600078e004d */
[----:B-----5:R-:W5:Y:S04]  /*2fc10*/  LDL.LU.64 R76, [R1+0x588] ;  /* 0x00058800014c7983 */ /* 0x020f680000300a00 */
[----:B------:R1:W-:Y:S04]  /*2fc20*/  STL [R1+0x22c], R4 ;  /* 0x00022c0401007387 */ /* 0x0003e80000100800 */
[----:B--2---:R2:W-:Y:S01]  /*2fc30*/  STL [R1+0x238], R78 ;  /* 0x0002384e01007387 */ /* 0x0045e20000100800 */
[----:B-1----:R-:W-:-:S03]  /*2fc40*/  IMAD.MOV.U32 R4, RZ, RZ, R79 ;  /* 0x000000ffff047224 */ /* 0x002fc600078e004f */
[----:B--2---:R-:W2:Y:S04]  /*2fc50*/  LDL.LU.64 R78, [R1+0x598] ;  /* 0x00059800014e7983 */ /* 0x004ea80000300a00 */
[----:B------:R1:W-:Y:S04]  /*2fc60*/  STL [R1+0x234], R4 ;  /* 0x0002340401007387 */ /* 0x0003e80000100800 */
[----:B----4-:R4:W-:Y:S01]  /*2fc70*/  STL [R1+0x240], R88 ;  /* 0x0002405801007387 */ /* 0x0109e20000100800 */
[----:B-1----:R-:W-:-:S03]  /*2fc80*/  IMAD.MOV.U32 R4, RZ, RZ, R89 ;  /* 0x000000ffff047224 */ /* 0x002fc600078e0059 */
[----:B----4-:R-:W4:Y:S04]  /*2fc90*/  LDL.LU.64 R88, [R1+0x5a8] ;  /* 0x0005a80001587983 */ /* 0x010f280000300a00 */
[----:B------:R1:W-:Y:S04]  /*2fca0*/  STL [R1+0x23c], R4 ;  /* 0x00023c0401007387 */ /* 0x0003e80000100800 */
[----:B---3--:R-:W-:Y:S04]  /*2fcb0*/  STL [R1+0x248], R80 ;  /* 0x0002485001007387 */ /* 0x008fe80000100800 */
[----:B------:R-:W3:Y:S01]  /*2fcc0*/  LDL.LU.64 R74, [R1+0x5b8] ;  /* 0x0005b800014a7983 */ /* 0x000ee20000300a00 */
[----:B-1----:R-:W-:-:S05]  /*2fcd0*/  IMAD.MOV.U32 R4, RZ, RZ, R81 ;  /* 0x000000ffff047224 */ /* 0x002fca00078e0051 */
[----:B------:R1:W-:Y:S04]  /*2fce0*/  STL [R1+0x244], R4 ;  /* 0x0002440401007387 */ /* 0x0003e80000100800 */
[----:B------:R1:W-:Y:S02]  /*2fcf0*/  STL [R1+0x250], R72 ;  /* 0x0002504801007387 */ /* 0x0003e40000100800 */
[----:B-1----:R-:W-:Y:S02]  /*2fd00*/  MOV R4, R73 ;  /* 0x0000004900047202 */ /* 0x002fe40000000f00 */
[----:B------:R-:W3:Y:S04]  /*2fd10*/  LDL.LU.64 R80, [R1+0x538] ;  /* 0x0005380001507983 */ /* 0x000ee80000300a00 */
[----:B------:R1:W-:Y:S04]  /*2fd20*/  STL [R1+0x24c], R4 ;  /* 0x00024c0401007387 */ /* 0x0003e80000100800 */
[----:B------:R-:W-:Y:S04]  /*2fd30*/  STL [R1+0x258], R68 ;  /* 0x0002584401007387 */ /* 0x000fe80000100800 */
[----:B------:R-:W3:Y:S01]  /*2fd40*/  LDL.LU.64 R72, [R1+0x4d0] ;  /* 0x0004d00001487983 */ /* 0x000ee20000300a00 */
[----:B-1----:R-:W-:-:S05]  /*2fd50*/  IMAD.MOV.U32 R4, RZ, RZ, R69 ;  /* 0x000000ffff047224 */ /* 0x002fca00078e0045 */
[----:B------:R1:W-:Y:S04]  /*2fd60*/  STL [R1+0x254], R4 ;  /* 0x0002540401007387 */ /* 0x0003e80000100800 */
[----:B------:R-:W-:Y:S01]  /*2fd70*/  STL [R1+0x260], R70 ;  /* 0x0002604601007387 */ /* 0x000fe20000100800 */
[----:B-1----:R-:W-:-:S05]  /*2fd80*/  IMAD.MOV.U32 R4, RZ, RZ, R71 ;  /* 0x000000ffff047224 */ /* 0x002fca00078e0047 */
[----:B------:R1:W-:Y:S04]  /*2fd90*/  STL [R1+0x25c], R4 ;  /* 0x00025c0401007387 */ /* 0x0003e80000100800 */
[----:B------:R5:W-:Y:S01]  /*2fda0*/  STL [R1+0x268], R96 ;  /* 0x0002686001007387 */ /* 0x000be20000100800 */
[----:B-1----:R-:W-:-:S03]  /*2fdb0*/  IMAD.MOV.U32 R4, RZ, RZ, R97 ;  /* 0x000000ffff047224 */ /* 0x002fc600078e0061 */
[----:B-----5:R-:W-:Y:S04]  /*2fdc0*/  STL [R1+0x270], R76 ;  /* 0x0002704c01007387 */ /* 0x020fe80000100800 */
[----:B------:R1:W-:Y:S04]  /*2fdd0*/  STL [R1+0x264], R4 ;  /* 0x0002640401007387 */ /* 0x0003e80000100800 */
[----:B------:R-:W5:Y:S01]  /*2fde0*/  LDL.LU.64 R96, [R1+0x5e8] ;  /* 0x0005e80001607983 */ /* 0x000f620000300a00 */
[----:B-1----:R-:W-:-:S03]  /*2fdf0*/  IMAD.MOV.U32 R4, RZ, RZ, R77 ;  /* 0x000000ffff047224 */ /* 0x002fc600078e004d */
[----:B------:R-:W5:Y:S04]  /*2fe00*/  LDL.LU.64 R76, [R1+0x5f0] ;  /* 0x0005f000014c7983 */ /* 0x000f680000300a00 */
[----:B------:R1:W-:Y:S04]  /*2fe10*/  STL [R1+0x26c], R4 ;  /* 0x00026c0401007387 */ /* 0x0003e80000100800 */
[----:B--2---:R2:W-:Y:S01]  /*2fe20*/  STL [R1+0x278], R78 ;  /* 0x0002784e01007387 */ /* 0x0045e20000100800 */
[----:B-1----:R-:W-:-:S03]  /*2fe30*/  IMAD.MOV.U32 R4, RZ, RZ, R79 ;  /* 0x000000ffff047224 */ /* 0x002fc600078e004f */
[----:B--2---:R-:W2:Y:S04]  /*2fe40*/  LDL.LU.64 R78, [R1+0x5f8] ;  /* 0x0005f800014e7983 */ /* 0x004ea80000300a00 */
[----:B------:R1:W-:Y:S04]  /*2fe50*/  STL [R1+0x274], R4 ;  /* 0x0002740401007387 */ /* 0x0003e80000100800 */
[----:B----4-:R4:W-:Y:S01]  /*2fe60*/  STL [R1+0x280], R88 ;  /* 0x0002805801007387 */ /* 0x0109e20000100800 */
[----:B-1----:R-:W-:-:S03]  /*2fe70*/  IMAD.MOV.U32 R4, RZ, RZ, R89 ;  /* 0x000000ffff047224 */ /* 0x002fc600078e0059 */
[----:B---3--:R-:W-:Y:S04]  /*2fe80*/  STL [R1+0x288], R74 ;  /* 0x0002884a01007387 */ /* 0x008fe80000100800 */
[----:B------:R1:W-:Y:S04]  /*2fe90*/  STL [R1+0x27c], R4 ;  /* 0x00027c0401007387 */ /* 0x0003e80000100800 */
[----:B----4-:R-:W3:Y:S01]  /*2fea0*/  LDL.LU.64 R88, [R1+0x5e0] ;  /* 0x0005e00001587983 */ /* 0x010ee20000300a00 */
[----:B-1----:R-:W-:-:S03]  /*2feb0*/  MOV R4, R75 ;  /* 0x0000004b00047202 */ /* 0x002fc60000000f00 */
[----:B------:R-:W-:Y:S04]  /*2fec0*/  STL [R1+0x290], R80 ;  /* 0x0002905001007387 */ /* 0x000fe80000100800 */
[----:B------:R1:W-:Y:S04]  /*2fed0*/  STL [R1+0x284], R4 ;  /* 0x0002840401007387 */ /* 0x0003e80000100800 */
[----:B------:R-:W4:Y:S01]  /*2fee0*/  LDL.LU.64 R74, [R1+0x578] ;  /* 0x00057800014a7983 */ /* 0x000f220000300a00 */
[----:B-1----:R-:W-:-:S05]  /*2fef0*/  IMAD.MOV.U32 R4, RZ, RZ, R81 ;  /* 0x000000ffff047224 */ /* 0x002fca00078e0051 */
[----:B------:R1:W-:Y:S04]  /*2ff00*/  STL [R1+0x28c], R4 ;  /* 0x00028c0401007387 */ /* 0x0003e80000100800 */
[----:B------:R-:W-:Y:S04]  /*2ff10*/  STL [R1+0x298], R72 ;  /* 0x0002984801007387 */ /* 0x000fe80000100800 */
[----:B------:R-:W4:Y:S01]  /*2ff20*/  LDL.LU.64 R80, [R1+0x4f8] ;  /* 0x0004f80001507983 */ /* 0x000f220000300a00 */
[----:B-1----:R-:W-:-:S05]  /*2ff30*/  IMAD.MOV.U32 R4, RZ, RZ, R73 ;  /* 0x000000ffff047224 */ /* 0x002fca00078e0049 */
[----:B------:R1:W-:Y:S04]  /*2ff40*/  STL [R1+0x294], R4 ;  /* 0x0002940401007387 */ /* 0x0003e80000100800 */
[----:B------:R-:W-:Y:S01]  /*2ff50*/  STL [R1+0x2a0], R82 ;  /* 0x0002a05201007387 */ /* 0x000fe20000100800 */
[----:B-1----:R-:W-:-:S05]  /*2ff60*/  IMAD.MOV.U32 R4, RZ, RZ, R83 ;  /* 0x000000ffff047224 */ /* 0x002fca00078e0053 */
[----:B------:R1:W-:Y:S04]  /*2ff70*/  STL [R1+0x29c], R4 ;  /* 0x00029c0401007387 */ /* 0x0003e80000100800 */
[----:B------:R1:W-:Y:S02]  /*2ff80*/  STL [R1+0x2a8], R106 ;  /* 0x0002a86a01007387 */ /* 0x0003e40000100800 */
[----:B-1----:R-:W-:Y:S02]  /*2ff90*/  IMAD.MOV.U32 R4, RZ, RZ, R107 ;  /* 0x000000ffff047224 */ /* 0x002fe400078e006b */
[----:B------:R-:W4:Y:S04]  /*2ffa0*/  LDL.LU.64 R106, [R1+0x650] ;  /* 0x00065000016a7983 */ /* 0x000f280000300a00 */
[----:B------:R1:W-:Y:S04]  /*2ffb0*/  STL [R1+0x2a4], R4 ;  /* 0x0002a40401007387 */ /* 0x0003e80000100800 */
[----:B-----5:R5:W-:Y:S01]  /*2ffc0*/  STL [R1+0x2b0], R96 ;  /* 0x0002b06001007387 */ /* 0x020be20000100800 */
[----:B-1----:R-:W-:-:S03]  /*2ffd0*/  IMAD.MOV.U32 R4, RZ, RZ, R97 ;  /* 0x000000ffff047224 */ /* 0x002fc600078e0061 */
[----:B------:R-:W4:Y:S04]  /*2ffe0*/  LDL.LU.64 R82, [R1+0x658] ;  /* 0x0006580001527983 */ /* 0x000f280000300a00 */
[----:B------:R1:W-:Y:S04]  /*2fff0*/  STL [R1+0x2ac], R4 ;  /* 0x0002ac0401007387 */ /* 0x0003e80000100800 */
[----:B------:R2:W-:Y:S04]  /*30000*/  STL [R1+0x2b8], R76 ;  /* 0x0002b84c01007387 */ /* 0x0005e80000100800 */
[----:B-----5:R-:W5:Y:S01]  /*30010*/  LDL.LU.64 R96, [R1+0x660] ;  /* 0x0006600001607983 */ /* 0x020f620000300a00 */
[----:B-1----:R-:W-:-:S03]  /*30020*/  IMAD.MOV.U32 R4, RZ, RZ, R77 ;  /* 0x000000ffff047224 */ /* 0x002fc600078e004d */
[----:B--2---:R-:W-:Y:S04]  /*30030*/  STL [R1+0x2c0], R78 ;  /* 0x0002c04e01007387 */ /* 0x004fe80000100800 */
[----:B------:R1:W-:Y:S04]  /*30040*/  STL [R1+0x2b4], R4 ;  /* 0x0002b40401007387 */ /* 0x0003e80000100800 */
[----:B------:R-:W2:Y:S01]  /*30050*/  LDL.LU.64 R76, [R1+0x620] ;  /* 0x00062000014c7983 */ /* 0x000ea20000300a00 */
[----:B-1----:R-:W-:-:S05]  /*30060*/  MOV R4, R79 ;  /* 0x0000004f00047202 */ /* 0x002fca0000000f00 */
[----:B------:R1:W-:Y:S04]  /*30070*/  STL [R1+0x2bc], R4 ;  /* 0x0002bc0401007387 */ /* 0x0003e80000100800 */
[----:B---3--:R3:W-:Y:S04]  /*30080*/  STL [R1+0x2c8], R88 ;  /* 0x0002c85801007387 */ /* 0x0087e80000100800 */
[----:B------:R-:W2:Y:S01]  /*30090*/  LDL.LU.64 R78, [R1+0x5b0] ;  /* 0x0005b000014e7983 */ /* 0x000ea20000300a00 */
[----:B-1----:R-:W-:Y:S02]  /*300a0*/  IMAD.MOV.U32 R4, RZ, RZ, R89 ;  /* 0x000000ffff047224 */ /* 0x002fe400078e0059 */
[----:B---3--:R-:W-:-:S02]  /*300b0*/  IMAD.MOV.U32 R88, RZ, RZ, R100 ;  /* 0x000000ffff587224 */ /* 0x008fc400078e0064 */
[----:B------:R-:W-:Y:S02]  /*300c0*/  IMAD.MOV.U32 R89, RZ, RZ, R101 ;  /* 0x000000ffff597224 */ /* 0x000fe400078e0065 */
[----:B------:R-:W3:Y:S04]  /*300d0*/  LDL.LU.64 R100, [R1+0x530] ;  /* 0x0005300001647983 */ /* 0x000ee80000300a00 */
[----:B------:R1:W-:Y:S04]  /*300e0*/  STL [R1+0x2c4], R4 ;  /* 0x0002c40401007387 */ /* 0x0003e80000100800 */
[----:B----4-:R-:W-:Y:S01]  /*300f0*/  STL [R1+0x2d0], R74 ;  /* 0x0002d04a01007387 */ /* 0x010fe20000100800 */
[----:B-1----:R-:W-:-:S05]  /*30100*/  IMAD.MOV.U32 R4, RZ, RZ, R75 ;  /* 0x000000ffff047224 */ /* 0x002fca00078e004b */
[----:B------:R1:W-:Y:S04]  /*30110*/  STL [R1+0x2cc], R4 ;  /* 0x0002cc0401007387 */ /* 0x0003e80000100800 */
[----:B------:R-:W-:Y:S01]  /*30120*/  STL [R1+0x2d8], R80 ;  /* 0x0002d85001007387 */ /* 0x000fe20000100800 */
[----:B-1----:R-:W-:-:S05]  /*30130*/  IMAD.MOV.U32 R4, RZ, RZ, R81 ;  /* 0x000000ffff047224 */ /* 0x002fca00078e0051 */
[----:B------:R1:W-:Y:S04]  /*30140*/  STL [R1+0x2d4], R4 ;  /* 0x0002d40401007387 */ /* 0x0003e80000100800 */
[----:B------:R4:W-:Y:S01]  /*30150*/  STL [R1+0x2e0], R102 ;  /* 0x0002e06601007387 */ /* 0x0009e20000100800 */
[----:B-1----:R-:W-:-:S03]  /*30160*/  IMAD.MOV.U32 R4, RZ, RZ, R103 ;  /* 0x000000ffff047224 */ /* 0x002fc600078e0067 */
[----:B----4-:R-:W4:Y:S04]  /*30170*/  LDL.LU.64 R102, [R1+0x6c8] ;  /* 0x0006c80001667983 */ /* 0x010f280000300a00 */
[----:B------:R1:W-:Y:S04]  /*30180*/  STL [R1+0x2dc], R4 ;  /* 0x0002dc0401007387 */ /* 0x0003e80000100800 */
[----:B------:R1:W-:Y:S02]  /*30190*/  STL [R1+0x2e8], R86 ;  /* 0x0002e85601007387 */ /* 0x0003e40000100800 */
[----:B-1----:R-:W-:-:S02]  /*301a0*/  MOV R4, R87 ;  /* 0x0000005700047202 */ /* 0x002fc40000000f00 */
[----:B------:R-:W4:Y:S04]  /*301b0*/  LDL.LU.64 R86, [R1+0x710] ;  /* 0x0007100001567983 */ /* 0x000f280000300a00 */
[----:B------:R1:W-:Y:S04]  /*301c0*/  STL [R1+0x2e4], R4 ;  /* 0x0002e40401007387 */ /* 0x0003e80000100800 */
[----:B------:R1:W-:Y:S02]  /*301d0*/  STL [R1+0x2f0], R106 ;  /* 0x0002f06a01007387 */ /* 0x0003e40000100800 */
[----:B-1----:R-:W-:-:S02]  /*301e0*/  IMAD.MOV.U32 R4, RZ, RZ, R107 ;  /* 0x000000ffff047224 */ /* 0x002fc400078e006b */
[----:B------:R-:W4:Y:S04]  /*301f0*/  LDL.LU.64 R106, [R1+0x6b8] ;  /* 0x0006b800016a7983 */ /* 0x000f280000300a00 */
[----:B------:R1:W-:Y:S02]  /*30200*/  STL [R1+0x2ec], R4 ;  /* 0x0002ec0401007387 */ /* 0x0003e40000100800 */
[----:B-1----:R-:W-:Y:S02]  /*30210*/  IMAD.MOV.U32 R4, RZ, RZ, R83 ;  /* 0x000000ffff047224 */ /* 0x002fe400078e0053 */
[----:B------:R-:W-:Y:S04]  /*30220*/  STL [R1+0x2f8], R82 ;  /* 0x0002f85201007387 */ /* 0x000fe80000100800 */
[----:B------:R1:W-:Y:S04]  /*30230*/  STL [R1+0x2f4], R4 ;  /* 0x0002f40401007387 */ /* 0x0003e80000100800 */
[----:B-----5:R5:W-:Y:S04]  /*30240*/  STL [R1+0x300], R96 ;  /* 0x0003006001007387 */ /* 0x020be80000100800 */
[----:B------:R-:W4:Y:S01]  /*30250*/  LDL.LU.64 R80, [R1+0x648] ;  /* 0x0006480001507983 */ /* 0x000f220000300a00 */
[----:B-1----:R-:W-:-:S03]  /*30260*/  IMAD.MOV.U32 R4, RZ, RZ, R97 ;  /* 0x000000ffff047224 */ /* 0x002fc600078e0061 */
[----:B------:R-:W4:Y:S04]  /*30270*/  LDL.LU.64 R82, [R1+0x5d8] ;  /* 0x0005d80001527983 */ /* 0x000f280000300a00 */
[----:B------:R1:W-:Y:S01]  /*30280*/  STL [R1+0x2fc], R4 ;  /* 0x0002fc0401007387 */ /* 0x0003e20000100800 */
[----:B-----5:R-:W-:Y:S02]  /*30290*/  IMAD.MOV.U32 R96, RZ, RZ, R112 ;  /* 0x000000ffff607224 */ /* 0x020fe400078e0070 */
[----:B------:R-:W-:Y:S01]  /*302a0*/  IMAD.MOV.U32 R97, RZ, RZ, R113 ;  /* 0x000000ffff617224 */ /* 0x000fe200078e0071 */
[----:B--2---:R-:W-:Y:S04]  /*302b0*/  STL [R1+0x308], R76 ;  /* 0x0003084c01007387 */ /* 0x004fe80000100800 */
[----:B------:R-:W2:Y:S01]  /*302c0*/  LDL.LU.64 R112, [R1+0x570] ;  /* 0x0005700001707983 */ /* 0x000ea20000300a00 */
[----:B-1----:R-:W-:-:S03]  /*302d0*/  IMAD.MOV.U32 R4, RZ, RZ, R77 ;  /* 0x000000ffff047224 */ /* 0x002fc600078e004d */
[----:B------:R-:W-:Y:S04]  /*302e0*/  STL [R1+0x310], R78 ;  /* 0x0003104e01007387 */ /* 0x000fe80000100800 */
[----:B------:R1:W-:Y:S02]  /*302f0*/  STL [R1+0x304], R4 ;  /* 0x0003040401007387 */ /* 0x0003e40000100800 */
[----:B-1----:R-:W-:Y:S02]  /*30300*/  MOV R4, R79 ;  /* 0x0000004f00047202 */ /* 0x002fe40000000f00 */
[----:B---3--:R-:W-:Y:S04]  /*30310*/  STL [R1+0x318], R100 ;  /* 0x0003186401007387 */ /* 0x008fe80000100800 */
[----:B------:R1:W-:Y:S04]  /*30320*/  STL [R1+0x30c], R4 ;  /* 0x00030c0401007387 */ /* 0x0003e80000100800 */
[----:B------:R-:W-:Y:S01]  /*30330*/  STL [R1+0x320], R90 ;  /* 0x0003205a01007387 */ /* 0x000fe20000100800 */
[----:B-1----:R-:W-:-:S05]  /*30340*/  IMAD.MOV.U32 R4, RZ, RZ, R101 ;  /* 0x000000ffff047224 */ /* 0x002fca00078e0065 */
[----:B------:R1:W-:Y:S04]  /*30350*/  STL [R1+0x314], R4 ;  /* 0x0003140401007387 */ /* 0x0003e80000100800 */
[----:B------:R-:W3:Y:S01]  /*30360*/  LDL.LU.64 R100, [R1+0x770] ;  /* 0x0007700001647983 */ /* 0x000ee20000300a00 */
[----:B-1----:R-:W-:-:S03]  /*30370*/  IMAD.MOV.U32 R4, RZ, RZ, R91 ;  /* 0x000000ffff047224 */ /* 0x002fc600078e005b */
[----:B------:R-:W-:Y:S04]  /*30380*/  STL [R1+0x328], R92 ;  /* 0x0003285c01007387 */ /* 0x000fe80000100800 */
[----:B------:R1:W-:Y:S04]  /*30390*/  STL [R1+0x31c], R4 ;  /* 0x00031c0401007387 */ /* 0x0003e80000100800 */
[----:B------:R-:W5:Y:S01]  /*303a0*/  LDL.LU.64 R90, [R1+0x760] ;  /* 0x00076000015a7983 */ /* 0x000f620000300a00 */
[----:B-1----:R-:W-:-:S03]  /*303b0*/  IMAD.MOV.U32 R4, RZ, RZ, R93 ;  /* 0x000000ffff047224 */ /* 0x002fc600078e005d */
[----:B----4-:R-:W-:Y:S04]  /*303c0*/  STL [R1+0x330], R102 ;  /* 0x0003306601007387 */ /* 0x010fe80000100800 */
[----:B------:R1:W-:Y:S04]  /*303d0*/  STL [R1+0x324], R4 ;  /* 0x0003240401007387 */ /* 0x0003e80000100800 */
[----:B------:R-:W4:Y:S01]  /*303e0*/  LDL.LU.64 R92, [R1+0x700] ;  /* 0x00070000015c7983 */ /* 0x000f220000300a00 */
[----:B-1----:R-:W-:-:S03]  /*303f0*/  IMAD.MOV.U32 R4, RZ, RZ, R103 ;  /* 0x000000ffff047224 */ /* 0x002fc600078e0067 */
[----:B------:R-:W-:Y:S04]  /*30400*/  STL [R1+0x338], R86 ;  /* 0x0003385601007387 */ /* 0x000fe80000100800 */
[----:B------:R1:W-:Y:S04]  /*30410*/  STL [R1+0x32c], R4 ;  /* 0x00032c0401007387 */ /* 0x0003e80000100800 */
[----:B------:R-:W4:Y:S01]  /*30420*/  LDL.LU.64 R102, [R1+0x688] ;  /* 0x0006880001667983 */ /* 0x000f220000300a00 */
[----:B-1----:R-:W-:-:S03]  /*30430*/  IMAD.MOV.U32 R4, RZ, RZ, R87 ;  /* 0x000000ffff047224 */ /* 0x002fc600078e0057 */
[----:B------:R1:W-:Y:S04]  /*30440*/  STL [R1+0x340], R106 ;  /* 0x0003406a01007387 */ /* 0x0003e80000100800 */
[----:B------:R1:W-:Y:S04]  /*30450*/  STL [R1+0x334], R4 ;  /* 0x0003340401007387 */ /* 0x0003e80000100800 */
[----:B------:R-:W4:Y:S01]  /*30460*/  LDL.LU.64 R86, [R1+0x618] ;  /* 0x0006180001567983 */ /* 0x000f220000300a00 */
[----:B-1----:R-:W-:Y:S01]  /*30470*/  MOV R106, R108 ;  /* 0x0000006c006a7202 */ /* 0x002fe20000000f00 */
[----:B------:R-:W-:-:S02]  /*30480*/  IMAD.MOV.U32 R4, RZ, RZ, R107 ;  /* 0x000000ffff047224 */ /* 0x000fc400078e006b */
[----:B------:R-:W-:Y:S02]  /*30490*/  IMAD.MOV.U32 R107, RZ, RZ, R109 ;  /* 0x000000ffff6b7224 */ /* 0x000fe400078e006d */
[----:B------:R-:W4:Y:S04]  /*304a0*/  LDL.LU.64 R108, [R1+0x5a0] ;  /* 0x0005a000016c7983 */ /* 0x000f280000300a00 */
[----:B------:R1:W-:Y:S02]  /*304b0*/  STL [R1+0x33c], R4 ;  /* 0x00033c0401007387 */ /* 0x0003e40000100800 */
[----:B-1----:R-:W-:Y:S02]  /*304c0*/  IMAD.MOV.U32 R4, RZ, RZ, R81 ;  /* 0x000000ffff047224 */ /* 0x002fe400078e0051 */
[----:B------:R-:W-:Y:S04]  /*304d0*/  STL [R1+0x348], R80 ;  /* 0x0003485001007387 */ /* 0x000fe80000100800 */
[----:B------:R1:W-:Y:S04]  /*304e0*/  STL [R1+0x344], R4 ;  /* 0x0003440401007387 */ /* 0x0003e80000100800 */
[----:B------:R-:W-:Y:S01]  /*304f0*/  STL [R1+0x350], R82 ;  /* 0x0003505201007387 */ /* 0x000fe20000100800 */
[----:B-1----:R-:W-:-:S05]  /*30500*/  IMAD.MOV.U32 R4, RZ, RZ, R83 ;  /* 0x000000ffff047224 */ /* 0x002fca00078e0053 */
[----:B------:R1:W-:Y:S04]  /*30510*/  STL [R1+0x34c], R4 ;  /* 0x00034c0401007387 */ /* 0x0003e80000100800 */
[----:B--2---:R2:W-:Y:S01]  /*30520*/  STL [R1+0x358], R112 ;  /* 0x0003587001007387 */ /* 0x0045e20000100800 */
[----:B-1----:R-:W-:-:S03]  /*30530*/  IMAD.MOV.U32 R4, RZ, RZ, R113 ;  /* 0x000000ffff047224 */ /* 0x002fc600078e0071 */
[----:B--2---:R-:W2:Y:S04]  /*30540*/  LDL.LU.64 R112, [R1+0x7e0] ;  /* 0x0007e00001707983 */ /* 0x004ea80000300a00 */
[----:B------:R1:W-:Y:S04]  /*30550*/  STL [R1+0x354], R4 ;  /* 0x0003540401007387 */ /* 0x0003e80000100800 */
[----:B------:R1:W-:Y:S02]  /*30560*/  STL [R1+0x360], R88 ;  /* 0x0003605801007387 */ /* 0x0003e40000100800 */
[----:B-1----:R-:W-:-:S02]  /*30570*/  IMAD.MOV.U32 R4, RZ, RZ, R89 ;  /* 0x000000ffff047224 */ /* 0x002fc400078e0059 */
[----:B------:R-:W2:Y:S04]  /*30580*/  LDL.LU.64 R88, [R1+0x7b0] ;  /* 0x0007b00001587983 */ /* 0x000ea80000300a00 */
[----:B------:R1:W-:Y:S04]  /*30590*/  STL [R1+0x35c], R4 ;  /* 0x00035c0401007387 */ /* 0x0003e80000100800 */
[----:B------:R1:W-:Y:S02]  /*305a0*/  STL [R1+0x368], R98 ;  /* 0x0003686201007387 */ /* 0x0003e40000100800 */
[----:B-1----:R-:W-:-:S02]  /*305b0*/  IMAD.MOV.U32 R4, RZ, RZ, R99 ;  /* 0x000000ffff047224 */ /* 0x002fc400078e0063 */
[----:B------:R-:W2:Y:S04]  /*305c0*/  LDL.LU.64 R98, [R1+0x730] ;  /* 0x0007300001627983 */ /* 0x000ea80000300a00 */
[----:B------:R1:W-:Y:S04]  /*305d0*/  STL [R1+0x364], R4 ;  /* 0x0003640401007387 */ /* 0x0003e80000100800 */
[----:B---3--:R3:W-:Y:S01]  /*305e0*/  STL [R1+0x370], R100 ;  /* 0x0003706401007387 */ /* 0x0087e20000100800 */
[----:B-1----:R-:W-:-:S03]  /*305f0*/  MOV R4, R101 ;  /* 0x0000006500047202 */ /* 0x002fc60000000f00 */
[----:B---3--:R-:W3:Y:S04]  /*30600*/  LDL.LU.64 R100, [R1+0x6b0] ;  /* 0x0006b00001647983 */ /* 0x008ee80000300a00 */
[----:B------:R1:W-:Y:S04]  /*30610*/  STL [R1+0x36c], R4 ;  /* 0x00036c0401007387 */ /* 0x0003e80000100800 */
[----:B-----5:R5:W-:Y:S01]  /*30620*/  STL [R1+0x378], R90 ;  /* 0x0003785a01007387 */ /* 0x020be20000100800 */
[----:B-1----:R-:W-:-:S03]  /*30630*/  IMAD.MOV.U32 R4, RZ, RZ, R91 ;  /* 0x000000ffff047224 */ /* 0x002fc600078e005b */
[----:B-----5:R-:W5:Y:S04]  /*30640*/  LDL.LU.64 R90, [R1+0x640] ;  /* 0x00064000015a7983 */ /* 0x020f680000300a00 */
[----:B------:R1:W-:Y:S04]  /*30650*/  STL [R1+0x374], R4 ;  /* 0x0003740401007387 */ /* 0x0003e80000100800 */
[----:B----4-:R4:W-:Y:S01]  /*30660*/  STL [R1+0x380], R92 ;  /* 0x0003805c01007387 */ /* 0x0109e20000100800 */
        /* <DEDUP_REMOVED lines=14> */
[----:B------:R1:W-:Y:S02]  /*30750*/  STL [R1+0x3a0], R110 ;  /* 0x0003a06e01007387 */ /* 0x0003e40000100800 */
[----:B-1----:R-:W-:-:S02]  /*30760*/  IMAD.MOV.U32 R4, RZ, RZ, R111 ;  /* 0x000000ffff047224 */ /* 0x002fc400078e006f */
[----:B------:R-:W4:Y:S04]  /*30770*/  LDL.LU.64 R110, [R1+0x7d8] ;  /* 0x0007d800016e7983 */ /* 0x000f280000300a00 */
[----:B------:R1:W-:Y:S04]  /*30780*/  STL [R1+0x39c], R4 ;  /* 0x00039c0401007387 */ /* 0x0003e80000100800 */
[----:B------:R1:W-:Y:S02]  /*30790*/  STL [R1+0x3a8], R96 ;  /* 0x0003a86001007387 */ /* 0x0003e40000100800 */
[----:B-1----:R-:W-:-:S02]  /*307a0*/  MOV R4, R97 ;  /* 0x0000006100047202 */ /* 0x002fc40000000f00 */
[----:B------:R-:W4:Y:S04]  /*307b0*/  LDL.LU.64 R96, [R1+0x758] ;  /* 0x0007580001607983 */ /* 0x000f280000300a00 */
        /* <DEDUP_REMOVED lines=14> */
[----:B-1----:R-:W-:-:S03]  /*308a0*/  IMAD.MOV.U32 R4, RZ, RZ, R101 ;  /* 0x000000ffff047224 */ /* 0x002fc600078e0065 */
        /* <DEDUP_REMOVED lines=39> */
[----:B-1----:R-:W-:-:S02]  /*30b20*/  MOV R4, R99 ;  /* 0x0000006300047202 */ /* 0x002fc40000000f00 */
        /* <DEDUP_REMOVED lines=55> */
[----:B-1----:R-:W-:-:S03]  /*30ea0*/  MOV R4, R93 ;  /* 0x0000005d00047202 */ /* 0x002fc60000000f00 */
        /* <DEDUP_REMOVED lines=27> */
[----:B-1----:R-:W-:-:S02]  /*31060*/  MOV R4, R89 ;  /* 0x0000005900047202 */ /* 0x002fc40000000f00 */
        /* <DEDUP_REMOVED lines=55> */
[----:B-1----:R-:W-:-:S03]  /*313e0*/  MOV R4, R91 ;  /* 0x0000005b00047202 */ /* 0x002fc60000000f00 */
        /* <DEDUP_REMOVED lines=27> */
[----:B-1----:R-:W-:-:S03]  /*315a0*/  MOV R4, R113 ;  /* 0x0000007100047202 */ /* 0x002fc60000000f00 */
        /* <DEDUP_REMOVED lines=232> */
[----:B---3--:R-:W3:Y:S04]  /*32430*/  LDL.64 R100, [R1+0xa38] ;  /* 0x000a380001647983 */ /* 0x008ee80000100a00 */
        /* <DEDUP_REMOVED lines=49> */
[----:B----4-:R-:W-:Y:S04]  /*32750*/  STL [R1+0x7a0], R92 ;  /* 0x0007a05c01007387 */ /* 0x010fe80000100800 */
[----:B------:R-:W4:Y:S01]  /*32760*/  LDL.LU.64 R86, [R1+0xc00] ;  /* 0x000c000001567983 */ /* 0x000f220000300a00 */
        /* <DEDUP_REMOVED lines=18> */
[----:B------:R-:W-:Y:S04]  /*32890*/  STL [R1+0x7c8], R96 ;  /* 0x0007c86001007387 */ /* 0x000fe80000100800 */
[----:B------:R-:W4:Y:S01]  /*328a0*/  LDL.LU.64 R92, [R1+0x920] ;  /* 0x00092000015c7983 */ /* 0x000f220000300a00 */
[----:B-1----:R-:W-:-:S05]  /*328b0*/  IMAD.MOV.U32 R4, RZ, RZ, R97 ;  /* 0x000000ffff047224 */ /* 0x002fca00078e0061 */
[----:B------:R2:W-:Y:S02]  /*328c0*/  STL [R1+0x7c4], R4 ;  /* 0x0007c40401007387 */ /* 0x0005e40000100800 */
[----:B--2---:R-:W-:Y:S02]  /*328d0*/  MOV R4, R113 ;  /* 0x0000007100047202 */ /* 0x004fe40000000f00 */
[----:B------:R1:W-:Y:S04]  /*328e0*/  STL [R1+0x7d0], R112 ;  /* 0x0007d07001007387 */ /* 0x0003e80000100800 */
[----:B-1----:R-:W2:Y:S04]  /*328f0*/  LDL.LU.64 R112, [R1+0x898] ;  /* 0x0008980001707983 */ /* 0x002ea80000300a00 */
[----:B------:R1:W-:Y:S04]  /*32900*/  STL [R1+0x7cc], R4 ;  /* 0x0007cc0401007387 */ /* 0x0003e80000100800 */
[----:B------:R1:W-:Y:S04]  /*32910*/  STL [R1+0x7d8], R88 ;  /* 0x0007d85801007387 */ /* 0x0003e80000100800 */
[----:B------:R-:W2:Y:S01]  /*32920*/  LDL.LU.64 R96, [R1+0xc60] ;  /* 0x000c600001607983 */ /* 0x000ea20000300a00 */
[----:B-1----:R-:W-:-:S03]  /*32930*/  IMAD.MOV.U32 R4, RZ, RZ, R89 ;  /* 0x000000ffff047224 */ /* 0x002fc600078e0059 */
[----:B------:R-:W-:Y:S04]  /*32940*/  STL [R1+0x7e0], R98 ;  /* 0x0007e06201007387 */ /* 0x000fe80000100800 */
[----:B------:R1:W-:Y:S04]  /*32950*/  STL [R1+0x7d4], R4 ;  /* 0x0007d40401007387 */ /* 0x0003e80000100800 */
[----:B------:R-:W2:Y:S01]  /*32960*/  LDL.LU.64 R88, [R1+0xc20] ;  /* 0x000c200001587983 */ /* 0x000ea20000300a00 */
[----:B-1----:R-:W-:-:S03]  /*32970*/  IMAD.MOV.U32 R4, RZ, RZ, R99 ;  /* 0x000000ffff047224 */ /* 0x002fc600078e0063 */
[----:B---3--:R-:W-:Y:S04]  /*32980*/  STL [R1+0x7e8], R100 ;  /* 0x0007e86401007387 */ /* 0x008fe80000100800 */
[----:B------:R1:W-:Y:S04]  /*32990*/  STL [R1+0x7dc], R4 ;  /* 0x0007dc0401007387 */ /* 0x0003e80000100800 */
[----:B------:R-:W3:Y:S01]  /*329a0*/  LDL.LU.64 R98, [R1+0xbd0] ;  /* 0x000bd00001627983 */ /* 0x000ee20000300a00 */
[----:B-1----:R-:W-:-:S03]  /*329b0*/  IMAD.MOV.U32 R4, RZ, RZ, R101 ;  /* 0x000000ffff047224 */ /* 0x002fc600078e0065 */
[----:B-----5:R-:W-:Y:S04]  /*329c0*/  STL [R1+0x7f0], R90 ;  /* 0x0007f05a01007387 */ /* 0x020fe80000100800 */
        /* <DEDUP_REMOVED lines=8> */
[----:B------:R1:W-:Y:S02]  /*32a50*/  STL [R1+0x7f4], R4 ;  /* 0x0007f40401007387 */ /* 0x0003e40000100800 */
[----:B-1----:R-:W-:Y:S02]  /*32a60*/  IMAD.MOV.U32 R4, RZ, RZ, R103 ;  /* 0x000000ffff047224 */ /* 0x002fe400078e0067 */
        /* <DEDUP_REMOVED lines=17> */
[----:B------:R2:W-:Y:S02]  /*32b80*/  STL [R1+0x81c], R4 ;  /* 0x00081c0401007387 */ /* 0x0005e40000100800 */
[----:B--2---:R-:W-:Y:S02]  /*32b90*/  IMAD.MOV.U32 R4, RZ, RZ, R113 ;  /* 0x000000ffff047224 */ /* 0x004fe400078e0071 */
[----:B------:R1:W-:Y:S04]  /*32ba0*/  STL [R1+0x828], R112 ;  /* 0x0008287001007387 */ /* 0x0003e80000100800 */
[----:B------:R-:W-:Y:S04]  /*32bb0*/  STL [R1+0x830], R96 ;  /* 0x0008306001007387 */ /* 0x000fe80000100800 */
[----:B------:R2:W-:Y:S04]  /*32bc0*/  STL [R1+0x824], R4 ;  /* 0x0008240401007387 */ /* 0x0005e80000100800 */
[----:B-1----:R-:W4:Y:S01]  /*32bd0*/  LDL.LU.64 R112, [R1+0xbf8] ;  /* 0x000bf80001707983 */ /* 0x002f220000300a00 */
[----:B--2---:R-:W-:-:S03]  /*32be0*/  IMAD.MOV.U32 R4, RZ, RZ, R97 ;  /* 0x000000ffff047224 */ /* 0x004fc600078e0061 */
[----:B------:R-:W-:Y:S04]  /*32bf0*/  STL [R1+0x838], R88 ;  /* 0x0008385801007387 */ /* 0x000fe80000100800 */
[----:B------:R1:W-:Y:S04]  /*32c00*/  STL [R1+0x82c], R4 ;  /* 0x00082c0401007387 */ /* 0x0003e80000100800 */
[----:B------:R-:W2:Y:S01]  /*32c10*/  LDL.LU.64 R96, [R1+0xba0] ;  /* 0x000ba00001607983 */ /* 0x000ea20000300a00 */
[----:B-1----:R-:W-:-:S03]  /*32c20*/  IMAD.MOV.U32 R4, RZ, RZ, R89 ;  /* 0x000000ffff047224 */ /* 0x002fc600078e0059 */
[----:B---3--:R-:W-:Y:S04]  /*32c30*/  STL [R1+0x840], R98 ;  /* 0x0008406201007387 */ /* 0x008fe80000100800 */
[----:B------:R1:W-:Y:S04]  /*32c40*/  STL [R1+0x834], R4 ;  /* 0x0008340401007387 */ /* 0x0003e80000100800 */
[----:B------:R-:W3:Y:S01]  /*32c50*/  LDL.LU.64 R82, [R1+0xb10] ;  /* 0x000b100001527983 */ /* 0x000ee20000300a00 */
[----:B-1----:R-:W-:-:S03]  /*32c60*/  MOV R4, R99 ;  /* 0x0000006300047202 */ /* 0x002fc60000000f00 */
[----:B-----5:R-:W-:Y:S04]  /*32c70*/  STL [R1+0x848], R100 ;  /* 0x0008486401007387 */ /* 0x020fe80000100800 */
[----:B------:R1:W-:Y:S04]  /*32c80*/  STL [R1+0x83c], R4 ;  /* 0x00083c0401007387 */ /* 0x0003e80000100800 */
[----:B------:R-:W5:Y:S01]  /*32c90*/  LDL.LU.64 R98, [R1+0xaa8] ;  /* 0x000aa80001627983 */ /* 0x000f620000300a00 */
[----:B-1----:R-:W-:-:S03]  /*32ca0*/  IMAD.MOV.U32 R4, RZ, RZ, R101 ;  /* 0x000000ffff047224 */ /* 0x002fc600078e0065 */
[----:B----4-:R-:W-:Y:S04]  /*32cb0*/  STL [R1+0x850], R90 ;  /* 0x0008505a01007387 */ /* 0x010fe80000100800 */
[----:B------:R1:W-:Y:S04]  /*32cc0*/  STL [R1+0x844], R4 ;  /* 0x0008440401007387 */ /* 0x0003e80000100800 */
[----:B------:R-:W4:Y:S04]  /*32cd0*/  LDL.LU.64 R100, [R1+0x998] ;  /* 0x0009980001647983 */ /* 0x000f280000300a00 */
        /* <DEDUP_REMOVED lines=11> */
[----:B------:R1:W-:Y:S04]  /*32d90*/  STL [R1+0x868], R108 ;  /* 0x0008686c01007387 */ /* 0x0003e80000100800 */
[----:B------:R-:W4:Y:S01]  /*32da0*/  LDL.LU.64 R88, [R1+0xc18] ;  /* 0x000c180001587983 */ /* 0x000f220000300a00 */
[----:B-1----:R-:W-:-:S03]  /*32db0*/  IMAD.MOV.U32 R4, RZ, RZ, R109 ;  /* 0x000000ffff047224 */ /* 0x002fc600078e006d */
[----:B------:R-:W-:Y:S04]  /*32dc0*/  STL [R1+0x870], R110 ;  /* 0x0008706e01007387 */ /* 0x000fe80000100800 */
[----:B------:R1:W-:Y:S04]  /*32dd0*/  STL [R1+0x864], R4 ;  /* 0x0008640401007387 */ /* 0x0003e80000100800 */
[----:B------:R-:W4:Y:S01]  /*32de0*/  LDL.LU.64 R108, [R1+0xbc8] ;  /* 0x000bc800016c7983 */ /* 0x000f220000300a00 */
[----:B-1----:R-:W-:-:S03]  /*32df0*/  IMAD.MOV.U32 R4, RZ, RZ, R111 ;  /* 0x000000ffff047224 */ /* 0x002fc600078e006f */
[----:B------:R-:W-:Y:S04]  /*32e00*/  STL [R1+0x878], R92 ;  /* 0x0008785c01007387 */ /* 0x000fe80000100800 */
[----:B------:R1:W-:Y:S04]  /*32e10*/  STL [R1+0x86c], R4 ;  /* 0x00086c0401007387 */ /* 0x0003e80000100800 */
[----:B------:R-:W4:Y:S04]  /*32e20*/  LDL.LU.64 R110, [R1+0xb38] ;  /* 0x000b3800016e7983 */ /* 0x000f280000300a00 */
[----:B------:R-:W4:Y:S01]  /*32e30*/  LDL.LU.64 R90, [R1+0xad8] ;  /* 0x000ad800015a7983 */ /* 0x000f220000300a00 */
[----:B-1----:R-:W-:-:S05]  /*32e40*/  MOV R4, R93 ;  /* 0x0000005d00047202 */ /* 0x002fca0000000f00 */
[----:B------:R1:W-:Y:S04]  /*32e50*/  STL [R1+0x874], R4 ;  /* 0x0008740401007387 */ /* 0x0003e80000100800 */
[----:B------:R1:W-:Y:S02]  /*32e60*/  STL [R1+0x880], R112 ;  /* 0x0008807001007387 */ /* 0x0003e40000100800 */
[----:B-1----:R-:W-:Y:S02]  /*32e70*/  IMAD.MOV.U32 R4, RZ, RZ, R113 ;  /* 0x000000ffff047224 */ /* 0x002fe400078e0071 */
[----:B------:R-:W4:Y:S04]  /*32e80*/  LDL.LU.64 R112, [R1+0xa58] ;  /* 0x000a580001707983 */ /* 0x000f280000300a00 */
[----:B------:R1:W-:Y:S04]  /*32e90*/  STL [R1+0x87c], R4 ;  /* 0x00087c0401007387 */ /* 0x0003e80000100800 */
[----:B--2---:R2:W-:Y:S01]  /*32ea0*/  STL [R1+0x888], R96 ;  /* 0x0008886001007387 */ /* 0x0045e20000100800 */
[----:B-1----:R-:W-:-:S03]  /*32eb0*/  IMAD.MOV.U32 R4, RZ, RZ, R97 ;  /* 0x000000ffff047224 */ /* 0x002fc600078e0061 */
[----:B------:R-:W4:Y:S04]  /*32ec0*/  LDL.LU.64 R92, [R1+0x950] ;  /* 0x00095000015c7983 */ /* 0x000f280000300a00 */
[----:B------:R1:W-:Y:S04]  /*32ed0*/  STL [R1+0x884], R4 ;  /* 0x0008840401007387 */ /* 0x0003e80000100800 */
[----:B---3--:R-:W-:Y:S04]  /*32ee0*/  STL [R1+0x890], R82 ;  /* 0x0008905201007387 */ /* 0x008fe80000100800 */
[----:B--2---:R-:W2:Y:S01]  /*32ef0*/  LDL.LU.64 R96, [R1+0xc98] ;  /* 0x000c980001607983 */ /* 0x004ea20000300a00 */
[----:B-1----:R-:W-:-:S03]  /*32f00*/  IMAD.MOV.U32 R4, RZ, RZ, R83 ;  /* 0x000000ffff047224 */ /* 0x002fc600078e0053 */
[----:B-----5:R-:W-:Y:S04]  /*32f10*/  STL [R1+0x898], R98 ;  /* 0x0008986201007387 */ /* 0x020fe80000100800 */
[----:B------:R1:W-:Y:S02]  /*32f20*/  STL [R1+0x88c], R4 ;  /* 0x00088c0401007387 */ /* 0x0003e40000100800 */
[----:B-1----:R-:W-:Y:S02]  /*32f30*/  IMAD.MOV.U32 R4, RZ, RZ, R99 ;  /* 0x000000ffff047224 */ /* 0x002fe400078e0063 */
[----:B------:R-:W3:Y:S04]  /*32f40*/  LDL.LU.64 R98, [R1+0xc70] ;  /* 0x000c700001627983 */ /* 0x000ee80000300a00 */
[----:B------:R1:W-:Y:S04]  /*32f50*/  STL [R1+0x894], R4 ;  /* 0x0008940401007387 */ /* 0x0003e80000100800 */
[----:B----4-:R4:W-:Y:S01]  /*32f60*/  STL [R1+0x8a0], R100 ;  /* 0x0008a06401007387 */ /* 0x0109e20000100800 */
[----:B-1----:R-:W-:-:S03]  /*32f70*/  IMAD.MOV.U32 R4, RZ, RZ, R101 ;  /* 0x000000ffff047224 */ /* 0x002fc600078e0065 */
[----:B------:R-:W-:Y:S04]  /*32f80*/  STL [R1+0x8a8], R86 ;  /* 0x0008a85601007387 */ /* 0x000fe80000100800 */
[----:B------:R1:W-:Y:S04]  /*32f90*/  STL [R1+0x89c], R4 ;  /* 0x00089c0401007387 */ /* 0x0003e80000100800 */
[----:B----4-:R-:W4:Y:S01]  /*32fa0*/  LDL.LU.64 R100, [R1+0xc38] ;  /* 0x000c380001647983 */ /* 0x010f220000300a00 */
[----:B-1----:R-:W-:-:S03]  /*32fb0*/  IMAD.MOV.U32 R4, RZ, RZ, R87 ;  /* 0x000000ffff047224 */ /* 0x002fc600078e0057 */
[----:B------:R-:W-:Y:S04]  /*32fc0*/  STL [R1+0x8b0], R102 ;  /* 0x0008b06601007387 */ /* 0x000fe80000100800 */
[----:B------:R1:W-:Y:S02]  /*32fd0*/  STL [R1+0x8a4], R4 ;  /* 0x0008a40401007387 */ /* 0x0003e40000100800 */
[----:B-1----:R-:W-:Y:S02]  /*32fe0*/  MOV R4, R103 ;  /* 0x0000006700047202 */ /* 0x002fe40000000f00 */
[----:B------:R-:W5:Y:S04]  /*32ff0*/  LDL.LU.64 R102, [R1+0xbf0] ;  /* 0x000bf00001667983 */ /* 0x000f680000300a00 */
[----:B------:R1:W-:Y:S04]  /*33000*/  STL [R1+0x8ac], R4 ;  /* 0x0008ac0401007387 */ /* 0x0003e80000100800 */
[----:B------:R1:W-:Y:S02]  /*33010*/  STL [R1+0x8b8], R106 ;  /* 0x0008b86a01007387 */ /* 0x0003e40000100800 */
[----:B-1----:R-:W-:-:S02]  /*33020*/  IMAD.MOV.U32 R4, RZ, RZ, R107 ;  /* 0x000000ffff047224 */ /* 0x002fc400078e006b */
[----:B------:R-:W-:Y:S04]  /*33030*/  STL [R1+0x8c0], R88 ;  /* 0x0008c05801007387 */ /* 0x000fe80000100800 */
[----:B------:R1:W-:Y:S04]  /*33040*/  STL [R1+0x8b4], R4 ;  /* 0x0008b40401007387 */ /* 0x0003e80000100800 */
[----:B------:R-:W5:Y:S01]  /*33050*/  LDL.LU.64 R106, [R1+0xb60] ;  /* 0x000b6000016a7983 */ /* 0x000f620000300a00 */
[----:B-1----:R-:W-:-:S03]  /*33060*/  IMAD.MOV.U32 R4, RZ, RZ, R89 ;  /* 0x000000ffff047224 */ /* 0x002fc600078e0059 */
[----:B------:R-:W-:Y:S04]  /*33070*/  STL [R1+0x8c8], R108 ;  /* 0x0008c86c01007387 */ /* 0x000fe80000100800 */
[----:B------:R1:W-:Y:S02]  /*33080*/  STL [R1+0x8bc], R4 ;  /* 0x0008bc0401007387 */ /* 0x0003e40000100800 */
[----:B-1----:R-:W-:Y:S02]  /*33090*/  IMAD.MOV.U32 R4, RZ, RZ, R109 ;  /* 0x000000ffff047224 */ /* 0x002fe400078e006d */
        /* <DEDUP_REMOVED lines=13> */
[----:B------:R-:W-:Y:S01]  /*33170*/  STL [R1+0x8e8], R92 ;  /* 0x0008e85c01007387 */ /* 0x000fe20000100800 */
[----:B-1----:R-:W-:-:S03]  /*33180*/  MOV R4, R93 ;  /* 0x0000005d00047202 */ /* 0x002fc60000000f00 */
[----:B--2---:R-:W-:Y:S04]  /*33190*/  STL [R1+0x8f0], R96 ;  /* 0x0008f06001007387 */ /* 0x004fe80000100800 */
[----:B------:R1:W-:Y:S04]  /*331a0*/  STL [R1+0x8e4], R4 ;  /* 0x0008e40401007387 */ /* 0x0003e80000100800 */
[----:B------:R-:W2:Y:S04]  /*331b0*/  LDL.LU.64 R76, [R1+0xca0] ;  /* 0x000ca000014c7983 */ /* 0x000ea80000300a00 */
[----:B------:R-:W2:Y:S01]  /*331c0*/  LDL.LU.64 R78, [R1+0xc80] ;  /* 0x000c8000014e7983 */ /* 0x000ea20000300a00 */
[----:B-1----:R-:W-:-:S05]  /*331d0*/  IMAD.MOV.U32 R4, RZ, RZ, R97 ;  /* 0x000000ffff047224 */ /* 0x002fca00078e0061 */
[----:B------:R1:W-:Y:S04]  /*331e0*/  STL [R1+0x8ec], R4 ;  /* 0x0008ec0401007387 */ /* 0x0003e80000100800 */
[----:B---3--:R-:W-:Y:S04]  /*331f0*/  STL [R1+0x8f8], R98 ;  /* 0x0008f86201007387 */ /* 0x008fe80000100800 */
[----:B------:R-:W3:Y:S01]  /*33200*/  LDL.LU.64 R80, [R1+0xc50] ;  /* 0x000c500001507983 */ /* 0x000ee20000300a00 */
[----:B-1----:R-:W-:-:S03]  /*33210*/  IMAD.MOV.U32 R4, RZ, RZ, R99 ;  /* 0x000000ffff047224 */ /* 0x002fc600078e0063 */
[----:B------:R-:W3:Y:S04]  /*33220*/  LDL.LU.64 R82, [R1+0xc10] ;  /* 0x000c100001527983 */ /* 0x000ee80000300a00 */
[----:B------:R1:W-:Y:S04]  /*33230*/  STL [R1+0x8f4], R4 ;  /* 0x0008f40401007387 */ /* 0x0003e80000100800 */
[----:B----4-:R-:W-:Y:S04]  /*33240*/  STL [R1+0x900], R100 ;  /* 0x0009006401007387 */ /* 0x010fe80000100800 */
[----:B------:R-:W4:Y:S01]  /*33250*/  LDL.LU.64 R86, [R1+0xbc0] ;  /* 0x000bc00001567983 */ /* 0x000f220000300a00 */
[----:B-1----:R-:W-:-:S03]  /*33260*/  IMAD.MOV.U32 R4, RZ, RZ, R101 ;  /* 0x000000ffff047224 */ /* 0x002fc600078e0065 */
[----:B------:R-:W4:Y:S04]  /*33270*/  LDL.LU.64 R88, [R1+0xb30] ;  /* 0x000b300001587983 */ /* 0x000f280000300a00 */
[----:B------:R1:W-:Y:S04]  /*33280*/  STL [R1+0x8fc], R4 ;  /* 0x0008fc0401007387 */ /* 0x0003e80000100800 */
[----:B-----5:R-:W-:Y:S04]  /*33290*/  STL [R1+0x908], R102 ;  /* 0x0009086601007387 */ /* 0x020fe80000100800 */
[----:B------:R-:W5:Y:S01]  /*332a0*/  LDL.LU.64 R90, [R1+0xad0] ;  /* 0x000ad000015a7983 */ /* 0x000f620000300a00 */
[----:B-1----:R-:W-:-:S03]  /*332b0*/  IMAD.MOV.U32 R4, RZ, RZ, R103 ;  /* 0x000000ffff047224 */ /* 0x002fc600078e0067 */
[----:B------:R-:W5:Y:S04]  /*332c0*/  LDL.LU.64 R92, [R1+0xa50] ;  /* 0x000a5000015c7983 */ /* 0x000f680000300a00 */
[----:B------:R1:W-:Y:S04]  /*332d0*/  STL [R1+0x904], R4 ;  /* 0x0009040401007387 */ /* 0x0003e80000100800 */
[----:B------:R-:W-:Y:S04]  /*332e0*/  STL [R1+0x910], R106 ;  /* 0x0009106a01007387 */ /* 0x000fe80000100800 */
        /* <DEDUP_REMOVED lines=9> */
[----:B------:R1:W-:Y:S04]  /*33380*/  STL [R1+0x920], R110 ;  /* 0x0009206e01007387 */ /* 0x0003e80000100800 */
[----:B------:R-:W5:Y:S01]  /*33390*/  LDL.LU.64 R106, [R1+0xbe8] ;  /* 0x000be800016a7983 */ /* 0x000f620000300a00 */
[----:B-1----:R-:W-:-:S03]  /*333a0*/  MOV R4, R111 ;  /* 0x0000006f00047202 */ /* 0x002fc60000000f00 */
[----:B------:R-:W5:Y:S04]  /*333b0*/  LDL.LU.64 R108, [R1+0xb58] ;  /* 0x000b5800016c7983 */ /* 0x000f680000300a00 */
[----:B------:R1:W-:Y:S04]  /*333c0*/  STL [R1+0x91c], R4 ;  /* 0x00091c0401007387 */ /* 0x0003e80000100800 */
[----:B------:R1:W-:Y:S04]  /*333d0*/  STL [R1+0x928], R112 ;  /* 0x0009287001007387 */ /* 0x0003e80000100800 */
[----:B------:R-:W5:Y:S01]  /*333e0*/  LDL.LU.64 R110, [R1+0xb00] ;  /* 0x000b0000016e7983 */ /* 0x000f620000300a00 */
[----:B-1----:R-:W-:-:S03]  /*333f0*/  IMAD.MOV.U32 R4, RZ, RZ, R113 ;  /* 0x000000ffff047224 */ /* 0x002fc600078e0071 */
[----:B------:R-:W5:Y:S04]  /*33400*/  LDL.LU.64 R112, [R1+0xa98] ;  /* 0x000a980001707983 */ /* 0x000f680000300a00 */
[----:B------:R2:W-:Y:S02]  /*33410*/  STL [R1+0x924], R4 ;  /* 0x0009240401007387 */ /* 0x0005e40000100800 */
[----:B--2---:R-:W-:Y:S02]  /*33420*/  IMAD.MOV.U32 R4, RZ, RZ, R77 ;  /* 0x000000ffff047224 */ /* 0x004fe400078e004d */
[----:B------:R-:W-:Y:S04]  /*33430*/  STL [R1+0x930], R76 ;  /* 0x0009304c01007387 */ /* 0x000fe80000100800 */
[----:B------:R-:W-:Y:S04]  /*33440*/  STL [R1+0x938], R78 ;  /* 0x0009384e01007387 */ /* 0x000fe80000100800 */
[----:B------:R1:W-:Y:S02]  /*33450*/  STL [R1+0x92c], R4 ;  /* 0x00092c0401007387 */ /* 0x0003e40000100800 */
[----:B-1----:R-:W-:-:S02]  /*33460*/  IMAD.MOV.U32 R4, RZ, RZ, R79 ;  /* 0x000000ffff047224 */ /* 0x002fc400078e004f */
[----:B---3--:R-:W-:Y:S04]  /*33470*/  STL [R1+0x940], R80 ;  /* 0x0009405001007387 */ /* 0x008fe80000100800 */
[----:B------:R1:W-:Y:S04]  /*33480*/  STL [R1+0x934], R4 ;  /* 0x0009340401007387 */ /* 0x0003e80000100800 */
[----:B------:R-:W-:Y:S01]  /*33490*/  STL [R1+0x948], R82 ;  /* 0x0009485201007387 */ /* 0x000fe20000100800 */
[----:B-1----:R-:W-:-:S05]  /*334a0*/  IMAD.MOV.U32 R4, RZ, RZ, R81 ;  /* 0x000000ffff047224 */ /* 0x002fca00078e0051 */
[----:B------:R1:W-:Y:S04]  /*334b0*/  STL [R1+0x93c], R4 ;  /* 0x00093c0401007387 */ /* 0x0003e80000100800 */
[----:B----4-:R-:W-:Y:S01]  /*334c0*/  STL [R1+0x950], R86 ;  /* 0x0009505601007387 */ /* 0x010fe20000100800 */
[----:B-1----:R-:W-:-:S05]  /*334d0*/  IMAD.MOV.U32 R4, RZ, RZ, R83 ;  /* 0x000000ffff047224 */ /* 0x002fca00078e0053 */
[----:B------:R1:W-:Y:S04]  /*334e0*/  STL [R1+0x944], R4 ;  /* 0x0009440401007387 */ /* 0x0003e80000100800 */
[----:B------:R-:W-:Y:S01]  /*334f0*/  STL [R1+0x958], R88 ;  /* 0x0009585801007387 */ /* 0x000fe20000100800 */
[----:B-1----:R-:W-:-:S05]  /*33500*/  IMAD.MOV.U32 R4, RZ, RZ, R87 ;  /* 0x000000ffff047224 */ /* 0x002fca00078e0057 */
[----:B------:R1:W-:Y:S04]  /*33510*/  STL [R1+0x94c], R4 ;  /* 0x00094c0401007387 */ /* 0x0003e80000100800 */
[----:B-----5:R-:W-:Y:S01]  /*33520*/  STL [R1+0x960], R90 ;  /* 0x0009605a01007387 */ /* 0x020fe20000100800 */
[----:B-1----:R-:W-:-:S05]  /*33530*/  MOV R4, R89 ;  /* 0x0000005900047202 */ /* 0x002fca0000000f00 */
[----:B------:R1:W-:Y:S04]  /*33540*/  STL [R1+0x954], R4 ;  /* 0x0009540401007387 */ /* 0x0003e80000100800 */
[----:B------:R-:W-:Y:S01]  /*33550*/  STL [R1+0x968], R92 ;  /* 0x0009685c01007387 */ /* 0x000fe20000100800 */
[----:B-1----:R-:W-:-:S05]  /*33560*/  IMAD.MOV.U32 R4, RZ, RZ, R91 ;  /* 0x000000ffff047224 */ /* 0x002fca00078e005b */
        /* <DEDUP_REMOVED lines=17> */
[----:B-1----:R-:W-:-:S05]  /*33680*/  MOV R4, R107 ;  /* 0x0000006b00047202 */ /* 0x002fca0000000f00 */
[----:B------:R1:W-:Y:S01]  /*33690*/  STL [R1+0x98c], R4 ;  /* 0x00098c0401007387 */ /* 0x0003e20000100800 */
[----:B------:R-:W-:Y:S02]  /*336a0*/  IMAD.MOV.U32 R204, RZ, RZ, R5 ;  /* 0x000000ffffcc7224 */ /* 0x000fe400078e0005 */
[----:B-1----:R-:W-:Y:S02]  /*336b0*/  IMAD.MOV.U32 R4, RZ, RZ, R109 ;  /* 0x000000ffff047224 */ /* 0x002fe400078e006d */
[----:B------:R-:W-:Y:S02]  /*336c0*/  HFMA2 R250, -RZ, RZ, 0, 0 ;  /* 0x00000000fffa7431 */ /* 0x000fe400000001ff */
[----:B------:R-:W-:Y:S01]  /*336d0*/  IMAD.MOV.U32 R201, RZ, RZ, R6 ;  /* 0x000000ffffc97224 */ /* 0x000fe200078e0006 */
[----:B------:R-:W-:Y:S01]  /*336e0*/  MOV R200, R9 ;  /* 0x0000000900c87202 */ /* 0x000fe20000000f00 */
        /* <DEDUP_REMOVED lines=16> */
[----:B------:R-:W-:Y:S01]  /*337f0*/  IMAD.MOV.U32 R213, RZ, RZ, R116 ;  /* 0x000000ffffd57224 */ /* 0x000fe200078e0074 */
[----:B------:R-:W-:Y:S04]  /*33800*/  STL [R1+0x9a0], R110 ;  /* 0x0009a06e01007387 */ /* 0x000fe80000100800 */
[----:B------:R1:W-:Y:S04]  /*33810*/  STL [R1+0x994], R4 ;  /* 0x0009940401007387 */ /* 0x0003e80000100800 */
[----:B------:R-:W-:Y:S01]  /*33820*/  STL [R1+0x9a8], R112 ;  /* 0x0009a87001007387 */ /* 0x000fe20000100800 */
[----:B------:R-:W-:-:S02]  /*33830*/  IMAD.MOV.U32 R5, RZ, RZ, R113 ;  /* 0x000000ffff057224 */ /* 0x000fc400078e0071 */
[----:B-1----:R-:W-:-:S05]  /*33840*/  IMAD.MOV.U32 R4, RZ, RZ, R111 ;  /* 0x000000ffff047224 */ /* 0x002fca00078e006f */
[----:B------:R1:W-:Y:S04]  /*33850*/  STL [R1+0x99c], R4 ;  /* 0x00099c0401007387 */ /* 0x0003e80000100800 */
[----:B------:R2:W-:Y:S01]  /*33860*/  STL [R1+0x9a4], R5 ;  /* 0x0009a40501007387 */ /* 0x0005e20000100800 */
[----:B-1----:R-:W-:-:S04]  /*33870*/  SHF.R.S32.HI R4, RZ, 0x7, R249 ;  /* 0x00000007ff047819 */ /* 0x002fc800000114f9 */
[----:B--2---:R-:W-:-:S05]  /*33880*/  VIMNMX R5, PT, PT, R4, 0x2, !PT ;  /* 0x0000000204057848 */ /* 0x004fca0007fe0100 */
[----:B------:R-:W-:-:S05]  /*33890*/  VIADD R5, R5, 0xfffffffe ;  /* 0xfffffffe05057836 */ /* 0x000fca0000000000 */
[----:B------:R1:W-:Y:S01]  /*338a0*/  STL [R1+0xa34], R5 ;  /* 0x000a340501007387 */ /* 0x0003e20000100800 */
[----:B------:R-:W-:Y:S02]  /*338b0*/  VIADD R6, R4, 0xfffffffd ;  /* 0xfffffffd04067836 */ /* 0x000fe40000000000 */
        /* <DEDUP_REMOVED lines=12> */
[----:B------:R-:W-:Y:S01]  /*33980*/  IMAD.MOV.U32 R4, RZ, RZ, RZ ;  /* 0x000000ffff047224 */ /* 0x000fe200078e00ff */
[----:B------:R-:W-:Y:S01]  /*33990*/  UMOV UR13, 0x1 ;  /* 0x00000001000d7882 */ /* 0x000fe20000000000 */
[----:B------:R-:W-:Y:S01]  /*339a0*/  UMOV UR14, 0x2 ;  /* 0x00000002000e7882 */ /* 0x000fe20000000000 */
[----:B------:R-:W-:Y:S01]  /*339b0*/  UMOV UR7, URZ ;  /* 0x000000ff00077c82 */ /* 0x000fe20008000000 */
[----:B------:R-:W-:Y:S01]  /*339c0*/  UMOV UR8, URZ ;  /* 0x000000ff00087c82 */ /* 0x000fe20008000000 */
[----:B-1----:R-:W-:-:S05]  /*339d0*/  UMOV UR5, URZ ;  /* 0x000000ff00057c82 */ /* 0x002fca0008000000 */
.L_x_11:
[----:B------:R-:W-:Y:S01]  /*339e0*/  IMAD.U32 R4, R4, -0x80000000, RZ ;  /* 0x8000000004047824 */ /* 0x000fe200078e00ff */
[----:B------:R-:W-:-:S03]  /*339f0*/  UIADD3 UR8, UPT, UPT, UR8, 0x1, URZ ;  /* 0x0000000108087890 */ /* 0x000fc6000fffe0ff */
[----:B------:R-:W1:Y:S01]  /*33a00*/  SYNCS.PHASECHK.TRANS64.TRYWAIT P2, [UR4], R4 ;  /* 0x00000004ff0075a7 */ /* 0x000e620008041104 */
[----:B------:R-:W-:-:S04]  /*33a10*/  UISETP.GT.AND UP1, UPT, UR8, 0x1, UPT ;  /* 0x000000010800788c */ /* 0x000fc8000bf24270 */
[----:B------:R-:W-:-:S04]  /*33a20*/  USEL UR8, UR8, URZ, !UP1 ;  /* 0x000000ff08087287 */ /* 0x000fc8000c800000 */
[----:B------:R-:W-:Y:S01]  /*33a30*/  ULEA UR6, UR8, UR9, 0x10 ;  /* 0x0000000908067291 */ /* 0x000fe2000f8e80ff */
[----:B-1----:R-:W-:Y:S11]  /*33a40*/  @!P2 BRA `(.L_x_9) ;  /* 0x00000174002ca947 */ /* 0x002ff60003800000 */
.L_x_17:
[----:B------:R-:W-:-:S04]  /*33a50*/  DEPBAR.LE SB0, 0x2 ;  /* 0x000080800000791a */ /* 0x000fc80000000000 */
[----:B------:R-:W-:Y:S01]  /*33a60*/  LEA R249, R133, UR6, 0x9 ;  /* 0x0000000685f97c11 */ /* 0x000fe2000f8e48ff */
[----:B------:R-:W-:Y:S01]  /*33a70*/  BAR.SYNC.DEFER_BLOCKING 0x0 ;  /* 0x0000000000007b1d */ /* 0x000fe20000010000 */
[----:B------:R-:W-:Y:S02]  /*33a80*/  UIADD3 UR7, UPT, UPT, UR7, 0x1, URZ ;  /* 0x0000000107077890 */ /* 0x000fe4000fffe0ff */
[----:B------:R-:W-:Y:S02]  /*33a90*/  ULEA UR4, UR13, UR9, 0x3 ;  /* 0x000000090d047291 */ /* 0x000fe4000f8e18ff */
[----:B------:R-:W-:Y:S02]  /*33aa0*/  UISETP.GT.AND UP1, UPT, UR7, 0x2, UPT ;  /* 0x000000020700788c */ /* 0x000fe4000bf24270 */
[----:B------:R-:W-:Y:S02]  /*33ab0*/  UIADD3 UR4, UPT, UPT, UR4, 0x80000, URZ ;  /* 0x0008000004047890 */ /* 0x000fe4000fffe0ff */
[----:B------:R-:W-:Y:S01]  /*33ac0*/  USEL UR7, UR7, URZ, !UP1 ;  /* 0x000000ff07077287 */ /* 0x000fe2000c800000 */
[----:B------:R-:W-:Y:S01]  /*33ad0*/  UMOV UR6, UR5 ;  /* 0x0000000500067c82 */ /* 0x000fe20008000000 */
        /* <DEDUP_REMOVED lines=32> */
[----:B-1----:R1:W-:Y:S01]  /*33ce0*/  STTM.x128 tmem[UR11+0x100], R4 ;  /* 0x00010004000079ed */ /* 0x0023e200083c000b */
[----:B------:R-:W2:Y:S02]  /*33cf0*/  FENCE.VIEW.ASYNC.T ;  /* 0x00000000000073c6 */ /* 0x000ea40000000200 */
[----:B--2---:R-:W-:Y:S06]  /*33d00*/  BAR.SYNC.DEFER_BLOCKING 0x0 ;  /* 0x0000000000007b1d */ /* 0x004fec0000010000 */
[----:B------:R-:W-:Y:S05]  /*33d10*/  @P1 BRA `(.L_x_10) ;  /* 0x0000000400701947 */ /* 0x000fea0003800000 */
[----:B------:R-:W-:Y:S01]  /*33d20*/  ULEA UR24, UR7, UR9, 0x11 ;  /* 0x0000000907187291 */ /* 0x000fe2000f8e88ff */
[----:B------:R-:W-:Y:S01]  /*33d30*/  UMOV UR28, URZ ;  /* 0x000000ff001c7c82 */ /* 0x000fe20008000000 */
[----:B------:R-:W-:Y:S02]  /*33d40*/  UIADD3 UR47, UPT, UPT, UR10, 0x108, URZ ;  /* 0x000001080a2f7890 */ /* 0x000fe4000fffe0ff */
[----:B------:R-:W-:Y:S02]  /*33d50*/  USHF.R.U32.HI UR24, URZ, 0x4, UR24 ;  /* 0x00000004ff187899 */ /* 0x000fe40008011618 */
[----:B------:R-:W-:Y:S02]  /*33d60*/  UIADD3 UR73, UPT, UPT, UR10, 0x110, URZ ;  /* 0x000001100a497890 */ /* 0x000fe4000fffe0ff */
[----:B------:R-:W-:Y:S02]  /*33d70*/  USGXT.U32 UR52, UR24, 0xe ;  /* 0x0000000e1834789a */ /* 0x000fe40008000000 */
[----:B------:R-:W-:-:S02]  /*33d80*/  UIADD3 UR5, UPT, UPT, UR10, 0x118, URZ ;  /* 0x000001180a057890 */ /* 0x000fc4000fffe0ff */
[----:B------:R-:W-:Y:S02]  /*33d90*/  UIADD3 UR56, UP1, UPT, UR52, 0x2, URZ ;  /* 0x0000000234387890 */ /* 0x000fe4000ff3e0ff */
[----:B------:R-:W-:Y:S02]  /*33da0*/  UIADD3 UR15, UPT, UPT, UR10, 0x120, URZ ;  /* 0x000001200a0f7890 */ /* 0x000fe4000fffe0ff */
[----:B------:R-:W-:Y:S02]  /*33db0*/  UIADD3.X UR57, UPT, UPT, UR28, 0x40004040, URZ, UP1, !UPT ;  /* 0x400040401c397890 */ /* 0x000fe40008ffe4ff */
[----:B------:R-:W-:Y:S02]  /*33dc0*/  UIADD3 UR62, UP3, UPT, UR56, 0x2, URZ ;  /* 0x00000002383e7890 */ /* 0x000fe4000ff7e0ff */
[----:B------:R-:W-:Y:S02]  /*33dd0*/  UIADD3 UR58, UP4, UPT, UR56, 0x4, URZ ;  /* 0x00000004383a7890 */ /* 0x000fe4000ff9e0ff */
[----:B------:R-:W-:-:S02]  /*33de0*/  UIADD3 UR32, UP5, UPT, UR56, 0x7fe, URZ ;  /* 0x000007fe38207890 */ /* 0x000fc4000ffbe0ff */
[----:B------:R-:W-:Y:S02]  /*33df0*/  UIADD3 UR34, UP6, UPT, UR56, 0x800, URZ ;  /* 0x0000080038227890 */ /* 0x000fe4000ffde0ff */
[----:B------:R-:W-:Y:S02]  /*33e00*/  UIADD3 UR36, UP1, UPT, UR56, 0x802, URZ ;  /* 0x0000080238247890 */ /* 0x000fe4000ff3e0ff */
[----:B------:R-:W-:Y:S02]  /*33e10*/  UIADD3.X UR63, UPT, UPT, UR57, URZ, URZ, UP3, !UPT ;  /* 0x000000ff393f7290 */ /* 0x000fe40009ffe4ff */
[----:B------:R-:W-:Y:S02]  /*33e20*/  UIADD3 UR38, UP2, UPT, UR56, 0x804, URZ ;  /* 0x0000080438267890 */ /* 0x000fe4000ff5e0ff */
[----:B------:R-:W-:Y:S02]  /*33e30*/  UIADD3.X UR59, UPT, UPT, UR57, URZ, URZ, UP4, !UPT ;  /* 0x000000ff393b7290 */ /* 0x000fe4000a7fe4ff */
[----:B------:R-:W-:-:S02]  /*33e40*/  UIADD3 UR40, UP3, UPT, UR56, 0xffe, URZ ;  /* 0x00000ffe38287890 */ /* 0x000fc4000ff7e0ff */
[----:B------:R-:W-:Y:S02]  /*33e50*/  UIADD3.X UR33, UPT, UPT, UR57, URZ, URZ, UP5, !UPT ;  /* 0x000000ff39217290 */ /* 0x000fe4000affe4ff */
[----:B------:R-:W-:Y:S02]  /*33e60*/  UIADD3 UR16, UPT, UPT, UR10, 0x128, URZ ;  /* 0x000001280a107890 */ /* 0x000fe4000fffe0ff */
[----:B------:R-:W-:Y:S02]  /*33e70*/  UIADD3 UR42, UP4, UPT, UR56, 0x1000, URZ ;  /* 0x00001000382a7890 */ /* 0x000fe4000ff9e0ff */
[----:B------:R-:W-:Y:S02]  /*33e80*/  UIADD3.X UR35, UPT, UPT, UR57, URZ, URZ, UP6, !UPT ;  /* 0x000000ff39237290 */ /* 0x000fe4000b7fe4ff */
[----:B------:R-:W-:Y:S02]  /*33e90*/  UIADD3 UR17, UPT, UPT, UR10, 0x130, URZ ;  /* 0x000001300a117890 */ /* 0x000fe4000fffe0ff */
[----:B------:R-:W-:-:S02]  /*33ea0*/  UIADD3 UR44, UP5, UPT, UR56, 0x1002, URZ ;  /* 0x00001002382c7890 */ /* 0x000fc4000ffbe0ff */
[----:B------:R-:W-:Y:S01]  /*33eb0*/  UIADD3.X UR37, UPT, UPT, UR57, URZ, URZ, UP1, !UPT ;  /* 0x000000ff39257290 */ /* 0x000fe20008ffe4ff */
[----:B------:R-:W-:Y:S01]  /*33ec0*/  UMOV UR64, 0x0 ;  /* 0x0000000000407882 */ /* 0x000fe20000000000 */
[----:B------:R-:W-:Y:S01]  /*33ed0*/  UMOV UR65, 0x8400910 ;  /* 0x0840091000417882 */ /* 0x000fe20000000000 */
[----:B------:R-:W-:Y:S01]  /*33ee0*/  UIADD3 UR18, UPT, UPT, UR10, 0x138, URZ ;  /* 0x000001380a127890 */ /* 0x000fe2000fffe0ff */
[----:B------:R-:W-:Y:S01]  /*33ef0*/  UMOV UR53, 0x40004040 ;  /* 0x4000404000357882 */ /* 0x000fe20000000000 */
[----:B------:R-:W-:Y:S01]  /*33f00*/  UIADD3 UR46, UP6, UPT, UR56, 0x1004, URZ ;  /* 0x00001004382e7890 */ /* 0x000fe2000ffde0ff */
[----:B------:R2:W-:Y:S01]  /*33f10*/  UTCHMMA tmem[UR12], gdesc[UR52], tmem[UR10], tmem[UR64], idesc[UR65], UPT ;  /* 0x00ff40340c0079ea */ /* 0x0005e2000b80000a */
[----:B------:R-:W-:Y:S01]  /*33f20*/  UIADD3.X UR39, UPT, UPT, UR57, URZ, URZ, UP2, !UPT ;  /* 0x000000ff39277290 */ /* 0x000fe200097fe4ff */
[----:B------:R-:W-:Y:S01]  /*33f30*/  UMOV UR68, 0x0 ;  /* 0x0000000000447882 */ /* 0x000fe20000000000 */
[----:B------:R-:W-:Y:S01]  /*33f40*/  UMOV UR69, 0x8400910 ;  /* 0x0840091000457882 */ /* 0x000fe20000000000 */
[----:B------:R-:W-:-:S02]  /*33f50*/  UIADD3 UR19, UPT, UPT, UR10, 0x140, URZ ;  /* 0x000001400a137890 */ /* 0x000fc4000fffe0ff */
[----:B------:R3:W-:Y:S01]  /*33f60*/  UTCHMMA tmem[UR47], gdesc[UR56], tmem[UR10], tmem[UR68], idesc[UR69], UPT ;  /* 0x00ff44382f0079ea */ /* 0x0007e2000b80000a */
[----:B------:R-:W-:Y:S02]  /*33f70*/  UIADD3 UR48, UP1, UPT, UR56, 0x17fe, URZ ;  /* 0x000017fe38307890 */ /* 0x000fe4000ff3e0ff */
[----:B------:R-:W-:Y:S01]  /*33f80*/  UIADD3.X UR41, UPT, UPT, UR57, URZ, URZ, UP3, !UPT ;  /* 0x000000ff39297290 */ /* 0x000fe20009ffe4ff */
[----:B------:R-:W-:Y:S01]  /*33f90*/  UMOV UR60, 0x0 ;  /* 0x00000000003c7882 */ /* 0x000fe20000000000 */
[----:B------:R-:W-:Y:S01]  /*33fa0*/  UMOV UR61, 0x8400910 ;  /* 0x08400910003d7882 */ /* 0x000fe20000000000 */
[----:B------:R-:W-:Y:S02]  /*33fb0*/  UIADD3 UR20, UPT, UPT, UR10, 0x148, URZ ;  /* 0x000001480a147890 */ /* 0x000fe4000fffe0ff */
[----:B------:R4:W-:Y:S01]  /*33fc0*/  UTCHMMA tmem[UR73], gdesc[UR62], tmem[UR10], tmem[UR60], idesc[UR61], UPT ;  /* 0x00ff3c3e490079ea */ /* 0x0009e2000b80000a */
[----:B------:R-:W-:Y:S02]  /*33fd0*/  UIADD3 UR50, UP2, UPT, UR56, 0x1800, URZ ;  /* 0x0000180038327890 */ /* 0x000fe4000ff5e0ff */
[----:B------:R-:W-:Y:S01]  /*33fe0*/  UIADD3.X UR43, UPT, UPT, UR57, URZ, URZ, UP4, !UPT ;  /* 0x000000ff392b7290 */ /* 0x000fe2000a7fe4ff */
[----:B------:R-:W-:Y:S01]  /*33ff0*/  UMOV UR54, 0x0 ;  /* 0x0000000000367882 */ /* 0x000fe20000000000 */
[----:B------:R-:W-:Y:S01]  /*34000*/  UMOV UR55, 0x8400910 ;  /* 0x0840091000377882 */ /* 0x000fe20000000000 */
[----:B------:R-:W-:-:S02]  /*34010*/  UIADD3 UR21, UPT, UPT, UR10, 0x150, URZ ;  /* 0x000001500a157890 */ /* 0x000fc4000fffe0ff */
[----:B------:R5:W-:Y:S01]  /*34020*/  UTCHMMA tmem[UR5], gdesc[UR58], tmem[UR10], tmem[UR54], idesc[UR55], UPT ;  /* 0x00ff363a050079ea */ /* 0x000be2000b80000a */
[----:B--2---:R-:W-:Y:S01]  /*34030*/  UIADD3 UR52, UP3, UPT, UR56, 0x1802, URZ ;  /* 0x0000180238347890 */ /* 0x004fe2000ff7e0ff */
[----:B------:R2:W-:Y:S01]  /*34040*/  UTCHMMA tmem[UR15], gdesc[UR32], tmem[UR10], tmem[UR60], idesc[UR61], UPT ;  /* 0x00ff3c200f0079ea */ /* 0x0005e2000b80000a */
[----:B------:R-:W-:Y:S01]  /*34050*/  UIADD3.X UR45, UPT, UPT, UR57, URZ, URZ, UP5, !UPT ;  /* 0x000000ff392d7290 */ /* 0x000fe2000affe4ff */
[----:B------:R2:W-:Y:S01]  /*34060*/  UTCHMMA tmem[UR16], gdesc[UR34], tmem[UR10], tmem[UR68], idesc[UR69], UPT ;  /* 0x00ff4422100079ea */ /* 0x0005e2000b80000a */
[----:B------:R-:W-:Y:S02]  /*34070*/  UIADD3 UR66, UPT, UPT, UR10, 0x158, URZ ;  /* 0x000001580a427890 */ /* 0x000fe4000fffe0ff */
[----:B------:R2:W-:Y:S01]  /*34080*/  UTCHMMA tmem[UR17], gdesc[UR36], tmem[UR10], tmem[UR54], idesc[UR55], UPT ;  /* 0x00ff3624110079ea */ /* 0x0005e2000b80000a */
[----:B------:R-:W-:Y:S02]  /*34090*/  UIADD3 UR64, UP4, UPT, UR56, 0x1804, URZ ;  /* 0x0000180438407890 */ /* 0x000fe4000ff9e0ff */
[----:B---3--:R-:W-:-:S02]  /*340a0*/  UIADD3.X UR47, UPT, UPT, UR57, URZ, URZ, UP6, !UPT ;  /* 0x000000ff392f7290 */ /* 0x008fc4000b7fe4ff */
[----:B------:R-:W-:Y:S02]  /*340b0*/  UIADD3 UR67, UPT, UPT, UR10, 0x160, URZ ;  /* 0x000001600a437890 */ /* 0x000fe4000fffe0ff */
[----:B------:R-:W-:Y:S02]  /*340c0*/  UIADD3.X UR49, UPT, UPT, UR57, URZ, URZ, UP1, !UPT ;  /* 0x000000ff39317290 */ /* 0x000fe40008ffe4ff */
[----:B------:R-:W-:Y:S02]  /*340d0*/  UIADD3 UR70, UPT, UPT, UR10, 0x168, URZ ;  /* 0x000001680a467890 */ /* 0x000fe4000fffe0ff */
[----:B------:R-:W-:Y:S02]  /*340e0*/  UIADD3.X UR51, UPT, UPT, UR57, URZ, URZ, UP2, !UPT ;  /* 0x000000ff39337290 */ /* 0x000fe400097fe4ff */
[----:B------:R-:W-:Y:S02]  /*340f0*/  UIADD3 UR71, UPT, UPT, UR10, 0x170, URZ ;  /* 0x000001700a477890 */ /* 0x000fe4000fffe0ff */
[----:B------:R-:W-:Y:S01]  /*34100*/  UIADD3.X UR53, UPT, UPT, UR57, URZ, URZ, UP3, !UPT ;  /* 0x000000ff39357290 */ /* 0x000fe20009ffe4ff */
[----:B----4-:R-:W-:Y:S01]  /*34110*/  UMOV UR62, 0x0 ;  /* 0x00000000003e7882 */ /* 0x010fe20000000000 */
[----:B------:R-:W-:Y:S01]  /*34120*/  UMOV UR63, 0x8400910 ;  /* 0x08400910003f7882 */ /* 0x000fe20000000000 */
[----:B------:R-:W-:-:S02]  /*34130*/  UIADD3 UR72, UPT, UPT, UR10, 0x178, URZ ;  /* 0x000001780a487890 */ /* 0x000fc4000fffe0ff */
[----:B------:R2:W-:Y:S01]  /*34140*/  UTCHMMA tmem[UR18], gdesc[UR38], tmem[UR10], tmem[UR62], idesc[UR63], UPT ;  /* 0x00ff3e26120079ea */ /* 0x0005e2000b80000a */
[----:B------:R-:W-:Y:S01]  /*34150*/  UIADD3.X UR65, UPT, UPT, UR57, URZ, URZ, UP4, !UPT ;  /* 0x000000ff39417290 */ /* 0x000fe2000a7fe4ff */
[----:B------:R2:W-:Y:S01]  /*34160*/  UTCHMMA tmem[UR19], gdesc[UR40], tmem[UR10], tmem[UR60], idesc[UR61], UPT ;  /* 0x00ff3c28130079ea */ /* 0x0005e2000b80000a */
        /* <DEDUP_REMOVED lines=13> */
[----:B-----5:R-:W-:Y:S01]  /*34240*/  UMOV UR5, URZ ;  /* 0x000000ff00057c82 */ /* 0x020fe20008000000 */
[----:B------:R2:W-:Y:S01]  /*34250*/  UTCHMMA tmem[UR67], gdesc[UR48], tmem[UR10], tmem[UR24], idesc[UR25], UPT ;  /* 0x00ff1830430079ea */ /* 0x0005e2000b80000a */
[----:B------:R-:W-:Y:S01]  /*34260*/  UMOV UR30, 0x0 ;  /* 0x00000000001e7882 */ /* 0x000fe20000000000 */
[----:B------:R-:W-:Y:S01]  /*34270*/  UMOV UR31, 0x8400910 ;  /* 0x08400910001f7882 */ /* 0x000fe20000000000 */
[----:B------:R2:W-:Y:S01]  /*34280*/  UTCHMMA tmem[UR70], gdesc[UR50], tmem[UR10], tmem[UR26], idesc[UR27], UPT ;  /* 0x00ff1a32460079ea */ /* 0x0005e2000b80000a */
[----:B------:R-:W-:Y:S01]  /*34290*/  UMOV UR56, UR4 ;  /* 0x0000000400387c82 */ /* 0x000fe20008000000 */
[----:B------:R2:W-:Y:S01]  /*342a0*/  UTCHMMA tmem[UR71], gdesc[UR52], tmem[UR10], tmem[UR28], idesc[UR29], UPT ;  /* 0x00ff1c34470079ea */ /* 0x0005e2000b80000a */
[----:B------:R2:W-:Y:S01]  /*342b0*/  UTCHMMA tmem[UR72], gdesc[UR64], tmem[UR10], tmem[UR30], idesc[UR31], UPT ;  /* 0x00ff1e40480079ea */ /* 0x0005e2000b80000a */
[----:B------:R2:W-:Y:S01]  /*342c0*/  UTCBAR [UR56], URZ ;  /* 0x000000ff380073e9 */ /* 0x0005e200080000ff */
[----:B------:R-:W-:Y:S01]  /*342d0*/  NOP ;  /* 0x0000000000007918 */ /* 0x000fe20000000000 */
.L_x_10:
[----:B-1----:R-:W3:Y:S01]  /*342e0*/  LDL.LU R12, [R1+0xa30] ;  /* 0x000a3000010c7983 */ /* 0x002ee20000300800 */
[----:B------:R-:W1:Y:S03]  /*342f0*/  LDC R4, c[0x0][0x3a0] ;  /* 0x0000e800ff047b82 */ /* 0x000e660000000800 */
[----:B------:R-:W4:Y:S05]  /*34300*/  LDL.LU R9, [R1+0xa2c] ;  /* 0x000a2c0001097983 */ /* 0x000f2a0000300800 */
[----:B------:R-:W5:Y:S08]  /*34310*/  LDC R5, c[0x0][0x3a0] ;  /* 0x0000e800ff057b82 */ /* 0x000f700000000800 */
[----:B------:R-:W-:Y:S01]  /*34320*/  BAR.SYNC.DEFER_BLOCKING 0x0 ;  /* 0x0000000000007b1d */ /* 0x000fe20000010000 */
[----:B------:R-:W-:-:S05]  /*34330*/  IADD3 R136, P6, PT, R136, R2, RZ ;  /* 0x0000000288887210 */ /* 0x000fca0007fde0ff */
[----:B--2---:R-:W2:Y:S01]  /*34340*/  LDL.LU R11, [R1+0xa28] ;  /* 0x000a2800010b7983 */ /* 0x004ea20000300800 */
[----:B-1----:R-:W-:-:S03]  /*34350*/  VIADD R4, R4, 0x7f ;  /* 0x0000007f04047836 */ /* 0x002fc60000000000 */
[----:B------:R-:W2:Y:S01]  /*34360*/  LDL.LU R10, [R1+0xa24] ;  /* 0x000a2400010a7983 */ /* 0x000ea20000300800 */
[----:B-----5:R-:W-:Y:S01]  /*34370*/  VIADD R8, R5, 0xfffffe80 ;  /* 0xfffffe8005087836 */ /* 0x020fe20000000000 */
[----:B------:R-:W-:-:S04]  /*34380*/  SHF.R.S32.HI R5, RZ, 0x1f, R4 ;  /* 0x0000001fff057819 */ /* 0x000fc80000011404 */
[----:B------:R-:W-:Y:S01]  /*34390*/  LEA.HI R5, R5, R4, RZ, 0x7 ;  /* 0x0000000405057211 */ /* 0x000fe200078f38ff */
[----:B------:R-:W-:-:S03]  /*343a0*/  IMAD R4, R250, -0x80, R8 ;  /* 0xffffff80fa047824 */ /* 0x000fc600078e0208 */
[----:B------:R-:W-:Y:S02]  /*343b0*/  SHF.R.S32.HI R5, RZ, 0x7, R5 ;  /* 0x00000007ff057819 */ /* 0x000fe40000011405 */
[C---:B------:R-:W-:Y:S02]  /*343c0*/  ISETP.GT.AND P4, PT, R4.reuse, RZ, PT ;  /* 0x000000ff0400720c */ /* 0x040fe40003f84270 */
[----:B------:R-:W-:Y:S01]  /*343d0*/  ISETP.GT.AND P5, PT, R4, 0x1, PT ;  /* 0x000000010400780c */ /* 0x000fe20003fa4270 */
[----:B------:R-:W-:Y:S01]  /*343e0*/  VIADD R5, R5, 0xfffffffd ;  /* 0xfffffffd05057836 */ /* 0x000fe20000000000 */
[----:B------:R-:W-:-:S04]  /*343f0*/  SEL R6, RZ, 0x4, !P4 ;  /* 0x00000004ff067807 */ /* 0x000fc80006000000 */
[----:B------:R-:W-:Y:S02]  /*34400*/  ISETP.GE.AND P2, PT, R250, R5, PT ;  /* 0x00000005fa00720c */ /* 0x000fe40003f46270 */
[----:B------:R-:W-:Y:S02]  /*34410*/  SEL R5, RZ, 0x4, !P5 ;  /* 0x00000004ff057807 */ /* 0x000fe40006800000 */
[----:B------:R-:W-:Y:S02]  /*34420*/  SEL R6, R6, RZ, !P2 ;  /* 0x000000ff06067207 */ /* 0x000fe40005000000 */
[----:B------:R-:W-:Y:S02]  /*34430*/  SEL R5, R5, RZ, !P2 ;  /* 0x000000ff05057207 */ /* 0x000fe40005000000 */
[----:B------:R-:W-:Y:S01]  /*34440*/  ISETP.NE.U32.AND P5, PT, R6, RZ, PT ;  /* 0x000000ff0600720c */ /* 0x000fe20003fa5070 */
[----:B------:R-:W-:Y:S01]  /*34450*/  IMAD.X R137, R137, 0x1, R0, P6 ;  /* 0x0000000189897824 */ /* 0x000fe200030e0600 */
[----:B------:R-:W-:-:S02]  /*34460*/  IADD3 R138, P6, PT, R138, R2, RZ ;  /* 0x000000028a8a7210 */ /* 0x000fc40007fde0ff */
[----:B------:R-:W-:Y:S01]  /*34470*/  ISETP.NE.U32.AND P4, PT, R5, RZ, PT ;  /* 0x000000ff0500720c */ /* 0x000fe20003f85070 */
[----:B------:R-:W-:Y:S01]  /*34480*/  IMAD.MOV.U32 R7, RZ, RZ, R137 ;  /* 0x000000ffff077224 */ /* 0x000fe200078e0089 */
[----:B------:R-:W-:Y:S01]  /*34490*/  MOV R6, R136 ;  /* 0x0000008800067202 */ /* 0x000fe20000000f00 */
[----:B------:R-:W-:-:S06]  /*344a0*/  IMAD.X R139, R139, 0x1, R0, P6 ;  /* 0x000000018b8b7824 */ /* 0x000fcc00030e0600 */
[----:B------:R-:W-:Y:S01]  /*344b0*/  @!PT LDS RZ, [RZ] ;  /* 0x00000000fffff984 */ /* 0x000fe20000000800 */
[----:B------:R-:W-:Y:S01]  /*344c0*/  @!PT LDS RZ, [RZ] ;  /* 0x00000000fffff984 */ /* 0x000fe20000000800 */
[----:B------:R-:W-:Y:S01]  /*344d0*/  @!PT LDS RZ, [RZ] ;  /* 0x00000000fffff984 */ /* 0x000fe20000000800 */
[----:B------:R1:W-:Y:S02]  /*344e0*/  LDGSTS.E [R249+0x60000], desc[UR22][R6.64], P5 ;  /* 0x6000000006f97fae */ /* 0x0003e4000a9a1016 */
[----:B-1----:R-:W-:Y:S02]  /*344f0*/  IMAD.MOV.U32 R6, RZ, RZ, R138 ;  /* 0x000000ffff067224 */ /* 0x002fe400078e008a */
[----:B------:R-:W-:-:S05]  /*34500*/  IMAD.MOV.U32 R7, RZ, RZ, R139 ;  /* 0x000000ffff077224 */ /* 0x000fca00078e008b */
[----:B------:R1:W-:Y:S01]  /*34510*/  LDGSTS.E [R249+0x60004], desc[UR22][R6.64], P4 ;  /* 0x6000400006f97fae */ /* 0x0003e2000a1a1016 */
[C---:B------:R-:W-:Y:S02]  /*34520*/  ISETP.GT.AND P4, PT, R4.reuse, 0x2, PT ;  /* 0x000000020400780c */ /* 0x040fe40003f84270 */
[----:B------:R-:W-:Y:S02]  /*34530*/  ISETP.GT.AND P5, PT, R4, 0x3, PT ;  /* 0x000000030400780c */ /* 0x000fe40003fa4270 */
[----:B------:R-:W-:Y:S02]  /*34540*/  IADD3 R251, P6, PT, R251, R2, RZ ;  /* 0x00000002fbfb7210 */ /* 0x000fe40007fde0ff */
[----:B-1----:R-:W-:Y:S02]  /*34550*/  SEL R6, RZ, 0x4, !P4 ;  /* 0x00000004ff067807 */ /* 0x002fe40006000000 */
[----:B------:R-:W-:Y:S02]  /*34560*/  SEL R5, RZ, 0x4, !P5 ;  /* 0x00000004ff057807 */ /* 0x000fe40006800000 */
[----:B------:R-:W-:Y:S01]  /*34570*/  SEL R6, R6, RZ, !P2 ;  /* 0x000000ff06067207 */ /* 0x000fe20005000000 */
[----:B------:R-:W-:Y:S01]  /*34580*/  IMAD.X R140, R140, 0x1, R0, P6 ;  /* 0x000000018c8c7824 */ /* 0x000fe200030e0600 */
[----:B------:R-:W-:-:S02]  /*34590*/  SEL R5, R5, RZ, !P2 ;  /* 0x000000ff05057207 */ /* 0x000fc40005000000 */
[----:B------:R-:W-:Y:S02]  /*345a0*/  ISETP.NE.U32.AND P5, PT, R6, RZ, PT ;  /* 0x000000ff0600720c */ /* 0x000fe40003fa5070 */
[----:B------:R-:W-:Y:S02]  /*345b0*/  IADD3 R141, P6, PT, R141, R2, RZ ;  /* 0x000000028d8d7210 */ /* 0x000fe40007fde0ff */
[----:B------:R-:W-:Y:S01]  /*345c0*/  ISETP.NE.U32.AND P4, PT, R5, RZ, PT ;  /* 0x000000ff0500720c */ /* 0x000fe20003f85070 */
[----:B------:R-:W-:Y:S01]  /*345d0*/  IMAD.MOV.U32 R6, RZ, RZ, R251 ;  /* 0x000000ffff067224 */ /* 0x000fe200078e00fb */
[----:B------:R-:W-:Y:S01]  /*345e0*/  MOV R7, R140 ;  /* 0x0000008c00077202 */ /* 0x000fe20000000f00 */
[----:B------:R-:W-:-:S06]  /*345f0*/  IMAD.X R142, R142, 0x1, R0, P6 ;  /* 0x000000018e8e7824 */ /* 0x000fcc00030e0600 */
        /* <DEDUP_REMOVED lines=9> */
[----:B------:R-:W-:-:S02]  /*34690*/  SEL R6, R6, RZ, !P2 ;  /* 0x000000ff06067207 */ /* 0x000fc40005000000 */
[----:B------:R-:W-:Y:S02]  /*346a0*/  SEL R5, R5, RZ, !P2 ;  /* 0x000000ff05057207 */ /* 0x000fe40005000000 */
[----:B------:R-:W-:Y:S01]  /*346b0*/  ISETP.NE.U32.AND P5, PT, R6, RZ, PT ;  /* 0x000000ff0600720c */ /* 0x000fe20003fa5070 */
[----:B------:R-:W-:Y:S01]  /*346c0*/  IMAD.X R144, R144, 0x1, R0, P6 ;  /* 0x0000000190907824 */ /* 0x000fe200030e0600 */
[----:B------:R-:W-:Y:S02]  /*346d0*/  IADD3 R145, P6, PT, R145, R2, RZ ;  /* 0x0000000291917210 */ /* 0x000fe40007fde0ff */
[----:B------:R-:W-:Y:S01]  /*346e0*/  ISETP.NE.U32.AND P4, PT, R5, RZ, PT ;  /* 0x000000ff0500720c */ /* 0x000fe20003f85070 */
[----:B------:R-:W-:Y:S02]  /*346f0*/  IMAD.MOV.U32 R6, RZ, RZ, R143 ;  /* 0x000000ffff067224 */ /* 0x000fe400078e008f */
[----:B------:R-:W-:Y:S02]  /*34700*/  IMAD.MOV.U32 R7, RZ, RZ, R144 ;  /* 0x000000ffff077224 */ /* 0x000fe400078e0090 */
[----:B------:R-:W-:-:S04]  /*34710*/  IMAD.X R146, R146, 0x1, R0, P6 ;  /* 0x0000000192927824 */ /* 0x000fc800030e0600 */
[----:B------:R1:W-:Y:S02]  /*34720*/  LDGSTS.E [R249+0x60010], desc[UR22][R6.64], P5 ;  /* 0x6001000006f97fae */ /* 0x0003e4000a9a1016 */
[----:B-1----:R-:W-:Y:S01]  /*34730*/  MOV R6, R145 ;  /* 0x0000009100067202 */ /* 0x002fe20000000f00 */
        /* <DEDUP_REMOVED lines=13> */
[----:B------:R-:W-:Y:S02]  /*34810*/  IMAD.MOV.U32 R6, RZ, RZ, R147 ;  /* 0x000000ffff067224 */ /* 0x000fe400078e0093 */
[----:B------:R-:W-:Y:S02]  /*34820*/  IMAD.MOV.U32 R7, RZ, RZ, R148 ;  /* 0x000000ffff077224 */ /* 0x000fe400078e0094 */
[----:B------:R-:W-:-:S04]  /*34830*/  IMAD.X R150, R150, 0x1, R0, P6 ;  /* 0x0000000196967824 */ /* 0x000fc800030e0600 */
[----:B------:R1:W-:Y:S02]  /*34840*/  LDGSTS.E [R249+0x60018], desc[UR22][R6.64], P5 ;  /* 0x6001800006f97fae */ /* 0x0003e4000a9a1016 */
[----:B-1----:R-:W-:Y:S01]  /*34850*/  IMAD.MOV.U32 R6, RZ, RZ, R149 ;  /* 0x000000ffff067224 */ /* 0x002fe200078e0095 */
[----:B------:R-:W-:-:S05]  /*34860*/  MOV R7, R150 ;  /* 0x0000009600077202 */ /* 0x000fca0000000f00 */
        /* <DEDUP_REMOVED lines=26> */
[----:B------:R-:W-:Y:S02]  /*34a10*/  ISETP.NE.U32.AND P5, PT, R6, RZ, PT ;  /* 0x000000ff0600720c */ /* 0x000fe40003fa5070 */
[----:B------:R-:W-:Y:S02]  /*34a20*/  IADD3.X R156, PT, PT, R156, R0, RZ, P6, !PT ;  /* 0x000000009c9c7210 */ /* 0x000fe400037fe4ff */
[----:B------:R-:W-:Y:S02]  /*34a30*/  IADD3 R157, P6, PT, R157, R2, RZ ;  /* 0x000000029d9d7210 */ /* 0x000fe40007fde0ff */
[----:B------:R-:W-:Y:S01]  /*34a40*/  ISETP.NE.U32.AND P4, PT, R5, RZ, PT ;  /* 0x000000ff0500720c */ /* 0x000fe20003f85070 */
[----:B------:R-:W-:Y:S02]  /*34a50*/  IMAD.MOV.U32 R6, RZ, RZ, R155 ;  /* 0x000000ffff067224 */ /* 0x000fe400078e009b */
[----:B------:R-:W-:-:S02]  /*34a60*/  IMAD.MOV.U32 R7, RZ, RZ, R156 ;  /* 0x000000ffff077224 */ /* 0x000fc400078e009c */
[----:B------:R-:W-:-:S03]  /*34a70*/  IMAD.X R158, R158, 0x1, R0, P6 ;  /* 0x000000019e9e7824 */ /* 0x000fc600030e0600 */
        /* <DEDUP_REMOVED lines=15> */
[----:B------:R-:W-:Y:S01]  /*34b70*/  IMAD.MOV.U32 R6, RZ, RZ, R159 ;  /* 0x000000ffff067224 */ /* 0x000fe200078e009f */
[----:B------:R-:W-:Y:S01]  /*34b80*/  IADD3.X R162, PT, PT, R162, R0, RZ, P6, !PT ;  /* 0x00000000a2a27210 */ /* 0x000fe200037fe4ff */
[----:B------:R-:W-:-:S06]  /*34b90*/  IMAD.MOV.U32 R7, RZ, RZ, R160 ;  /* 0x000000ffff077224 */ /* 0x000fcc00078e00a0 */
[----:B------:R1:W-:Y:S02]  /*34ba0*/  LDGSTS.E [R249+0x60030], desc[UR22][R6.64], P5 ;  /* 0x6003000006f97fae */ /* 0x0003e4000a9a1016 */
[----:B-1----:R-:W-:Y:S02]  /*34bb0*/  IMAD.MOV.U32 R6, RZ, RZ, R161 ;  /* 0x000000ffff067224 */ /* 0x002fe400078e00a1 */
[----:B------:R-:W-:-:S05]  /*34bc0*/  IMAD.MOV.U32 R7, RZ, RZ, R162 ;  /* 0x000000ffff077224 */ /* 0x000fca00078e00a2 */
[----:B------:R1:W-:Y:S01]  /*34bd0*/  LDGSTS.E [R249+0x60034], desc[UR22][R6.64], P4 ;  /* 0x6003400006f97fae */ /* 0x0003e2000a1a1016 */
[C---:B------:R-:W-:Y:S02]  /*34be0*/  ISETP.GT.AND P4, PT, R4.reuse, 0xe, PT ;  /* 0x0000000e0400780c */ /* 0x040fe40003f84270 */
[----:B------:R-:W-:Y:S02]  /*34bf0*/  ISETP.GT.AND P5, PT, R4, 0xf, PT ;  /* 0x0000000f0400780c */ /* 0x000fe40003fa4270 */
[----:B---3--:R-:W-:Y:S02]  /*34c00*/  IADD3 R12, P6, PT, R12, R2, RZ ;  /* 0x000000020c0c7210 */ /* 0x008fe40007fde0ff */
[----:B-1----:R-:W-:-:S04]  /*34c10*/  SEL R6, RZ, 0x4, !P4 ;  /* 0x00000004ff067807 */ /* 0x002fc80006000000 */
[----:B------:R-:W-:Y:S02]  /*34c20*/  SEL R6, R6, RZ, !P2 ;  /* 0x000000ff06067207 */ /* 0x000fe40005000000 */
[----:B------:R-:W-:Y:S02]  /*34c30*/  SEL R5, RZ, 0x4, !P5 ;  /* 0x00000004ff057807 */ /* 0x000fe40006800000 */
[----:B------:R-:W-:Y:S01]  /*34c40*/  ISETP.NE.U32.AND P5, PT, R6, RZ, PT ;  /* 0x000000ff0600720c */ /* 0x000fe20003fa5070 */
[----:B------:R1:W-:Y:S01]  /*34c50*/  STL [R1+0xa30], R12 ;  /* 0x000a300c01007387 */ /* 0x0003e20000100800 */
[----:B------:R-:W-:Y:S01]  /*34c60*/  MOV R6, R12 ;  /* 0x0000000c00067202 */ /* 0x000fe20000000f00 */
[----:B------:R-:W-:Y:S01]  /*34c70*/  IMAD.X R163, R163, 0x1, R0, P6 ;  /* 0x00000001a3a37824 */ /* 0x000fe200030e0600 */
[----:B----4-:R-:W-:-:S03]  /*34c80*/  IADD3 R9, P6, PT, R9, R2, RZ ;  /* 0x0000000209097210 */ /* 0x010fc60007fde0ff */
[----:B------:R-:W-:Y:S01]  /*34c90*/  IMAD.MOV.U32 R7, RZ, RZ, R163 ;  /* 0x000000ffff077224 */ /* 0x000fe200078e00a3 */
[----:B-1----:R-:W3:Y:S05]  /*34ca0*/  LDL.LU R12, [R1+0xa20] ;  /* 0x000a2000010c7983 */ /* 0x002eea0000300800 */
[----:B------:R1:W-:Y:S04]  /*34cb0*/  LDGSTS.E [R249+0x60038], desc[UR22][R6.64], P5 ;  /* 0x6003800006f97fae */ /* 0x0003e8000a9a1016 */
[----:B------:R4:W-:Y:S01]  /*34cc0*/  STL [R1+0xa2c], R9 ;  /* 0x000a2c0901007387 */ /* 0x0009e20000100800 */
[----:B-1----:R-:W-:-:S03]  /*34cd0*/  IMAD.MOV.U32 R6, RZ, RZ, R9 ;  /* 0x000000ffff067224 */ /* 0x002fc600078e0009 */
[----:B----4-:R-:W4:Y:S01]  /*34ce0*/  LDL.LU R9, [R1+0xa1c] ;  /* 0x000a1c0001097983 */ /* 0x010f220000300800 */
[----:B------:R-:W-:-:S04]  /*34cf0*/  SEL R5, R5, RZ, !P2 ;  /* 0x000000ff05057207 */ /* 0x000fc80005000000 */
[----:B------:R-:W-:Y:S01]  /*34d00*/  ISETP.NE.U32.AND P4, PT, R5, RZ, PT ;  /* 0x000000ff0500720c */ /* 0x000fe20003f85070 */
[----:B------:R-:W-:-:S04]  /*34d10*/  IMAD.X R164, R164, 0x1, R0, P6 ;  /* 0x00000001a4a47824 */ /* 0x000fc800030e0600 */
[----:B------:R-:W-:-:S08]  /*34d20*/  IMAD.MOV.U32 R7, RZ, RZ, R164 ;  /* 0x000000ffff077224 */ /* 0x000fd000078e00a4 */
[----:B------:R1:W-:Y:S01]  /*34d30*/  LDGSTS.E [R249+0x6003c], desc[UR22][R6.64], P4 ;  /* 0x6003c00006f97fae */ /* 0x0003e2000a1a1016 */
[C---:B------:R-:W-:Y:S02]  /*34d40*/  ISETP.GT.AND P4, PT, R4.reuse, 0x10, PT ;  /* 0x000000100400780c */ /* 0x040fe40003f84270 */
[----:B------:R-:W-:Y:S02]  /*34d50*/  ISETP.GT.AND P5, PT, R4, 0x11, PT ;  /* 0x000000110400780c */ /* 0x000fe40003fa4270 */
[----:B--2---:R-:W-:Y:S02]  /*34d60*/  IADD3 R11, P6, PT, R11, R2, RZ ;  /* 0x000000020b0b7210 */ /* 0x004fe40007fde0ff */
[----:B-1----:R-:W-:-:S04]  /*34d70*/  SEL R6, RZ, 0x4, !P4 ;  /* 0x00000004ff067807 */ /* 0x002fc80006000000 */
[----:B------:R-:W-:Y:S02]  /*34d80*/  SEL R6, R6, RZ, !P2 ;  /* 0x000000ff06067207 */ /* 0x000fe40005000000 */
[----:B------:R-:W-:Y:S02]  /*34d90*/  SEL R5, RZ, 0x4, !P5 ;  /* 0x00000004ff057807 */ /* 0x000fe40006800000 */
[----:B------:R-:W-:Y:S01]  /*34da0*/  ISETP.NE.U32.AND P5, PT, R6, RZ, PT ;  /* 0x000000ff0600720c */ /* 0x000fe20003fa5070 */
[----:B------:R-:W-:Y:S01]  /*34db0*/  IMAD.X R165, R165, 0x1, R0, P6 ;  /* 0x00000001a5a57824 */ /* 0x000fe200030e0600 */
[----:B------:R1:W-:Y:S01]  /*34dc0*/  STL [R1+0xa28], R11 ;  /* 0x000a280b01007387 */ /* 0x0003e20000100800 */
[----:B------:R-:W-:Y:S01]  /*34dd0*/  IMAD.MOV.U32 R6, RZ, RZ, R11 ;  /* 0x000000ffff067224 */ /* 0x000fe200078e000b */
[----:B------:R-:W-:Y:S02]  /*34de0*/  SEL R5, R5, RZ, !P2 ;  /* 0x000000ff05057207 */ /* 0x000fe40005000000 */
[----:B------:R-:W-:-:S02]  /*34df0*/  MOV R7, R165 ;  /* 0x000000a500077202 */ /* 0x000fc40000000f00 */
[----:B------:R-:W-:Y:S01]  /*34e00*/  IADD3 R10, P6, PT, R10, R2, RZ ;  /* 0x000000020a0a7210 */ /* 0x000fe20007fde0ff */
[----:B-1----:R-:W2:Y:S01]  /*34e10*/  LDL.LU R11, [R1+0xa18] ;  /* 0x000a1800010b7983 */ /* 0x002ea20000300800 */
[----:B------:R-:W-:-:S03]  /*34e20*/  ISETP.NE.U32.AND P4, PT, R5, RZ, PT ;  /* 0x000000ff0500720c */ /* 0x000fc60003f85070 */
[----:B------:R-:W-:Y:S01]  /*34e30*/  IMAD.X R166, R166, 0x1, R0, P6 ;  /* 0x00000001a6a67824 */ /* 0x000fe200030e0600 */
[----:B------:R1:W-:Y:S04]  /*34e40*/  LDGSTS.E [R249+0x60040], desc[UR22][R6.64], P5 ;  /* 0x6004000006f97fae */ /* 0x0003e8000a9a1016 */
[----:B------:R5:W-:Y:S01]  /*34e50*/  STL [R1+0xa24], R10 ;  /* 0x000a240a01007387 */ /* 0x000be20000100800 */
[----:B-1----:R-:W-:-:S03]  /*34e60*/  IMAD.MOV.U32 R6, RZ, RZ, R10 ;  /* 0x000000ffff067224 */ /* 0x002fc600078e000a */
[----:B-----5:R-:W5:Y:S01]  /*34e70*/  LDL.LU R10, [R1+0xa14] ;  /* 0x000a1400010a7983 */ /* 0x020f620000300800 */
[----:B------:R-:W-:-:S05]  /*34e80*/  IMAD.MOV.U32 R7, RZ, RZ, R166 ;  /* 0x000000ffff077224 */ /* 0x000fca00078e00a6 */
[----:B------:R1:W-:Y:S01]  /*34e90*/  LDGSTS.E [R249+0x60044], desc[UR22][R6.64], P4 ;  /* 0x6004400006f97fae */ /* 0x0003e2000a1a1016 */
[C---:B------:R-:W-:Y:S02]  /*34ea0*/  ISETP.GT.AND P4, PT, R4.reuse, 0x12, PT ;  /* 0x000000120400780c */ /* 0x040fe40003f84270 */
[----:B------:R-:W-:Y:S02]  /*34eb0*/  ISETP.GT.AND P5, PT, R4, 0x13, PT ;  /* 0x000000130400780c */ /* 0x000fe40003fa4270 */
[----:B-1----:R-:W-:-:S04]  /*34ec0*/  SEL R6, RZ, 0x4, !P4 ;  /* 0x00000004ff067807 */ /* 0x002fc80006000000 */
[----:B------:R-:W-:Y:S02]  /*34ed0*/  SEL R6, R6, RZ, !P2 ;  /* 0x000000ff06067207 */ /* 0x000fe40005000000 */
[----:B------:R-:W-:Y:S02]  /*34ee0*/  SEL R5, RZ, 0x4, !P5 ;  /* 0x00000004ff057807 */ /* 0x000fe40006800000 */
[----:B------:R-:W-:Y:S02]  /*34ef0*/  ISETP.NE.U32.AND P5, PT, R6, RZ, PT ;  /* 0x000000ff0600720c */ /* 0x000fe40003fa5070 */
[----:B---3--:R-:W-:-:S05]  /*34f00*/  IADD3 R12, P6, PT, R12, R2, RZ ;  /* 0x000000020c0c7210 */ /* 0x008fca0007fde0ff */
[----:B------:R1:W-:Y:S01]  /*34f10*/  STL [R1+0xa20], R12 ;  /* 0x000a200c01007387 */ /* 0x0003e20000100800 */
[----:B------:R-:W-:Y:S02]  /*34f20*/  IMAD.MOV.U32 R6, RZ, RZ, R12 ;  /* 0x000000ffff067224 */ /* 0x000fe400078e000c */
[----:B------:R-:W-:Y:S01]  /*34f30*/  IMAD.X R167, R167, 0x1, R0, P6 ;  /* 0x00000001a7a77824 */ /* 0x000fe200030e0600 */
[----:B-1----:R-:W3:Y:S03]  /*34f40*/  LDL.LU R12, [R1+0xa10] ;  /* 0x000a1000010c7983 */ /* 0x002ee60000300800 */
[----:B------:R-:W-:Y:S01]  /*34f50*/  IMAD.MOV.U32 R7, RZ, RZ, R167 ;  /* 0x000000ffff077224 */ /* 0x000fe200078e00a7 */
[----:B----4-:R-:W-:-:S04]  /*34f60*/  IADD3 R9, P6, PT, R9, R2, RZ ;  /* 0x0000000209097210 */ /* 0x010fc80007fde0ff */
[----:B------:R1:W-:Y:S04]  /*34f70*/  LDGSTS.E [R249+0x60048], desc[UR22][R6.64], P5 ;  /* 0x6004800006f97fae */ /* 0x0003e8000a9a1016 */
[----:B------:R4:W-:Y:S01]  /*34f80*/  STL [R1+0xa1c], R9 ;  /* 0x000a1c0901007387 */ /* 0x0009e20000100800 */
[----:B-1----:R-:W-:-:S03]  /*34f90*/  MOV R6, R9 ;  /* 0x0000000900067202 */ /* 0x002fc60000000f00 */
        /* <DEDUP_REMOVED lines=8> */
[----:B-1----:R-:W-:-:S04]  /*35020*/  SEL R6, RZ, 0x4, !P4 ;  /* 0x00000004ff067807 */ /* 0x002fc80006000000 */
[----:B------:R-:W-:Y:S02]  /*35030*/  SEL R6, R6, RZ, !P2 ;  /* 0x000000ff06067207 */ /* 0x000fe40005000000 */
[----:B------:R-:W-:Y:S02]  /*35040*/  SEL R5, RZ, 0x4, !P5 ;  /* 0x00000004ff057807 */ /* 0x000fe40006800000 */
[----:B--2---:R-:W-:Y:S02]  /*35050*/  IADD3 R11, P6, PT, R11, R2, RZ ;  /* 0x000000020b0b7210 */ /* 0x004fe40007fde0ff */
[----:B------:R-:W-:-:S03]  /*35060*/  ISETP.NE.U32.AND P5, PT, R6, RZ, PT ;  /* 0x000000ff0600720c */ /* 0x000fc60003fa5070 */
[----:B------:R-:W-:Y:S01]  /*35070*/  IMAD.X R169, R169, 0x1, R0, P6 ;  /* 0x00000001a9a97824 */ /* 0x000fe200030e0600 */
[----:B------:R1:W-:Y:S01]  /*35080*/  STL [R1+0xa18], R11 ;  /* 0x000a180b01007387 */ /* 0x0003e20000100800 */
[----:B------:R-:W-:Y:S01]  /*35090*/  IMAD.MOV.U32 R6, RZ, RZ, R11 ;  /* 0x000000ffff067224 */ /* 0x000fe200078e000b */
[----:B------:R-:W-:Y:S01]  /*350a0*/  SEL R5, R5, RZ, !P2 ;  /* 0x000000ff05057207 */ /* 0x000fe20005000000 */
[----:B------:R-:W-:Y:S01]  /*350b0*/  IMAD.MOV.U32 R7, RZ, RZ, R169 ;  /* 0x000000ffff077224 */ /* 0x000fe200078e00a9 */
[----:B-----5:R-:W-:Y:S01]  /*350c0*/  IADD3 R10, P6, PT, R10, R2, RZ ;  /* 0x000000020a0a7210 */ /* 0x020fe20007fde0ff */
[----:B-1----:R-:W2:Y:S01]  /*350d0*/  LDL.LU R11, [R1+0xa08] ;  /* 0x000a0800010b7983 */ /* 0x002ea20000300800 */
[----:B------:R-:W-:-:S03]  /*350e0*/  ISETP.NE.U32.AND P4, PT, R5, RZ, PT ;  /* 0x000000ff0500720c */ /* 0x000fc60003f85070 */
[----:B------:R-:W-:Y:S01]  /*350f0*/  IMAD.X R170, R170, 0x1, R0, P6 ;  /* 0x00000001aaaa7824 */ /* 0x000fe200030e0600 */
[----:B------:R1:W-:Y:S04]  /*35100*/  LDGSTS.E [R249+0x60050], desc[UR22][R6.64], P5 ;  /* 0x6005000006f97fae */ /* 0x0003e8000a9a1016 */
[----:B------:R5:W-:Y:S01]  /*35110*/  STL [R1+0xa14], R10 ;  /* 0x000a140a01007387 */ /* 0x000be20000100800 */
[----:B-1----:R-:W-:-:S03]  /*35120*/  IMAD.MOV.U32 R6, RZ, RZ, R10 ;  /* 0x000000ffff067224 */ /* 0x002fc600078e000a */
[----:B-----5:R-:W5:Y:S01]  /*35130*/  LDL.LU R10, [R1+0xa04] ;  /* 0x000a0400010a7983 */ /* 0x020f620000300800 */
[----:B------:R-:W-:-:S05]  /*35140*/  MOV R7, R170 ;  /* 0x000000aa00077202 */ /* 0x000fca0000000f00 */
        /* <DEDUP_REMOVED lines=28> */
[----:B------:R-:W-:Y:S02]  /*35310*/  ISETP.NE.U32.AND P5, PT, R6, RZ, PT ;  /* 0x000000ff0600720c */ /* 0x000fe40003fa5070 */
[----:B--2---:R-:W-:-:S04]  /*35320*/  IADD3 R11, P6, PT, R11, R2, RZ ;  /* 0x000000020b0b7210 */ /* 0x004fc80007fde0ff */
[----:B------:R-:W-:Y:S01]  /*35330*/  IADD3.X R173, PT, PT, R173, R0, RZ, P6, !PT ;  /* 0x00000000adad7210 */ /* 0x000fe200037fe4ff */
[----:B------:R1:W-:Y:S01]  /*35340*/  STL [R1+0xa08], R11 ;  /* 0x000a080b01007387 */ /* 0x0003e20000100800 */
[----:B------:R-:W-:Y:S01]  /*35350*/  IMAD.MOV.U32 R6, RZ, RZ, R11 ;  /* 0x000000ffff067224 */ /* 0x000fe200078e000b */
[----:B------:R-:W-:Y:S02]  /*35360*/  SEL R5, R5, RZ, !P2 ;  /* 0x000000ff05057207 */ /* 0x000fe40005000000 */
[----:B------:R-:W-:Y:S01]  /*35370*/  IMAD.MOV.U32 R7, RZ, RZ, R173 ;  /* 0x000000ffff077224 */ /* 0x000fe200078e00ad */
[----:B-1----:R-:W2:Y:S01]  /*35380*/  LDL.LU R11, [R1+0x9f8] ;  /* 0x0009f800010b7983 */ /* 0x002ea20000300800 */
[----:B------:R-:W-:Y:S02]  /*35390*/  ISETP.NE.U32.AND P4, PT, R5, RZ, PT ;  /* 0x000000ff0500720c */ /* 0x000fe40003f85070 */
[----:B-----5:R-:W-:Y:S01]  /*353a0*/  IADD3 R10, P6, PT, R10, R2, RZ ;  /* 0x000000020a0a7210 */ /* 0x020fe20007fde0ff */
[----:B------:R1:W-:Y:S04]  /*353b0*/  LDGSTS.E [R249+0x60060], desc[UR22][R6.64], P5 ;  /* 0x6006000006f97fae */ /* 0x0003e8000a9a1016 */
[----:B------:R-:W-:Y:S01]  /*353c0*/  IMAD.X R174, R174, 0x1, R0, P6 ;  /* 0x00000001aeae7824 */ /* 0x000fe200030e0600 */
        /* <DEDUP_REMOVED lines=23> */
[----:B------:R-:W-:Y:S02]  /*35540*/  ISETP.NE.U32.AND P4, PT, R5, RZ, PT ;  /* 0x000000ff0500720c */ /* 0x000fe40003f85070 */
[----:B------:R-:W-:-:S05]  /*35550*/  IADD3.X R176, PT, PT, R176, R0, RZ, P6, !PT ;  /* 0x00000000b0b07210 */ /* 0x000fca00037fe4ff */
[----:B------:R-:W-:-:S06]  /*35560*/  IMAD.MOV.U32 R7, RZ, RZ, R176 ;  /* 0x000000ffff077224 */ /* 0x000fcc00078e00b0 */
[----:B------:R1:W-:Y:S01]  /*35570*/  LDGSTS.E [R249+0x6006c], desc[UR22][R6.64], P4 ;  /* 0x6006c00006f97fae */ /* 0x0003e2000a1a1016 */
[C---:B------:R-:W-:Y:S02]  /*35580*/  ISETP.GT.AND P4, PT, R4.reuse, 0x1c, PT ;  /* 0x0000001c0400780c */ /* 0x040fe40003f84270 */
[----:B------:R-:W-:Y:S02]  /*35590*/  ISETP.GT.AND P5, PT, R4, 0x1d, PT ;  /* 0x0000001d0400780c */ /* 0x000fe40003fa4270 */
[----:B-1----:R-:W-:-:S04]  /*355a0*/  SEL R6, RZ, 0x4, !P4 ;  /* 0x00000004ff067807 */ /* 0x002fc80006000000 */
[----:B------:R-:W-:Y:S02]  /*355b0*/  SEL R6, R6, RZ, !P2 ;  /* 0x000000ff06067207 */ /* 0x000fe40005000000 */
[----:B------:R-:W-:Y:S02]  /*355c0*/  SEL R5, RZ, 0x4, !P5 ;  /* 0x00000004ff057807 */ /* 0x000fe40006800000 */
[----:B------:R-:W-:Y:S02]  /*355d0*/  ISETP.NE.U32.AND P5, PT, R6, RZ, PT ;  /* 0x000000ff0600720c */ /* 0x000fe40003fa5070 */
[----:B--2---:R-:W-:Y:S02]  /*355e0*/  IADD3 R11, P6, PT, R11, R2, RZ ;  /* 0x000000020b0b7210 */ /* 0x004fe40007fde0ff */
[----:B------:R-:W-:Y:S02]  /*355f0*/  SEL R5, R5, RZ, !P2 ;  /* 0x000000ff05057207 */ /* 0x000fe40005000000 */
[----:B------:R-:W-:Y:S01]  /*35600*/  MOV R6, R11 ;  /* 0x0000000b00067202 */ /* 0x000fe20000000f00 */
[----:B------:R-:W-:Y:S01]  /*35610*/  IMAD.X R177, R177, 0x1, R0, P6 ;  /* 0x00000001b1b17824 */ /* 0x000fe200030e0600 */
[----:B------:R1:W-:Y:S01]  /*35620*/  STL [R1+0x9f8], R11 ;  /* 0x0009f80b01007387 */ /* 0x0003e20000100800 */
[----:B------:R-:W-:-:S02]  /*35630*/  ISETP.NE.U32.AND P4, PT, R5, RZ, PT ;  /* 0x000000ff0500720c */ /* 0x000fc40003f85070 */
[----:B------:R-:W-:-:S05]  /*35640*/  IMAD.MOV.U32 R7, RZ, RZ, R177 ;  /* 0x000000ffff077224 */ /* 0x000fca00078e00b1 */
[----:B------:R2:W-:Y:S04]  /*35650*/  LDGSTS.E [R249+0x60070], desc[UR22][R6.64], P5 ;  /* 0x6007000006f97fae */ /* 0x0005e8000a9a1016 */
[----:B-1----:R-:W4:Y:S01]  /*35660*/  LDL.LU R11, [R1+0x9e8] ;  /* 0x0009e800010b7983 */ /* 0x002f220000300800 */
[----:B-----5:R-:W-:-:S05]  /*35670*/  IADD3 R10, P6, PT, R10, R2, RZ ;  /* 0x000000020a0a7210 */ /* 0x020fca0007fde0ff */
[----:B------:R-:W-:Y:S01]  /*35680*/  IMAD.X R178, R178, 0x1, R0, P6 ;  /* 0x00000001b2b27824 */ /* 0x000fe200030e0600 */
[----:B------:R1:W-:Y:S01]  /*35690*/  STL [R1+0x9f4], R10 ;  /* 0x0009f40a01007387 */ /* 0x0003e20000100800 */
[----:B--2---:R-:W-:Y:S02]  /*356a0*/  IMAD.MOV.U32 R6, RZ, RZ, R10 ;  /* 0x000000ffff067224 */ /* 0x004fe400078e000a */
[----:B------:R-:W-:-:S05]  /*356b0*/  IMAD.MOV.U32 R7, RZ, RZ, R178 ;  /* 0x000000ffff077224 */ /* 0x000fca00078e00b2 */
[----:B------:R2:W-:Y:S04]  /*356c0*/  LDGSTS.E [R249+0x60074], desc[UR22][R6.64], P4 ;  /* 0x6007400006f97fae */ /* 0x0005e8000a1a1016 */
[----:B-1----:R-:W5:Y:S01]  /*356d0*/  LDL.LU R10, [R1+0x9e4] ;  /* 0x0009e400010a7983 */ /* 0x002f620000300800 */
[C---:B------:R-:W-:Y:S02]  /*356e0*/  ISETP.GT.AND P4, PT, R4.reuse, 0x1e, PT ;  /* 0x0000001e0400780c */ /* 0x040fe40003f84270 */
[----:B------:R-:W-:Y:S02]  /*356f0*/  ISETP.GT.AND P5, PT, R4, 0x1f, PT ;  /* 0x0000001f0400780c */ /* 0x000fe40003fa4270 */
[----:B--2---:R-:W-:-:S04]  /*35700*/  SEL R6, RZ, 0x4, !P4 ;  /* 0x00000004ff067807 */ /* 0x004fc80006000000 */
[----:B------:R-:W-:Y:S02]  /*35710*/  SEL R6, R6, RZ, !P2 ;  /* 0x000000ff06067207 */ /* 0x000fe40005000000 */
[----:B------:R-:W-:Y:S02]  /*35720*/  SEL R5, RZ, 0x4, !P5 ;  /* 0x00000004ff057807 */ /* 0x000fe40006800000 */
[----:B------:R-:W-:Y:S02]  /*35730*/  ISETP.NE.U32.AND P5, PT, R6, RZ, PT ;  /* 0x000000ff0600720c */ /* 0x000fe40003fa5070 */
[----:B---3--:R-:W-:-:S05]  /*35740*/  IADD3 R12, P6, PT, R12, R2, RZ ;  /* 0x000000020c0c7210 */ /* 0x008fca0007fde0ff */
[----:B------:R-:W-:Y:S01]  /*35750*/  IMAD.X R179, R179, 0x1, R0, P6 ;  /* 0x00000001b3b37824 */ /* 0x000fe200030e0600 */
[----:B------:R1:W-:Y:S01]  /*35760*/  STL [R1+0x9f0], R12 ;  /* 0x0009f00c01007387 */ /* 0x0003e20000100800 */
[----:B------:R-:W-:-:S03]  /*35770*/  IMAD.MOV.U32 R6, RZ, RZ, R12 ;  /* 0x000000ffff067224 */ /* 0x000fc600078e000c */
[----:B------:R-:W-:-:S05]  /*35780*/  MOV R7, R179 ;  /* 0x000000b300077202 */ /* 0x000fca0000000f00 */
[----:B------:R2:W-:Y:S04]  /*35790*/  LDGSTS.E [R249+0x60078], desc[UR22][R6.64], P5 ;  /* 0x6007800006f97fae */ /* 0x0005e8000a9a1016 */
[----:B-1----:R-:W3:Y:S01]  /*357a0*/  LDL.LU R12, [R1+0x9e0] ;  /* 0x0009e000010c7983 */ /* 0x002ee20000300800 */
[----:B----4-:R-:W-:-:S05]  /*357b0*/  IADD3 R9, P6, PT, R9, R2, RZ ;  /* 0x0000000209097210 */ /* 0x010fca0007fde0ff */
[----:B------:R1:W-:Y:S01]  /*357c0*/  STL [R1+0x9ec], R9 ;  /* 0x0009ec0901007387 */ /* 0x0003e20000100800 */
[----:B--2---:R-:W-:-:S03]  /*357d0*/  IMAD.MOV.U32 R6, RZ, RZ, R9 ;  /* 0x000000ffff067224 */ /* 0x004fc600078e0009 */
[----:B-1----:R-:W2:Y:S01]  /*357e0*/  LDL.LU R9, [R1+0x9dc] ;  /* 0x0009dc0001097983 */ /* 0x002ea20000300800 */
        /* <DEDUP_REMOVED lines=11> */
[----:B------:R-:W-:Y:S02]  /*358a0*/  IADD3 R11, P6, PT, R11, R2, RZ ;  /* 0x000000020b0b7210 */ /* 0x000fe40007fde0ff */
[----:B------:R-:W-:-:S03]  /*358b0*/  SEL R5, R5, RZ, !P2 ;  /* 0x000000ff05057207 */ /* 0x000fc60005000000 */
[----:B------:R-:W-:Y:S01]  /*358c0*/  IMAD.X R181, R181, 0x1, R0, P6 ;  /* 0x00000001b5b57824 */ /* 0x000fe200030e0600 */
[----:B------:R1:W-:Y:S01]  /*358d0*/  STL [R1+0x9e8], R11 ;  /* 0x0009e80b01007387 */ /* 0x0003e20000100800 */
[----:B------:R-:W-:Y:S02]  /*358e0*/  IMAD.MOV.U32 R6, RZ, RZ, R11 ;  /* 0x000000ffff067224 */ /* 0x000fe400078e000b */
[----:B------:R-:W-:Y:S01]  /*358f0*/  IMAD.MOV.U32 R7, RZ, RZ, R181 ;  /* 0x000000ffff077224 */ /* 0x000fe200078e00b5 */
[----:B------:R-:W-:-:S04]  /*35900*/  ISETP.NE.U32.AND P4, PT, R5, RZ, PT ;  /* 0x000000ff0500720c */ /* 0x000fc80003f85070 */
[----:B------:R4:W-:Y:S04]  /*35910*/  LDGSTS.E [R249+0x60080], desc[UR22][R6.64], P5 ;  /* 0x6008000006f97fae */ /* 0x0009e8000a9a1016 */
[----:B-1----:R-:W2:Y:S01]  /*35920*/  LDL.LU R11, [R1+0x9d8] ;  /* 0x0009d800010b7983 */ /* 0x002ea20000300800 */
[----:B-----5:R-:W-:-:S05]  /*35930*/  IADD3 R10, P6, PT, R10, R2, RZ ;  /* 0x000000020a0a7210 */ /* 0x020fca0007fde0ff */
[----:B------:R-:W-:Y:S01]  /*35940*/  IMAD.X R182, R182, 0x1, R0, P6 ;  /* 0x00000001b6b67824 */ /* 0x000fe200030e0600 */
[----:B------:R1:W-:Y:S01]  /*35950*/  STL [R1+0x9e4], R10 ;  /* 0x0009e40a01007387 */ /* 0x0003e20000100800 */
[----:B----4-:R-:W-:Y:S02]  /*35960*/  MOV R6, R10 ;  /* 0x0000000a00067202 */ /* 0x010fe40000000f00 */
[----:B------:R-:W-:-:S05]  /*35970*/  IMAD.MOV.U32 R7, RZ, RZ, R182 ;  /* 0x000000ffff077224 */ /* 0x000fca00078e00b6 */
[----:B------:R4:W-:Y:S04]  /*35980*/  LDGSTS.E [R249+0x60084], desc[UR22][R6.64], P4 ;  /* 0x6008400006f97fae */ /* 0x0009e8000a1a1016 */
[----:B-1----:R-:W5:Y:S01]  /*35990*/  LDL.LU R10, [R1+0x9d4] ;  /* 0x0009d400010a7983 */ /* 0x002f620000300800 */
[C---:B------:R-:W-:Y:S02]  /*359a0*/  ISETP.GT.AND P4, PT, R4.reuse, 0x22, PT ;  /* 0x000000220400780c */ /* 0x040fe40003f84270 */
[----:B------:R-:W-:Y:S02]  /*359b0*/  ISETP.GT.AND P5, PT, R4, 0x23, PT ;  /* 0x000000230400780c */ /* 0x000fe40003fa4270 */
[----:B----4-:R-:W-:-:S04]  /*359c0*/  SEL R6, RZ, 0x4, !P4 ;  /* 0x00000004ff067807 */ /* 0x010fc80006000000 */
[----:B------:R-:W-:Y:S02]  /*359d0*/  SEL R6, R6, RZ, !P2 ;  /* 0x000000ff06067207 */ /* 0x000fe40005000000 */
[----:B------:R-:W-:Y:S02]  /*359e0*/  SEL R5, RZ, 0x4, !P5 ;  /* 0x00000004ff057807 */ /* 0x000fe40006800000 */
[----:B------:R-:W-:Y:S02]  /*359f0*/  ISETP.NE.U32.AND P5, PT, R6, RZ, PT ;  /* 0x000000ff0600720c */ /* 0x000fe40003fa5070 */
[----:B---3--:R-:W-:-:S05]  /*35a00*/  IADD3 R12, P6, PT, R12, R2, RZ ;  /* 0x000000020c0c7210 */ /* 0x008fca0007fde0ff */
[----:B------:R-:W-:Y:S01]  /*35a10*/  IMAD.X R183, R183, 0x1, R0, P6 ;  /* 0x00000001b7b77824 */ /* 0x000fe200030e0600 */
[----:B------:R1:W-:Y:S01]  /*35a20*/  STL [R1+0x9e0], R12 ;  /* 0x0009e00c01007387 */ /* 0x0003e20000100800 */
[----:B------:R-:W-:Y:S02]  /*35a30*/  IMAD.MOV.U32 R6, RZ, RZ, R12 ;  /* 0x000000ffff067224 */ /* 0x000fe400078e000c */
[----:B------:R-:W-:-:S05]  /*35a40*/  IMAD.MOV.U32 R7, RZ, RZ, R183 ;  /* 0x000000ffff077224 */ /* 0x000fca00078e00b7 */
[----:B------:R3:W-:Y:S04]  /*35a50*/  LDGSTS.E [R249+0x60088], desc[UR22][R6.64], P5 ;  /* 0x6008800006f97fae */ /* 0x0007e8000a9a1016 */
[----:B-1----:R-:W4:Y:S01]  /*35a60*/  LDL.LU R12, [R1+0x9d0] ;  /* 0x0009d000010c7983 */ /* 0x002f220000300800 */
[----:B--2---:R-:W-:-:S05]  /*35a70*/  IADD3 R9, P6, PT, R9, R2, RZ ;  /* 0x0000000209097210 */ /* 0x004fca0007fde0ff */
[----:B------:R1:W-:Y:S01]  /*35a80*/  STL [R1+0x9dc], R9 ;  /* 0x0009dc0901007387 */ /* 0x0003e20000100800 */
[----:B---3--:R-:W-:-:S03]  /*35a90*/  IMAD.MOV.U32 R6, RZ, RZ, R9 ;  /* 0x000000ffff067224 */ /* 0x008fc600078e0009 */
[----:B-1----:R-:W2:Y:S01]  /*35aa0*/  LDL.LU R9, [R1+0x9cc] ;  /* 0x0009cc0001097983 */ /* 0x002ea20000300800 */
[----:B------:R-:W-:Y:S01]  /*35ab0*/  SEL R5, R5, RZ, !P2 ;  /* 0x000000ff05057207 */ /* 0x000fe20005000000 */
[----:B------:R-:W-:-:S03]  /*35ac0*/  IMAD.X R184, R184, 0x1, R0, P6 ;  /* 0x00000001b8b87824 */ /* 0x000fc600030e0600 */
[----:B------:R-:W-:Y:S02]  /*35ad0*/  ISETP.NE.U32.AND P4, PT, R5, RZ, PT ;  /* 0x000000ff0500720c */ /* 0x000fe40003f85070 */
[----:B------:R-:W-:Y:S02]  /*35ae0*/  MOV R7, R184 ;  /* 0x000000b800077202 */ /* 0x000fe40000000f00 */
[----:B------:R-:W-:-:S09]  /*35af0*/  ISETP.GT.AND P5, PT, R4, 0x25, PT ;  /* 0x000000250400780c */ /* 0x000fd20003fa4270 */
[----:B------:R1:W-:Y:S01]  /*35b00*/  LDGSTS.E [R249+0x6008c], desc[UR22][R6.64], P4 ;  /* 0x6008c00006f97fae */ /* 0x0003e2000a1a1016 */
[----:B------:R-:W-:Y:S02]  /*35b10*/  ISETP.GT.AND P4, PT, R4, 0x24, PT ;  /* 0x000000240400780c */ /* 0x000fe40003f84270 */
[----:B------:R-:W-:Y:S02]  /*35b20*/  SEL R5, RZ, 0x4, !P5 ;  /* 0x00000004ff057807 */ /* 0x000fe40006800000 */
[----:B-1----:R-:W-:-:S04]  /*35b30*/  SEL R6, RZ, 0x4, !P4 ;  /* 0x00000004ff067807 */ /* 0x002fc80006000000 */
[----:B------:R-:W-:Y:S02]  /*35b40*/  SEL R6, R6, RZ, !P2 ;  /* 0x000000ff06067207 */ /* 0x000fe40005000000 */
[----:B------:R-:W-:Y:S02]  /*35b50*/  SEL R5, R5, RZ, !P2 ;  /* 0x000000ff05057207 */ /* 0x000fe40005000000 */
[----:B------:R-:W-:Y:S02]  /*35b60*/  ISETP.NE.U32.AND P5, PT, R6, RZ, PT ;  /* 0x000000ff0600720c */ /* 0x000fe40003fa5070 */
[----:B------:R-:W-:Y:S02]  /*35b70*/  IADD3 R11, P6, PT, R11, R2, RZ ;  /* 0x000000020b0b7210 */ /* 0x000fe40007fde0ff */
[----:B------:R-:W-:-:S03]  /*35b80*/  ISETP.NE.U32.AND P4, PT, R5, RZ, PT ;  /* 0x000000ff0500720c */ /* 0x000fc60003f85070 */
[----:B------:R-:W-:Y:S01]  /*35b90*/  IMAD.X R185, R185, 0x1, R0, P6 ;  /* 0x00000001b9b97824 */ /* 0x000fe200030e0600 */
[----:B------:R1:W-:Y:S01]  /*35ba0*/  STL [R1+0x9d8], R11 ;  /* 0x0009d80b01007387 */ /* 0x0003e20000100800 */
[----:B------:R-:W-:Y:S02]  /*35bb0*/  IMAD.MOV.U32 R6, RZ, RZ, R11 ;  /* 0x000000ffff067224 */ /* 0x000fe400078e000b */
[----:B------:R-:W-:-:S05]  /*35bc0*/  IMAD.MOV.U32 R7, RZ, RZ, R185 ;  /* 0x000000ffff077224 */ /* 0x000fca00078e00b9 */
[----:B------:R3:W-:Y:S04]  /*35bd0*/  LDGSTS.E [R249+0x60090], desc[UR22][R6.64], P5 ;  /* 0x6009000006f97fae */ /* 0x0007e8000a9a1016 */
[----:B-1----:R-:W2:Y:S01]  /*35be0*/  LDL.LU R11, [R1+0x9c8] ;  /* 0x0009c800010b7983 */ /* 0x002ea20000300800 */
[----:B-----5:R-:W-:-:S05]  /*35bf0*/  IADD3 R10, P6, PT, R10, R2, RZ ;  /* 0x000000020a0a7210 */ /* 0x020fca0007fde0ff */
[----:B------:R-:W-:Y:S01]  /*35c00*/  IMAD.X R186, R186, 0x1, R0, P6 ;  /* 0x00000001baba7824 */ /* 0x000fe200030e0600 */
[----:B------:R1:W-:Y:S01]  /*35c10*/  STL [R1+0x9d4], R10 ;  /* 0x0009d40a01007387 */ /* 0x0003e20000100800 */
[----:B---3--:R-:W-:Y:S02]  /*35c20*/  IMAD.MOV.U32 R6, RZ, RZ, R10 ;  /* 0x000000ffff067224 */ /* 0x008fe400078e000a */
[----:B------:R-:W-:-:S05]  /*35c30*/  IMAD.MOV.U32 R7, RZ, RZ, R186 ;  /* 0x000000ffff077224 */ /* 0x000fca00078e00ba */
[----:B------:R3:W-:Y:S04]  /*35c40*/  LDGSTS.E [R249+0x60094], desc[UR22][R6.64], P4 ;  /* 0x6009400006f97fae */ /* 0x0007e8000a1a1016 */
[----:B-1----:R-:W5:Y:S01]  /*35c50*/  LDL.LU R10, [R1+0x9c4] ;  /* 0x0009c400010a7983 */ /* 0x002f620000300800 */
[C---:B------:R-:W-:Y:S02]  /*35c60*/  ISETP.GT.AND P4, PT, R4.reuse, 0x26, PT ;  /* 0x000000260400780c */ /* 0x040fe40003f84270 */
[----:B------:R-:W-:Y:S02]  /*35c70*/  ISETP.GT.AND P5, PT, R4, 0x27, PT ;  /* 0x000000270400780c */ /* 0x000fe40003fa4270 */
[----:B---3--:R-:W-:-:S04]  /*35c80*/  SEL R6, RZ, 0x4, !P4 ;  /* 0x00000004ff067807 */ /* 0x008fc80006000000 */
[----:B------:R-:W-:Y:S02]  /*35c90*/  SEL R6, R6, RZ, !P2 ;  /* 0x000000ff06067207 */ /* 0x000fe40005000000 */
[----:B------:R-:W-:Y:S02]  /*35ca0*/  SEL R5, RZ, 0x4, !P5 ;  /* 0x00000004ff057807 */ /* 0x000fe40006800000 */
[----:B------:R-:W-:Y:S02]  /*35cb0*/  ISETP.NE.U32.AND P5, PT, R6, RZ, PT ;  /* 0x000000ff0600720c */ /* 0x000fe40003fa5070 */
[----:B----4-:R-:W-:-:S04]  /*35cc0*/  IADD3 R12, P6, PT, R12, R2, RZ ;  /* 0x000000020c0c7210 */ /* 0x010fc80007fde0ff */
[----:B------:R-:W-:Y:S01]  /*35cd0*/  IADD3.X R187, PT, PT, R187, R0, RZ, P6, !PT ;  /* 0x00000000bbbb7210 */ /* 0x000fe200037fe4ff */
[----:B------:R-:W-:-:S04]  /*35ce0*/  IMAD.MOV.U32 R6, RZ, RZ, R12 ;  /* 0x000000ffff067224 */ /* 0x000fc800078e000c */
[----:B------:R-:W-:Y:S01]  /*35cf0*/  IMAD.MOV.U32 R7, RZ, RZ, R187 ;  /* 0x000000ffff077224 */ /* 0x000fe200078e00bb */
[----:B------:R-:W-:Y:S04]  /*35d00*/  STL [R1+0x9d0], R12 ;  /* 0x0009d00c01007387 */ /* 0x000fe80000100800 */
[----:B------:R1:W-:Y:S01]  /*35d10*/  LDGSTS.E [R249+0x60098], desc[UR22][R6.64], P5 ;  /* 0x6009800006f97fae */ /* 0x0003e2000a9a1016 */
[----:B--2---:R-:W-:-:S05]  /*35d20*/  IADD3 R9, P6, PT, R9, R2, RZ ;  /* 0x0000000209097210 */ /* 0x004fca0007fde0ff */
[----:B------:R2:W-:Y:S01]  /*35d30*/  STL [R1+0x9cc], R9 ;  /* 0x0009cc0901007387 */ /* 0x0005e20000100800 */
[----:B-1----:R-:W-:-:S03]  /*35d40*/  IMAD.MOV.U32 R6, RZ, RZ, R9 ;  /* 0x000000ffff067224 */ /* 0x002fc600078e0009 */
[----:B--2---:R-:W2:Y:S01]  /*35d50*/  LDL.LU R9, [R1+0x9c0] ;  /* 0x0009c00001097983 */ /* 0x004ea20000300800 */
[----:B------:R-:W-:-:S03]  /*35d60*/  SEL R5, R5, RZ, !P2 ;  /* 0x000000ff05057207 */ /* 0x000fc60005000000 */
[----:B------:R-:W3:Y:S01]  /*35d70*/  LDL.LU R13, [R1+0x9bc] ;  /* 0x0009bc00010d7983 */ /* 0x000ee20000300800 */
[----:B------:R-:W-:Y:S01]  /*35d80*/  ISETP.NE.U32.AND P4, PT, R5, RZ, PT ;  /* 0x000000ff0500720c */ /* 0x000fe20003f85070 */
[----:B------:R-:W-:-:S04]  /*35d90*/  IMAD.X R188, R188, 0x1, R0, P6 ;  /* 0x00000001bcbc7824 */ /* 0x000fc800030e0600 */
[----:B------:R-:W-:Y:S01]  /*35da0*/  IMAD.MOV.U32 R7, RZ, RZ, R188 ;  /* 0x000000ffff077224 */ /* 0x000fe200078e00bc */
[----:B------:R-:W-:-:S07]  /*35db0*/  ISETP.GT.AND P5, PT, R4, 0x29, PT ;  /* 0x000000290400780c */ /* 0x000fce0003fa4270 */
[----:B------:R1:W-:Y:S01]  /*35dc0*/  LDGSTS.E [R249+0x6009c], desc[UR22][R6.64], P4 ;  /* 0x6009c00006f97fae */ /* 0x0003e2000a1a1016 */
[----:B------:R-:W-:Y:S02]  /*35dd0*/  ISETP.GT.AND P4, PT, R4, 0x28, PT ;  /* 0x000000280400780c */ /* 0x000fe40003f84270 */
[----:B------:R-:W-:Y:S02]  /*35de0*/  SEL R5, RZ, 0x4, !P5 ;  /* 0x00000004ff057807 */ /* 0x000fe40006800000 */
[----:B-1----:R-:W-:-:S04]  /*35df0*/  SEL R6, RZ, 0x4, !P4 ;  /* 0x00000004ff067807 */ /* 0x002fc80006000000 */
[----:B------:R-:W-:Y:S02]  /*35e00*/  SEL R6, R6, RZ, !P2 ;  /* 0x000000ff06067207 */ /* 0x000fe40005000000 */
[----:B------:R-:W-:-:S05]  /*35e10*/  IADD3 R11, P6, PT, R11, R2, RZ ;  /* 0x000000020b0b7210 */ /* 0x000fca0007fde0ff */
[----:B------:R1:W-:Y:S01]  /*35e20*/  STL [R1+0x9c8], R11 ;  /* 0x0009c80b01007387 */ /* 0x0003e20000100800 */
[----:B------:R-:W-:-:S03]  /*35e30*/  IMAD.X R189, R189, 0x1, R0, P6 ;  /* 0x00000001bdbd7824 */ /* 0x000fc600030e0600 */
[----:B------:R-:W4:Y:S01]  /*35e40*/  LDL.LU R12, [R1+0x9b8] ;  /* 0x0009b800010c7983 */ /* 0x000f220000300800 */
[----:B------:R-:W-:Y:S01]  /*35e50*/  ISETP.NE.U32.AND P5, PT, R6, RZ, PT ;  /* 0x000000ff0600720c */ /* 0x000fe20003fa5070 */
[----:B------:R-:W-:Y:S01]  /*35e60*/  IMAD.MOV.U32 R6, RZ, RZ, R11 ;  /* 0x000000ffff067224 */ /* 0x000fe200078e000b */
[----:B------:R-:W-:Y:S02]  /*35e70*/  SEL R5, R5, RZ, !P2 ;  /* 0x000000ff05057207 */ /* 0x000fe40005000000 */
[----:B-----5:R-:W-:-:S05]  /*35e80*/  IADD3 R10, P6, PT, R10, R2, RZ ;  /* 0x000000020a0a7210 */ /* 0x020fca0007fde0ff */
[----:B------:R5:W-:Y:S04]  /*35e90*/  STL [R1+0x9c4], R10 ;  /* 0x0009c40a01007387 */ /* 0x000be80000100800 */
[----:B-1----:R-:W4:Y:S01]  /*35ea0*/  LDL.LU R11, [R1+0x9b4] ;  /* 0x0009b400010b7983 */ /* 0x002f220000300800 */
[----:B------:R-:W-:Y:S01]  /*35eb0*/  ISETP.NE.U32.AND P4, PT, R5, RZ, PT ;  /* 0x000000ff0500720c */ /* 0x000fe20003f85070 */
[----:B------:R-:W-:Y:S01]  /*35ec0*/  IMAD.MOV.U32 R7, RZ, RZ, R189 ;  /* 0x000000ffff077224 */ /* 0x000fe200078e00bd */
[----:B------:R-:W-:-:S04]  /*35ed0*/  IADD3.X R190, PT, PT, R190, R0, RZ, P6, !PT ;  /* 0x00000000bebe7210 */ /* 0x000fc800037fe4ff */
[----:B------:R1:W-:Y:S02]  /*35ee0*/  LDGSTS.E [R249+0x600a0], desc[UR22][R6.64], P5 ;  /* 0x600a000006f97fae */ /* 0x0003e4000a9a1016 */
[----:B-1----:R-:W-:Y:S02]  /*35ef0*/  IMAD.MOV.U32 R6, RZ, RZ, R10 ;  /* 0x000000ffff067224 */ /* 0x002fe400078e000a */
[----:B------:R-:W-:Y:S01]  /*35f00*/  IMAD.MOV.U32 R7, RZ, RZ, R190 ;  /* 0x000000ffff077224 */ /* 0x000fe200078e00be */
[C---:B------:R-:W-:Y:S01]  /*35f10*/  ISETP.GT.AND P5, PT, R4.reuse, 0x2b, PT ;  /* 0x0000002b0400780c */ /* 0x040fe20003fa4270 */
[----:B-----5:R-:W5:Y:S04]  /*35f20*/  LDL.LU R10, [R1+0x9b0] ;  /* 0x0009b000010a7983 */ /* 0x020f680000300800 */
[----:B------:R1:W-:Y:S01]  /*35f30*/  LDGSTS.E [R249+0x600a4], desc[UR22][R6.64], P4 ;  /* 0x600a400006f97fae */ /* 0x0003e2000a1a1016 */
[----:B------:R-:W-:-:S02]  /*35f40*/  ISETP.GT.AND P4, PT, R4, 0x2a, PT ;  /* 0x0000002a0400780c */ /* 0x000fc40003f84270 */
[----:B------:R-:W-:Y:S02]  /*35f50*/  SEL R5, RZ, 0x4, !P5 ;  /* 0x00000004ff057807 */ /* 0x000fe40006800000 */
[----:B-1----:R-:W-:-:S04]  /*35f60*/  SEL R6, RZ, 0x4, !P4 ;  /* 0x00000004ff067807 */ /* 0x002fc80006000000 */
[----:B------:R-:W-:-:S04]  /*35f70*/  SEL R6, R6, RZ, !P2 ;  /* 0x000000ff06067207 */ /* 0x000fc80005000000 */
[----:B------:R-:W-:Y:S02]  /*35f80*/  ISETP.NE.U32.AND P5, PT, R6, RZ, PT ;  /* 0x000000ff0600720c */ /* 0x000fe40003fa5070 */
[----:B--2---:R-:W-:-:S04]  /*35f90*/  IADD3 R9, P6, PT, R9, R2, RZ ;  /* 0x0000000209097210 */ /* 0x004fc80007fde0ff */
[----:B------:R-:W-:Y:S01]  /*35fa0*/  MOV R6, R9 ;  /* 0x0000000900067202 */ /* 0x000fe20000000f00 */
[----:B------:R1:W-:Y:S04]  /*35fb0*/  STL [R1+0x9c0], R9 ;  /* 0x0009c00901007387 */ /* 0x0003e80000100800 */
[----:B-1----:R-:W2:Y:S01]  /*35fc0*/  LDL.LU R9, [R1+0x9ac] ;  /* 0x0009ac0001097983 */ /* 0x002ea20000300800 */
[----:B------:R-:W-:Y:S01]  /*35fd0*/  SEL R5, R5, RZ, !P2 ;  /* 0x000000ff05057207 */ /* 0x000fe20005000000 */
[----:B------:R-:W-:Y:S01]  /*35fe0*/  IMAD.X R191, R191, 0x1, R0, P6 ;  /* 0x00000001bfbf7824 */ /* 0x000fe200030e0600 */
[----:B---3--:R-:W-:Y:S02]  /*35ff0*/  IADD3 R13, P6, PT, R13, R2, RZ ;  /* 0x000000020d0d7210 */ /* 0x008fe40007fde0ff */
[----:B------:R-:W-:Y:S01]  /*36000*/  ISETP.NE.U32.AND P4, PT, R5, RZ, PT ;  /* 0x000000ff0500720c */ /* 0x000fe20003f85070 */
        /* <DEDUP_REMOVED lines=8> */
[----:B-1----:R-:W-:Y:S02]  /*36090*/  SEL R6, RZ, 0x4, !P4 ;  /* 0x00000004ff067807 */ /* 0x002fe40006000000 */
[----:B------:R-:W-:Y:S02]  /*360a0*/  SEL R5, RZ, 0x4, !P5 ;  /* 0x00000004ff057807 */ /* 0x000fe40006800000 */
[----:B------:R-:W-:Y:S02]  /*360b0*/  SEL R6, R6, RZ, !P2 ;  /* 0x000000ff06067207 */ /* 0x000fe40005000000 */
[----:B----4-:R-:W-:-:S02]  /*360c0*/  IADD3 R12, P6, PT, R12, R2, RZ ;  /* 0x000000020c0c7210 */ /* 0x010fc40007fde0ff */
[----:B------:R-:W-:Y:S02]  /*360d0*/  ISETP.NE.U32.AND P5, PT, R6, RZ, PT ;  /* 0x000000ff0600720c */ /* 0x000fe40003fa5070 */
[----:B------:R-:W-:Y:S01]  /*360e0*/  SEL R5, R5, RZ, !P2 ;  /* 0x000000ff05057207 */ /* 0x000fe20005000000 */
[----:B------:R-:W-:-:S03]  /*360f0*/  IMAD.X R193, R193, 0x1, R0, P6 ;  /* 0x00000001c1c17824 */ /* 0x000fc600030e0600 */
[----:B------:R-:W-:Y:S02]  /*36100*/  ISETP.NE.U32.AND P4, PT, R5, RZ, PT ;  /* 0x000000ff0500720c */ /* 0x000fe40003f85070 */
[----:B------:R-:W-:Y:S01]  /*36110*/  IADD3 R11, P6, PT, R11, R2, RZ ;  /* 0x000000020b0b7210 */ /* 0x000fe20007fde0ff */
[----:B------:R-:W-:Y:S01]  /*36120*/  IMAD.MOV.U32 R6, RZ, RZ, R12 ;  /* 0x000000ffff067224 */ /* 0x000fe200078e000c */
[----:B------:R-:W-:-:S03]  /*36130*/  MOV R7, R193 ;  /* 0x000000c100077202 */ /* 0x000fc60000000f00 */
[----:B------:R-:W-:Y:S02]  /*36140*/  IMAD.X R194, R194, 0x1, R0, P6 ;  /* 0x00000001c2c27824 */ /* 0x000fe400030e0600 */
[----:B------:R1:W-:Y:S02]  /*36150*/  LDGSTS.E [R249+0x600b0], desc[UR22][R6.64], P5 ;  /* 0x600b000006f97fae */ /* 0x0003e4000a9a1016 */
[----:B-1----:R-:W-:Y:S02]  /*36160*/  IMAD.MOV.U32 R6, RZ, RZ, R11 ;  /* 0x000000ffff067224 */ /* 0x002fe400078e000b */
[----:B------:R-:W-:-:S05]  /*36170*/  IMAD.MOV.U32 R7, RZ, RZ, R194 ;  /* 0x000000ffff077224 */ /* 0x000fca00078e00c2 */
[----:B------:R1:W-:Y:S01]  /*36180*/  LDGSTS.E [R249+0x600b4], desc[UR22][R6.64], P4 ;  /* 0x600b400006f97fae */ /* 0x0003e2000a1a1016 */
[C---:B------:R-:W-:Y:S02]  /*36190*/  ISETP.GT.AND P4, PT, R4.reuse, 0x2e, PT ;  /* 0x0000002e0400780c */ /* 0x040fe40003f84270 */
[----:B------:R-:W-:Y:S02]  /*361a0*/  ISETP.GT.AND P5, PT, R4, 0x2f, PT ;  /* 0x0000002f0400780c */ /* 0x000fe40003fa4270 */
[----:B-----5:R-:W-:Y:S02]  /*361b0*/  IADD3 R10, P6, PT, R10, R2, RZ ;  /* 0x000000020a0a7210 */ /* 0x020fe40007fde0ff */
[----:B-1----:R-:W-:Y:S02]  /*361c0*/  SEL R6, RZ, 0x4, !P4 ;  /* 0x00000004ff067807 */ /* 0x002fe40006000000 */
[----:B------:R-:W-:Y:S02]  /*361d0*/  SEL R5, RZ, 0x4, !P5 ;  /* 0x00000004ff057807 */ /* 0x000fe40006800000 */
[----:B------:R-:W-:-:S02]  /*361e0*/  SEL R6, R6, RZ, !P2 ;  /* 0x000000ff06067207 */ /* 0x000fc40005000000 */
[----:B------:R-:W-:Y:S02]  /*361f0*/  SEL R5, R5, RZ, !P2 ;  /* 0x000000ff05057207 */ /* 0x000fe40005000000 */
[----:B------:R-:W-:Y:S01]  /*36200*/  ISETP.NE.U32.AND P5, PT, R6, RZ, PT ;  /* 0x000000ff0600720c */ /* 0x000fe20003fa5070 */
[----:B------:R-:W-:Y:S01]  /*36210*/  IMAD.X R195, R195, 0x1, R0, P6 ;  /* 0x00000001c3c37824 */ /* 0x000fe200030e0600 */
[----:B------:R-:W-:Y:S01]  /*36220*/  ISETP.NE.U32.AND P4, PT, R5, RZ, PT ;  /* 0x000000ff0500720c */ /* 0x000fe20003f85070 */
[----:B------:R-:W-:Y:S02]  /*36230*/  IMAD.MOV.U32 R6, RZ, RZ, R10 ;  /* 0x000000ffff067224 */ /* 0x000fe400078e000a */
[----:B------:R-:W-:-:S08]  /*36240*/  IMAD.MOV.U32 R7, RZ, RZ, R195 ;  /* 0x000000ffff077224 */ /* 0x000fd000078e00c3 */
[----:B------:R1:W-:Y:S01]  /*36250*/  LDGSTS.E [R249+0x600b8], desc[UR22][R6.64], P5 ;  /* 0x600b800006f97fae */ /* 0x0003e2000a9a1016 */
[----:B------:R-:W-:-:S04]  /*36260*/  ISETP.GT.AND P5, PT, R4, 0x31, PT ;  /* 0x000000310400780c */ /* 0x000fc80003fa4270 */
[----:B------:R-:W-:-:S04]  /*36270*/  SEL R5, RZ, 0x4, !P5 ;  /* 0x00000004ff057807 */ /* 0x000fc80006800000 */
[----:B------:R-:W-:Y:S01]  /*36280*/  SEL R5, R5, RZ, !P2 ;  /* 0x000000ff05057207 */ /* 0x000fe20005000000 */
[----:B------:R-:W-:Y:S04]  /*36290*/  STL [R1+0x9bc], R13 ;  /* 0x0009bc0d01007387 */ /* 0x000fe80000100800 */
[----:B------:R-:W-:Y:S04]  /*362a0*/  STL [R1+0x9b8], R12 ;  /* 0x0009b80c01007387 */ /* 0x000fe80000100800 */
[----:B------:R3:W-:Y:S04]  /*362b0*/  STL [R1+0x9b4], R11 ;  /* 0x0009b40b01007387 */ /* 0x0007e80000100800 */
[----:B------:R4:W-:Y:S01]  /*362c0*/  STL [R1+0x9b0], R10 ;  /* 0x0009b00a01007387 */ /* 0x0009e20000100800 */
[----:B--2---:R-:W-:-:S05]  /*362d0*/  IADD3 R9, P6, PT, R9, R2, RZ ;  /* 0x0000000209097210 */ /* 0x004fca0007fde0ff */
[----:B------:R-:W-:Y:S01]  /*362e0*/  IMAD.X R196, R196, 0x1, R0, P6 ;  /* 0x00000001c4c47824 */ /* 0x000fe200030e0600 */
[----:B-1----:R-:W-:-:S03]  /*362f0*/  MOV R6, R9 ;  /* 0x0000000900067202 */ /* 0x002fc60000000f00 */
[----:B------:R-:W-:-:S05]  /*36300*/  IMAD.MOV.U32 R7, RZ, RZ, R196 ;  /* 0x000000ffff077224 */ /* 0x000fca00078e00c4 */
[----:B------:R1:W-:Y:S01]  /*36310*/  LDGSTS.E [R249+0x600bc], desc[UR22][R6.64], P4 ;  /* 0x600bc00006f97fae */ /* 0x0003e2000a1a1016 */
[----:B------:R-:W-:Y:S02]  /*36320*/  ISETP.GT.AND P4, PT, R4, 0x30, PT ;  /* 0x000000300400780c */ /* 0x000fe40003f84270 */
[----:B------:R-:W-:Y:S02]  /*36330*/  IADD3 R197, P6, PT, R197, R2, RZ ;  /* 0x00000002c5c57210 */ /* 0x000fe40007fde0ff */
[----:B-1----:R-:W-:-:S04]  /*36340*/  SEL R6, RZ, 0x4, !P4 ;  /* 0x00000004ff067807 */ /* 0x002fc80006000000 */
[----:B------:R-:W-:Y:S01]  /*36350*/  SEL R6, R6, RZ, !P2 ;  /* 0x000000ff06067207 */ /* 0x000fe20005000000 */
[----:B------:R-:W-:-:S03]  /*36360*/  IMAD.X R198, R198, 0x1, R0, P6 ;  /* 0x00000001c6c67824 */ /* 0x000fc600030e0600 */
        /* <DEDUP_REMOVED lines=59> */
[----:B------:R-:W-:Y:S01]  /*36720*/  IMAD.MOV.U32 R7, RZ, RZ, R210 ;  /* 0x000000ffff077224 */ /* 0x000fe200078e00d2 */
[----:B------:R1:W-:Y:S04]  /*36730*/  STL [R1+0x9ac], R9 ;  /* 0x0009ac0901007387 */ /* 0x0003e80000100800 */
[----:B---3--:R-:W2:Y:S04]  /*36740*/  LDL.LU R11, [R1] ;  /* 0x00000000010b7983 */ /* 0x008ea80000300800 */
[----:B------:R3:W-:Y:S04]  /*36750*/  LDGSTS.E [R249+0x600d8], desc[UR22][R6.64], P5 ;  /* 0x600d800006f97fae */ /* 0x0007e8000a9a1016 */
[----:B----4-:R-:W4:Y:S04]  /*36760*/  LDL.LU R10, [R1+0x4] ;  /* 0x00000400010a7983 */ /* 0x010f280000300800 */
[----:B-1----:R-:W5:Y:S01]  /*36770*/  LDL.LU R9, [R1+0x8] ;  /* 0x0000080001097983 */ /* 0x002f620000300800 */
[----:B---3--:R-:W-:-:S02]  /*36780*/  IMAD.MOV.U32 R6, RZ, RZ, R211 ;  /* 0x000000ffff067224 */ /* 0x008fc400078e00d3 */
[----:B------:R-:W-:Y:S01]  /*36790*/  IMAD.MOV.U32 R7, RZ, RZ, R212 ;  /* 0x000000ffff077224 */ /* 0x000fe200078e00d4 */
[C---:B------:R-:W-:Y:S01]  /*367a0*/  ISETP.GT.AND P5, PT, R4.reuse, 0x39, PT ;  /* 0x000000390400780c */ /* 0x040fe20003fa4270 */
[----:B------:R-:W3:Y:S04]  /*367b0*/  LDL.LU R16, [R1+0xc] ;  /* 0x00000c0001107983 */ /* 0x000ee80000300800 */
[----:B------:R1:W-:Y:S01]  /*367c0*/  LDGSTS.E [R249+0x600dc], desc[UR22][R6.64], P4 ;  /* 0x600dc00006f97fae */ /* 0x0003e2000a1a1016 */
[----:B------:R-:W-:Y:S02]  /*367d0*/  ISETP.GT.AND P4, PT, R4, 0x38, PT ;  /* 0x000000380400780c */ /* 0x000fe40003f84270 */
[----:B------:R-:W-:Y:S01]  /*367e0*/  SEL R5, RZ, 0x4, !P5 ;  /* 0x00000004ff057807 */ /* 0x000fe20006800000 */
[----:B------:R-:W2:Y:S01]  /*367f0*/  LDL.LU R15, [R1+0x10] ;  /* 0x00001000010f7983 */ /* 0x000ea20000300800 */
[----:B------:R-:W-:-:S02]  /*36800*/  IADD3 R213, P6, PT, R213, R2, RZ ;  /* 0x00000002d5d57210 */ /* 0x000fc40007fde0ff */
[----:B-1----:R-:W-:Y:S01]  /*36810*/  SEL R6, RZ, 0x4, !P4 ;  /* 0x00000004ff067807 */ /* 0x002fe20006000000 */
[----:B------:R-:W2:Y:S03]  /*36820*/  LDL.LU R14, [R1+0x14] ;  /* 0x00001400010e7983 */ /* 0x000ea60000300800 */
[----:B------:R-:W-:Y:S02]  /*36830*/  SEL R6, R6, RZ, !P2 ;  /* 0x000000ff06067207 */ /* 0x000fe40005000000 */
[----:B------:R-:W-:Y:S01]  /*36840*/  SEL R5, R5, RZ, !P2 ;  /* 0x000000ff05057207 */ /* 0x000fe20005000000 */
[----:B------:R-:W-:Y:S01]  /*36850*/  IMAD.X R214, R214, 0x1, R0, P6 ;  /* 0x00000001d6d67824 */ /* 0x000fe200030e0600 */
[----:B------:R-:W-:Y:S01]  /*36860*/  ISETP.NE.U32.AND P5, PT, R6, RZ, PT ;  /* 0x000000ff0600720c */ /* 0x000fe20003fa5070 */
[----:B------:R-:W2:Y:S01]  /*36870*/  LDL.LU R13, [R1+0x18] ;  /* 0x00001800010d7983 */ /* 0x000ea20000300800 */
[----:B------:R-:W-:-:S02]  /*36880*/  IADD3 R215, P6, PT, R215, R2, RZ ;  /* 0x00000002d7d77210 */ /* 0x000fc40007fde0ff */
        /* <DEDUP_REMOVED lines=148> */
[----:B------:R1:W-:Y:S01]  /*371d0*/  LDGSTS.E [R249+0x60120], desc[UR22][R6.64], P5 ;  /* 0x6012000006f97fae */ /* 0x0003e2000a9a1016 */
[----:B--2---:R-:W-:Y:S01]  /*371e0*/  IADD3 R11, P6, PT, R11, R2, RZ ;  /* 0x000000020b0b7210 */ /* 0x004fe20007fde0ff */
[----:B-1----:R-:W-:Y:S02]  /*371f0*/  IMAD.MOV.U32 R6, RZ, RZ, R247 ;  /* 0x000000ffff067224 */ /* 0x002fe400078e00f7 */
[----:B------:R-:W-:-:S05]  /*37200*/  IMAD.MOV.U32 R7, RZ, RZ, R248 ;  /* 0x000000ffff077224 */ /* 0x000fca00078e00f8 */
[----:B------:R1:W-:Y:S01]  /*37210*/  LDGSTS.E [R249+0x60124], desc[UR22][R6.64], P4 ;  /* 0x6012400006f97fae */ /* 0x0003e2000a1a1016 */
[C---:B------:R-:W-:Y:S02]  /*37220*/  ISETP.GT.AND P4, PT, R4.reuse, 0x4a, PT ;  /* 0x0000004a0400780c */ /* 0x040fe40003f84270 */
[----:B------:R-:W-:Y:S01]  /*37230*/  ISETP.GT.AND P5, PT, R4, 0x4b, PT ;  /* 0x0000004b0400780c */ /* 0x000fe20003fa4270 */
[----:B------:R-:W-:Y:S01]  /*37240*/  IMAD.X R252, R252, 0x1, R0, P6 ;  /* 0x00000001fcfc7824 */ /* 0x000fe200030e0600 */
[----:B-----5:R-:W-:Y:S02]  /*37250*/  IADD3 R9, P6, PT, R9, R2, RZ ;  /* 0x0000000209097210 */ /* 0x020fe40007fde0ff */
[----:B-1----:R-:W-:-:S04]  /*37260*/  SEL R6, RZ, 0x4, !P4 ;  /* 0x00000004ff067807 */ /* 0x002fc80006000000 */
[----:B------:R-:W-:Y:S02]  /*37270*/  SEL R6, R6, RZ, !P2 ;  /* 0x000000ff06067207 */ /* 0x000fe40005000000 */
[----:B------:R-:W-:Y:S02]  /*37280*/  SEL R5, RZ, 0x4, !P5 ;  /* 0x00000004ff057807 */ /* 0x000fe40006800000 */
[----:B------:R-:W-:Y:S01]  /*37290*/  ISETP.NE.U32.AND P5, PT, R6, RZ, PT ;  /* 0x000000ff0600720c */ /* 0x000fe20003fa5070 */
[----:B----4-:R-:W-:Y:S01]  /*372a0*/  IMAD.X R10, R10, 0x1, R0, P6 ;  /* 0x000000010a0a7824 */ /* 0x010fe200030e0600 */
[----:B------:R1:W-:Y:S01]  /*372b0*/  STL [R1], R11 ;  /* 0x0000000b01007387 */ /* 0x0003e20000100800 */
[----:B------:R-:W-:Y:S02]  /*372c0*/  IMAD.MOV.U32 R6, RZ, RZ, R11 ;  /* 0x000000ffff067224 */ /* 0x000fe400078e000b */
[----:B------:R-:W-:Y:S01]  /*372d0*/  IMAD.MOV.U32 R7, RZ, RZ, R252 ;  /* 0x000000ffff077224 */ /* 0x000fe200078e00fc */
[----:B------:R-:W-:Y:S04]  /*372e0*/  STL [R1+0x8], R9 ;  /* 0x0000080901007387 */ /* 0x000fe80000100800 */
[----:B------:R2:W-:Y:S04]  /*372f0*/  STL [R1+0x4], R10 ;  /* 0x0000040a01007387 */ /* 0x0005e80000100800 */
[----:B------:R-:W4:Y:S04]  /*37300*/  LDL.LU R12, [R1+0x1c] ;  /* 0x00001c00010c7983 */ /* 0x000f280000300800 */
[----:B-1----:R-:W5:Y:S04]  /*37310*/  LDL.LU R11, [R1+0x20] ;  /* 0x00002000010b7983 */ /* 0x002f680000300800 */
[----:B------:R1:W-:Y:S02]  /*37320*/  LDGSTS.E [R249+0x60128], desc[UR22][R6.64], P5 ;  /* 0x6012800006f97fae */ /* 0x0003e4000a9a1016 */
[----:B-1----:R-:W-:Y:S01]  /*37330*/  IMAD.MOV.U32 R7, RZ, RZ, R10 ;  /* 0x000000ffff077224 */ /* 0x002fe200078e000a */
[----:B------:R-:W-:Y:S01]  /*37340*/  MOV R6, R9 ;  /* 0x0000000900067202 */ /* 0x000fe20000000f00 */
[----:B--2---:R-:W2:Y:S04]  /*37350*/  LDL.LU R10, [R1+0x24] ;  /* 0x00002400010a7983 */ /* 0x004ea80000300800 */
[----:B------:R-:W2:Y:S01]  /*37360*/  LDL.LU R9, [R1+0x28] ;  /* 0x0000280001097983 */ /* 0x000ea20000300800 */
[----:B------:R-:W-:-:S04]  /*37370*/  SEL R5, R5, RZ, !P2 ;  /* 0x000000ff05057207 */ /* 0x000fc80005000000 */
[----:B------:R-:W-:Y:S02]  /*37380*/  ISETP.NE.U32.AND P4, PT, R5, RZ, PT ;  /* 0x000000ff0500720c */ /* 0x000fe40003f85070 */
[----:B------:R-:W-:Y:S02]  /*37390*/  ISETP.GT.AND P5, PT, R4, 0x4d, PT ;  /* 0x0000004d0400780c */ /* 0x000fe40003fa4270 */
[----:B------:R-:W-:-:S09]  /*373a0*/  IADD3 R15, P6, PT, R15, R2, RZ ;  /* 0x000000020f0f7210 */ /* 0x000fd20007fde0ff */
[----:B------:R1:W-:Y:S01]  /*373b0*/  LDGSTS.E [R249+0x6012c], desc[UR22][R6.64], P4 ;  /* 0x6012c00006f97fae */ /* 0x0003e2000a1a1016 */
[----:B------:R-:W-:Y:S02]  /*373c0*/  ISETP.GT.AND P4, PT, R4, 0x4c, PT ;  /* 0x0000004c0400780c */ /* 0x000fe40003f84270 */
[----:B------:R-:W-:Y:S02]  /*373d0*/  SEL R5, RZ, 0x4, !P5 ;  /* 0x00000004ff057807 */ /* 0x000fe40006800000 */
[----:B-1----:R-:W-:-:S04]  /*373e0*/  SEL R6, RZ, 0x4, !P4 ;  /* 0x00000004ff067807 */ /* 0x002fc80006000000 */
[----:B------:R-:W-:Y:S01]  /*373f0*/  SEL R6, R6, RZ, !P2 ;  /* 0x000000ff06067207 */ /* 0x000fe20005000000 */
[--C-:B---3--:R-:W-:Y:S01]  /*37400*/  IMAD.X R16, R16, 0x1, R0.reuse, P6 ;  /* 0x0000000110107824 */ /* 0x108fe200030e0600 */
[----:B------:R-:W-:Y:S02]  /*37410*/  SEL R5, R5, RZ, !P2 ;  /* 0x000000ff05057207 */ /* 0x000fe40005000000 */
[----:B------:R-:W-:Y:S02]  /*37420*/  ISETP.NE.U32.AND P5, PT, R6, RZ, PT ;  /* 0x000000ff0600720c */ /* 0x000fe40003fa5070 */
[----:B------:R-:W-:Y:S02]  /*37430*/  IADD3 R13, P6, PT, R13, R2, RZ ;  /* 0x000000020d0d7210 */ /* 0x000fe40007fde0ff */
[----:B------:R-:W-:Y:S01]  /*37440*/  ISETP.NE.U32.AND P4, PT, R5, RZ, PT ;  /* 0x000000ff0500720c */ /* 0x000fe20003f85070 */
[----:B------:R-:W-:Y:S02]  /*37450*/  IMAD.MOV.U32 R6, RZ, RZ, R15 ;  /* 0x000000ffff067224 */ /* 0x000fe400078e000f */
[----:B------:R-:W-:Y:S01]  /*37460*/  IMAD.X R14, R14, 0x1, R0, P6 ;  /* 0x000000010e0e7824 */ /* 0x000fe200030e0600 */
[----:B------:R-:W-:Y:S01]  /*37470*/  STL [R1+0x10], R15 ;  /* 0x0000100f01007387 */ /* 0x000fe20000100800 */
[----:B------:R-:W-:-:S03]  /*37480*/  IMAD.MOV.U32 R7, RZ, RZ, R16 ;  /* 0x000000ffff077224 */ /* 0x000fc600078e0010 */
[----:B------:R1:W-:Y:S04]  /*37490*/  STL [R1+0xc], R16 ;  /* 0x00000c1001007387 */ /* 0x0003e80000100800 */
[----:B------:R-:W-:Y:S04]  /*374a0*/  STL [R1+0x18], R13 ;  /* 0x0000180d01007387 */ /* 0x000fe80000100800 */
[----:B------:R3:W-:Y:S04]  /*374b0*/  STL [R1+0x14], R14 ;  /* 0x0000140e01007387 */ /* 0x0007e80000100800 */
[----:B------:R3:W-:Y:S04]  /*374c0*/  LDGSTS.E [R249+0x60130], desc[UR22][R6.64], P5 ;  /* 0x6013000006f97fae */ /* 0x0007e8000a9a1016 */
[----:B-1----:R-:W2:Y:S04]  /*374d0*/  LDL.LU R16, [R1+0x2c] ;  /* 0x00002c0001107983 */ /* 0x002ea80000300800 */
[----:B------:R-:W2:Y:S01]  /*374e0*/  LDL.LU R15, [R1+0x30] ;  /* 0x00003000010f7983 */ /* 0x000ea20000300800 */
[----:B---3--:R-:W-:Y:S01]  /*374f0*/  IMAD.MOV.U32 R6, RZ, RZ, R13 ;  /* 0x000000ffff067224 */ /* 0x008fe200078e000d */
[----:B------:R-:W-:-:S02]  /*37500*/  MOV R7, R14 ;  /* 0x0000000e00077202 */ /* 0x000fc40000000f00 */
[----:B------:R-:W3:Y:S04]  /*37510*/  LDL.LU R14, [R1+0x34] ;  /* 0x00003400010e7983 */ /* 0x000ee80000300800 */
[----:B------:R-:W3:Y:S04]  /*37520*/  LDL.LU R13, [R1+0x38] ;  /* 0x00003800010d7983 */ /* 0x000ee80000300800 */
[----:B------:R1:W-:Y:S01]  /*37530*/  LDGSTS.E [R249+0x60134], desc[UR22][R6.64], P4 ;  /* 0x6013400006f97fae */ /* 0x0003e2000a1a1016 */
[C---:B------:R-:W-:Y:S02]  /*37540*/  ISETP.GT.AND P4, PT, R4.reuse, 0x4e, PT ;  /* 0x0000004e0400780c */ /* 0x040fe40003f84270 */
[----:B------:R-:W-:-:S02]  /*37550*/  ISETP.GT.AND P5, PT, R4, 0x4f, PT ;  /* 0x0000004f0400780c */ /* 0x000fc40003fa4270 */
[----:B-1----:R-:W-:-:S04]  /*37560*/  SEL R6, RZ, 0x4, !P4 ;  /* 0x00000004ff067807 */ /* 0x002fc80006000000 */
[----:B------:R-:W-:Y:S02]  /*37570*/  SEL R6, R6, RZ, !P2 ;  /* 0x000000ff06067207 */ /* 0x000fe40005000000 */
[----:B------:R-:W-:Y:S02]  /*37580*/  SEL R5, RZ, 0x4, !P5 ;  /* 0x00000004ff057807 */ /* 0x000fe40006800000 */
[----:B------:R-:W-:Y:S02]  /*37590*/  ISETP.NE.U32.AND P5, PT, R6, RZ, PT ;  /* 0x000000ff0600720c */ /* 0x000fe40003fa5070 */
[----:B-----5:R-:W-:-:S05]  /*375a0*/  IADD3 R11, P6, PT, R11, R2, RZ ;  /* 0x000000020b0b7210 */ /* 0x020fca0007fde0ff */
[----:B----4-:R-:W-:Y:S01]  /*375b0*/  IMAD.X R12, R12, 0x1, R0, P6 ;  /* 0x000000010c0c7824 */ /* 0x010fe200030e0600 */
[----:B------:R-:W-:Y:S01]  /*375c0*/  STL [R1+0x20], R11 ;  /* 0x0000200b01007387 */ /* 0x000fe20000100800 */
[----:B------:R-:W-:-:S03]  /*375d0*/  IMAD.MOV.U32 R6, RZ, RZ, R11 ;  /* 0x000000ffff067224 */ /* 0x000fc600078e000b */
[----:B------:R1:W-:Y:S01]  /*375e0*/  STL [R1+0x1c], R12 ;  /* 0x00001c0c01007387 */ /* 0x0003e20000100800 */
[----:B------:R-:W-:-:S05]  /*375f0*/  IMAD.MOV.U32 R7, RZ, RZ, R12 ;  /* 0x000000ffff077224 */ /* 0x000fca00078e000c */
[----:B------:R4:W-:Y:S01]  /*37600*/  LDGSTS.E [R249+0x60138], desc[UR22][R6.64], P5 ;  /* 0x6013800006f97fae */ /* 0x0009e2000a9a1016 */
[----:B--2---:R-:W-:-:S05]  /*37610*/  IADD3 R9, P6, PT, R9, R2, RZ ;  /* 0x0000000209097210 */ /* 0x004fca0007fde0ff */
[----:B------:R-:W-:Y:S01]  /*37620*/  IMAD.X R10, R10, 0x1, R0, P6 ;  /* 0x000000010a0a7824 */ /* 0x000fe200030e0600 */
[----:B------:R-:W-:Y:S04]  /*37630*/  STL [R1+0x28], R9 ;  /* 0x0000280901007387 */ /* 0x000fe80000100800 */
[----:B------:R2:W-:Y:S04]  /*37640*/  STL [R1+0x24], R10 ;  /* 0x0000240a01007387 */ /* 0x0005e80000100800 */
[----:B-1----:R-:W5:Y:S04]  /*37650*/  LDL.LU R12, [R1+0x3c] ;  /* 0x00003c00010c7983 */ /* 0x002f680000300800 */
[----:B------:R-:W5:Y:S01]  /*37660*/  LDL.LU R11, [R1+0x40] ;  /* 0x00004000010b7983 */ /* 0x000f620000300800 */
[----:B----4-:R-:W-:-:S02]  /*37670*/  IMAD.MOV.U32 R7, RZ, RZ, R10 ;  /* 0x000000ffff077224 */ /* 0x010fc400078e000a */
[----:B------:R-:W-:Y:S01]  /*37680*/  IMAD.MOV.U32 R6, RZ, RZ, R9 ;  /* 0x000000ffff067224 */ /* 0x000fe200078e0009 */
[----:B--2---:R-:W2:Y:S04]  /*37690*/  LDL.LU R10, [R1+0x44] ;  /* 0x00004400010a7983 */ /* 0x004ea80000300800 */
[----:B------:R-:W4:Y:S01]  /*376a0*/  LDL.LU R9, [R1+0x48] ;  /* 0x0000480001097983 */ /* 0x000f220000300800 */
[----:B------:R-:W-:-:S04]  /*376b0*/  SEL R5, R5, RZ, !P2 ;  /* 0x000000ff05057207 */ /* 0x000fc80005000000 */
[----:B------:R-:W-:Y:S02]  /*376c0*/  ISETP.NE.U32.AND P4, PT, R5, RZ, PT ;  /* 0x000000ff0500720c */ /* 0x000fe40003f85070 */
[----:B------:R-:W-:-:S11]  /*376d0*/  ISETP.GT.AND P5, PT, R4, 0x51, PT ;  /* 0x000000510400780c */ /* 0x000fd60003fa4270 */
[----:B------:R1:W-:Y:S01]  /*376e0*/  LDGSTS.E [R249+0x6013c], desc[UR22][R6.64], P4 ;  /* 0x6013c00006f97fae */ /* 0x0003e2000a1a1016 */
[----:B------:R-:W-:Y:S02]  /*376f0*/  ISETP.GT.AND P4, PT, R4, 0x50, PT ;  /* 0x000000500400780c */ /* 0x000fe40003f84270 */
[----:B------:R-:W-:Y:S02]  /*37700*/  SEL R5, RZ, 0x4, !P5 ;  /* 0x00000004ff057807 */ /* 0x000fe40006800000 */
[----:B-1----:R-:W-:-:S04]  /*37710*/  SEL R6, RZ, 0x4, !P4 ;  /* 0x00000004ff067807 */ /* 0x002fc80006000000 */
[----:B------:R-:W-:Y:S02]  /*37720*/  SEL R6, R6, RZ, !P2 ;  /* 0x000000ff06067207 */ /* 0x000fe40005000000 */
[----:B------:R-:W-:Y:S02]  /*37730*/  SEL R5, R5, RZ, !P2 ;  /* 0x000000ff05057207 */ /* 0x000fe40005000000 */
[----:B------:R-:W-:Y:S02]  /*37740*/  ISETP.NE.U32.AND P5, PT, R6, RZ, PT ;  /* 0x000000ff0600720c */ /* 0x000fe40003fa5070 */
[----:B------:R-:W-:-:S04]  /*37750*/  IADD3 R15, P6, PT, R15, R2, RZ ;  /* 0x000000020f0f7210 */ /* 0x000fc80007fde0ff */
[----:B------:R-:W-:Y:S02]  /*37760*/  IADD3.X R16, PT, PT, R16, R0, RZ, P6, !PT ;  /* 0x0000000010107210 */ /* 0x000fe400037fe4ff */
[----:B------:R-:W-:Y:S02]  /*37770*/  ISETP.NE.U32.AND P4, PT, R5, RZ, PT ;  /* 0x000000ff0500720c */ /* 0x000fe40003f85070 */
[----:B---3--:R-:W-:Y:S01]  /*37780*/  IADD3 R13, P6, PT, R13, R2, RZ ;  /* 0x000000020d0d7210 */ /* 0x008fe20007fde0ff */
[----:B------:R-:W-:Y:S01]  /*37790*/  IMAD.MOV.U32 R6, RZ, RZ, R15 ;  /* 0x000000ffff067224 */ /* 0x000fe200078e000f */
[----:B------:R-:W-:Y:S01]  /*377a0*/  STL [R1+0x30], R15 ;  /* 0x0000300f01007387 */ /* 0x000fe20000100800 */
[----:B------:R-:W-:Y:S02]  /*377b0*/  IMAD.MOV.U32 R7, RZ, RZ, R16 ;  /* 0x000000ffff077224 */ /* 0x000fe400078e0010 */
[----:B------:R-:W-:Y:S01]  /*377c0*/  IMAD.X R14, R14, 0x1, R0, P6 ;  /* 0x000000010e0e7824 */ /* 0x000fe200030e0600 */
[----:B------:R1:W-:Y:S04]  /*377d0*/  STL [R1+0x2c], R16 ;  /* 0x00002c1001007387 */ /* 0x0003e80000100800 */
[----:B------:R-:W-:Y:S04]  /*377e0*/  STL [R1+0x38], R13 ;  /* 0x0000380d01007387 */ /* 0x000fe80000100800 */
[----:B------:R3:W-:Y:S04]  /*377f0*/  STL [R1+0x34], R14 ;  /* 0x0000340e01007387 */ /* 0x0007e80000100800 */
[----:B------:R3:W-:Y:S04]  /*37800*/  LDGSTS.E [R249+0x60140], desc[UR22][R6.64], P5 ;  /* 0x6014000006f97fae */ /* 0x0007e8000a9a1016 */
[----:B-1----:R-:W2:Y:S04]  /*37810*/  LDL.LU R16, [R1+0x4c] ;  /* 0x00004c0001107983 */ /* 0x002ea80000300800 */
[----:B------:R-:W2:Y:S01]  /*37820*/  LDL.LU R15, [R1+0x50] ;  /* 0x00005000010f7983 */ /* 0x000ea20000300800 */
[----:B---3--:R-:W-:-:S02]  /*37830*/  IMAD.MOV.U32 R6, RZ, RZ, R13 ;  /* 0x000000ffff067224 */ /* 0x008fc400078e000d */
[----:B------:R-:W-:Y:S02]  /*37840*/  IMAD.MOV.U32 R7, RZ, RZ, R14 ;  /* 0x000000ffff077224 */ /* 0x000fe400078e000e */
[----:B------:R-:W3:Y:S04]  /*37850*/  LDL.LU R14, [R1+0x54] ;  /* 0x00005400010e7983 */ /* 0x000ee80000300800 */
[----:B------:R1:W-:Y:S01]  /*37860*/  LDGSTS.E [R249+0x60144], desc[UR22][R6.64], P4 ;  /* 0x6014400006f97fae */ /* 0x0003e2000a1a1016 */
[----:B------:R-:W-:-:S03]  /*37870*/  ISETP.GT.AND P4, PT, R4, 0x52, PT ;  /* 0x000000520400780c */ /* 0x000fc60003f84270 */
[----:B------:R-:W3:Y:S01]  /*37880*/  LDL.LU R13, [R1+0x58] ;  /* 0x00005800010d7983 */ /* 0x000ee20000300800 */
[----:B------:R-:W-:Y:S02]  /*37890*/  ISETP.GT.AND P5, PT, R4, 0x53, PT ;  /* 0x000000530400780c */ /* 0x000fe40003fa4270 */
[----:B-1----:R-:W-:-:S04]  /*378a0*/  SEL R6, RZ, 0x4, !P4 ;  /* 0x00000004ff067807 */ /* 0x002fc80006000000 */
[----:B------:R-:W-:Y:S02]  /*378b0*/  SEL R6, R6, RZ, !P2 ;  /* 0x000000ff06067207 */ /* 0x000fe40005000000 */
[----:B------:R-:W-:Y:S02]  /*378c0*/  SEL R5, RZ, 0x4, !P5 ;  /* 0x00000004ff057807 */ /* 0x000fe40006800000 */
[----:B------:R-:W-:Y:S02]  /*378d0*/  ISETP.NE.U32.AND P5, PT, R6, RZ, PT ;  /* 0x000000ff0600720c */ /* 0x000fe40003fa5070 */
[----:B-----5:R-:W-:-:S05]  /*378e0*/  IADD3 R11, P6, PT, R11, R2, RZ ;  /* 0x000000020b0b7210 */ /* 0x020fca0007fde0ff */
[----:B------:R-:W-:Y:S01]  /*378f0*/  IMAD.X R12, R12, 0x1, R0, P6 ;  /* 0x000000010c0c7824 */ /* 0x000fe200030e0600 */
[----:B----4-:R-:W-:Y:S01]  /*37900*/  IADD3 R9, P6, PT, R9, R2, RZ ;  /* 0x0000000209097210 */ /* 0x010fe20007fde0ff */
[----:B------:R-:W-:Y:S03]  /*37910*/  STL [R1+0x40], R11 ;  /* 0x0000400b01007387 */ /* 0x000fe60000100800 */
[----:B--2---:R-:W-:Y:S01]  /*37920*/  IADD3.X R10, PT, PT, R10, R0, RZ, P6, !PT ;  /* 0x000000000a0a7210 */ /* 0x004fe200037fe4ff */
[----:B------:R1:W-:Y:S01]  /*37930*/  STL [R1+0x3c], R12 ;  /* 0x00003c0c01007387 */ /* 0x0003e20000100800 */
[----:B------:R-:W-:Y:S02]  /*37940*/  IMAD.MOV.U32 R6, RZ, RZ, R11 ;  /* 0x000000ffff067224 */ /* 0x000fe400078e000b */
[----:B------:R-:W-:Y:S01]  /*37950*/  IMAD.MOV.U32 R7, RZ, RZ, R12 ;  /* 0x000000ffff077224 */ /* 0x000fe200078e000c */
[----:B------:R-:W-:Y:S04]  /*37960*/  STL [R1+0x48], R9 ;  /* 0x0000480901007387 */ /* 0x000fe80000100800 */
[----:B------:R2:W-:Y:S04]  /*37970*/  STL [R1+0x44], R10 ;  /* 0x0000440a01007387 */ /* 0x0005e80000100800 */
[----:B-1----:R-:W4:Y:S04]  /*37980*/  LDL.LU R12, [R1+0x5c] ;  /* 0x00005c00010c7983 */ /* 0x002f280000300800 */
[----:B------:R-:W5:Y:S04]  /*37990*/  LDL.LU R11, [R1+0x60] ;  /* 0x00006000010b7983 */ /* 0x000f680000300800 */
[----:B------:R1:W-:Y:S02]  /*379a0*/  LDGSTS.E [R249+0x60148], desc[UR22][R6.64], P5 ;  /* 0x6014800006f97fae */ /* 0x0003e4000a9a1016 */
[----:B-1----:R-:W-:-:S02]  /*379b0*/  IMAD.MOV.U32 R7, RZ, RZ, R10 ;  /* 0x000000ffff077224 */ /* 0x002fc400078e000a */
[----:B------:R-:W-:Y:S01]  /*379c0*/  IMAD.MOV.U32 R6, RZ, RZ, R9 ;  /* 0x000000ffff067224 */ /* 0x000fe200078e0009 */
[----:B--2---:R-:W2:Y:S04]  /*379d0*/  LDL.LU R10, [R1+0x64] ;  /* 0x00006400010a7983 */ /* 0x004ea80000300800 */
[----:B------:R-:W2:Y:S01]  /*379e0*/  LDL.LU R9, [R1+0x68] ;  /* 0x0000680001097983 */ /* 0x000ea20000300800 */
        /* <DEDUP_REMOVED lines=8> */
[-C--:B------:R-:W-:Y:S02]  /*37a70*/  IADD3 R15, P6, PT, R15, R2.reuse, RZ ;  /* 0x000000020f0f7210 */ /* 0x080fe40007fde0ff */
[----:B------:R-:W-:Y:S02]  /*37a80*/  ISETP.NE.U32.AND P5, PT, R6, RZ, PT ;  /* 0x000000ff0600720c */ /* 0x000fe40003fa5070 */
[----:B------:R-:W-:Y:S01]  /*37a90*/  SEL R5, R5, RZ, !P2 ;  /* 0x000000ff05057207 */ /* 0x000fe20005000000 */
[----:B------:R-:W-:Y:S01]  /*37aa0*/  IMAD.X R16, R16, 0x1, R0, P6 ;  /* 0x0000000110107824 */ /* 0x000fe200030e0600 */
[----:B------:R-:W-:Y:S02]  /*37ab0*/  MOV R6, R15 ;  /* 0x0000000f00067202 */ /* 0x000fe40000000f00 */
[----:B------:R-:W-:Y:S01]  /*37ac0*/  ISETP.NE.U32.AND P4, PT, R5, RZ, PT ;  /* 0x000000ff0500720c */ /* 0x000fe20003f85070 */
[----:B------:R-:W-:Y:S01]  /*37ad0*/  IMAD.MOV.U32 R7, RZ, RZ, R16 ;  /* 0x000000ffff077224 */ /* 0x000fe200078e0010 */
[----:B------:R-:W-:Y:S01]  /*37ae0*/  STL [R1+0x50], R15 ;  /* 0x0000500f01007387 */ /* 0x000fe20000100800 */
[----:B---3--:R-:W-:-:S03]  /*37af0*/  IADD3 R13, P6, PT, R13, R2, RZ ;  /* 0x000000020d0d7210 */ /* 0x008fc60007fde0ff */
[----:B------:R1:W-:Y:S02]  /*37b00*/  STL [R1+0x4c], R16 ;  /* 0x00004c1001007387 */ /* 0x0003e40000100800 */
[----:B------:R-:W-:Y:S02]  /*37b10*/  IMAD.X R14, R14, 0x1, R0, P6 ;  /* 0x000000010e0e7824 */ /* 0x000fe400030e0600 */
        /* <DEDUP_REMOVED lines=21> */
[----:B------:R-:W-:-:S05]  /*37c70*/  MOV R7, R12 ;  /* 0x0000000c00077202 */ /* 0x000fca0000000f00 */
        /* <DEDUP_REMOVED lines=21> */
[----:B------:R-:W-:Y:S02]  /*37dd0*/  ISETP.NE.U32.AND P4, PT, R5, RZ, PT ;  /* 0x000000ff0500720c */ /* 0x000fe40003f85070 */
[----:B------:R-:W-:-:S05]  /*37de0*/  IADD3 R15, P6, PT, R15, R2, RZ ;  /* 0x000000020f0f7210 */ /* 0x000fca0007fde0ff */
[----:B------:R-:W-:Y:S02]  /*37df0*/  IMAD.X R16, R16, 0x1, R0, P6 ;  /* 0x0000000110107824 */ /* 0x000fe400030e0600 */
[----:B------:R-:W-:Y:S02]  /*37e00*/  IMAD.MOV.U32 R6, RZ, RZ, R15 ;  /* 0x000000ffff067224 */ /* 0x000fe400078e000f */
[----:B------:R-:W-:Y:S01]  /*37e10*/  IMAD.MOV.U32 R7, RZ, RZ, R16 ;  /* 0x000000ffff077224 */ /* 0x000fe200078e0010 */
[----:B------:R-:W-:Y:S01]  /*37e20*/  STL [R1+0x70], R15 ;  /* 0x0000700f01007387 */ /* 0x000fe20000100800 */
[----:B---3--:R-:W-:-:S03]  /*37e30*/  IADD3 R13, P6, PT, R13, R2, RZ ;  /* 0x000000020d0d7210 */ /* 0x008fc60007fde0ff */
[----:B------:R1:W-:Y:S02]  /*37e40*/  STL [R1+0x6c], R16 ;  /* 0x00006c1001007387 */ /* 0x0003e40000100800 */
[----:B------:R-:W-:Y:S02]  /*37e50*/  IMAD.X R14, R14, 0x1, R0, P6 ;  /* 0x000000010e0e7824 */ /* 0x000fe400030e0600 */
[----:B------:R-:W-:Y:S04]  /*37e60*/  STL [R1+0x78], R13 ;  /* 0x0000780d01007387 */ /* 0x000fe80000100800 */
[----:B------:R3:W-:Y:S04]  /*37e70*/  LDGSTS.E [R249+0x60160], desc[UR22][R6.64], P5 ;  /* 0x6016000006f97fae */ /* 0x0007e8000a9a1016 */
[----:B------:R3:W-:Y:S04]  /*37e80*/  STL [R1+0x74], R14 ;  /* 0x0000740e01007387 */ /* 0x0007e80000100800 */
[----:B-1----:R-:W2:Y:S01]  /*37e90*/  LDL.LU R16, [R1+0x8c] ;  /* 0x00008c0001107983 */ /* 0x002ea20000300800 */
[----:B---3--:R-:W-:Y:S01]  /*37ea0*/  MOV R6, R13 ;  /* 0x0000000d00067202 */ /* 0x008fe20000000f00 */
[----:B------:R-:W-:-:S02]  /*37eb0*/  IMAD.MOV.U32 R7, RZ, RZ, R14 ;  /* 0x000000ffff077224 */ /* 0x000fc400078e000e */
[----:B------:R-:W3:Y:S04]  /*37ec0*/  LDL.LU R15, [R1+0x90] ;  /* 0x00009000010f7983 */ /* 0x000ee80000300800 */
[----:B------:R1:W-:Y:S01]  /*37ed0*/  LDGSTS.E [R249+0x60164], desc[UR22][R6.64], P4 ;  /* 0x6016400006f97fae */ /* 0x0003e2000a1a1016 */
[----:B------:R-:W-:-:S03]  /*37ee0*/  ISETP.GT.AND P4, PT, R4, 0x5a, PT ;  /* 0x0000005a0400780c */ /* 0x000fc60003f84270 */
[----:B------:R-:W3:Y:S04]  /*37ef0*/  LDL.LU R14, [R1+0x94] ;  /* 0x00009400010e7983 */ /* 0x000ee80000300800 */
[----:B------:R-:W3:Y:S01]  /*37f00*/  LDL.LU R13, [R1+0x98] ;  /* 0x00009800010d7983 */ /* 0x000ee20000300800 */
[----:B------:R-:W-:Y:S02]  /*37f10*/  ISETP.GT.AND P5, PT, R4, 0x5b, PT ;  /* 0x0000005b0400780c */ /* 0x000fe40003fa4270 */
[----:B-1----:R-:W-:-:S04]  /*37f20*/  SEL R6, RZ, 0x4, !P4 ;  /* 0x00000004ff067807 */ /* 0x002fc80006000000 */
[----:B------:R-:W-:Y:S02]  /*37f30*/  SEL R6, R6, RZ, !P2 ;  /* 0x000000ff06067207 */ /* 0x000fe40005000000 */
[----:B------:R-:W-:Y:S02]  /*37f40*/  SEL R5, RZ, 0x4, !P5 ;  /* 0x00000004ff057807 */ /* 0x000fe40006800000 */
[----:B------:R-:W-:Y:S02]  /*37f50*/  ISETP.NE.U32.AND P5, PT, R6, RZ, PT ;  /* 0x000000ff0600720c */ /* 0x000fe40003fa5070 */
[----:B-----5:R-:W-:-:S05]  /*37f60*/  IADD3 R11, P6, PT, R11, R2, RZ ;  /* 0x000000020b0b7210 */ /* 0x020fca0007fde0ff */
[--C-:B------:R-:W-:Y:S01]  /*37f70*/  IMAD.X R12, R12, 0x1, R0.reuse, P6 ;  /* 0x000000010c0c7824 */ /* 0x100fe200030e0600 */
[----:B----4-:R-:W-:Y:S01]  /*37f80*/  IADD3 R9, P6, PT, R9, R2, RZ ;  /* 0x0000000209097210 */ /* 0x010fe20007fde0ff */
[----:B------:R-:W-:Y:S04]  /*37f90*/  STL [R1+0x80], R11 ;  /* 0x0000800b01007387 */ /* 0x000fe80000100800 */
[----:B--2---:R-:W-:Y:S01]  /*37fa0*/  IMAD.X R10, R10, 0x1, R0, P6 ;  /* 0x000000010a0a7824 */ /* 0x004fe200030e0600 */
        /* <DEDUP_REMOVED lines=8> */
[----:B-1----:R-:W-:Y:S01]  /*38030*/  MOV R7, R10 ;  /* 0x0000000a00077202 */ /* 0x002fe20000000f00 */
        /* <DEDUP_REMOVED lines=13> */
[----:B---3--:R-:W-:-:S05]  /*38110*/  IADD3 R15, P6, PT, R15, R2, RZ ;  /* 0x000000020f0f7210 */ /* 0x008fca0007fde0ff */
[----:B------:R-:W-:Y:S01]  /*38120*/  IMAD.X R16, R16, 0x1, R0, P6 ;  /* 0x0000000110107824 */ /* 0x000fe200030e0600 */
[----:B------:R-:W-:Y:S01]  /*38130*/  ISETP.NE.U32.AND P4, PT, R5, RZ, PT ;  /* 0x000000ff0500720c */ /* 0x000fe20003f85070 */
[----:B------:R-:W-:Y:S01]  /*38140*/  IMAD.MOV.U32 R6, RZ, RZ, R15 ;  /* 0x000000ffff067224 */ /* 0x000fe200078e000f */
[----:B------:R-:W-:Y:S01]  /*38150*/  IADD3 R13, P6, PT, R13, R2, RZ ;  /* 0x000000020d0d7210 */ /* 0x000fe20007fde0ff */
[----:B------:R-:W-:Y:S01]  /*38160*/  IMAD.MOV.U32 R7, RZ, RZ, R16 ;  /* 0x000000ffff077224 */ /* 0x000fe200078e0010 */
[----:B------:R-:W-:Y:S03]  /*38170*/  STL [R1+0x90], R15 ;  /* 0x0000900f01007387 */ /* 0x000fe60000100800 */
[----:B------:R-:W-:Y:S01]  /*38180*/  IMAD.X R14, R14, 0x1, R0, P6 ;  /* 0x000000010e0e7824 */ /* 0x000fe200030e0600 */
[----:B------:R1:W-:Y:S04]  /*38190*/  STL [R1+0x8c], R16 ;  /* 0x00008c1001007387 */ /* 0x0003e80000100800 */
[----:B------:R-:W-:Y:S04]  /*381a0*/  STL [R1+0x98], R13 ;  /* 0x0000980d01007387 */ /* 0x000fe80000100800 */
[----:B------:R3:W-:Y:S04]  /*381b0*/  LDGSTS.E [R249+0x60170], desc[UR22][R6.64], P5 ;  /* 0x6017000006f97fae */ /* 0x0007e8000a9a1016 */
[----:B------:R3:W-:Y:S04]  /*381c0*/  STL [R1+0x94], R14 ;  /* 0x0000940e01007387 */ /* 0x0007e80000100800 */
[----:B-1----:R-:W2:Y:S01]  /*381d0*/  LDL.LU R16, [R1+0xac] ;  /* 0x0000ac0001107983 */ /* 0x002ea20000300800 */
[----:B---3--:R-:W-:-:S03]  /*381e0*/  IMAD.MOV.U32 R6, RZ, RZ, R13 ;  /* 0x000000ffff067224 */ /* 0x008fc600078e000d */
[----:B------:R-:W3:Y:S01]  /*381f0*/  LDL.LU R15, [R1+0xb0] ;  /* 0x0000b000010f7983 */ /* 0x000ee20000300800 */
[----:B------:R-:W-:-:S03]  /*38200*/  IMAD.MOV.U32 R7, RZ, RZ, R14 ;  /* 0x000000ffff077224 */ /* 0x000fc600078e000e */
        /* <DEDUP_REMOVED lines=9> */
[----:B-----5:R-:W-:-:S04]  /*382a0*/  IADD3 R11, P6, PT, R11, R2, RZ ;  /* 0x000000020b0b7210 */ /* 0x020fc80007fde0ff */
[----:B----4-:R-:W-:Y:S01]  /*382b0*/  IADD3.X R12, PT, PT, R12, R0, RZ, P6, !PT ;  /* 0x000000000c0c7210 */ /* 0x010fe200037fe4ff */
        /* <DEDUP_REMOVED lines=26> */
[----:B---3--:R-:W-:-:S05]  /*38460*/  IADD3 R15, P6, PT, R15, R2, RZ ;  /* 0x000000020f0f7210 */ /* 0x008fca0007fde0ff */
[----:B------:R-:W-:Y:S01]  /*38470*/  IMAD.X R16, R16, 0x1, R0, P6 ;  /* 0x0000000110107824 */ /* 0x000fe200030e0600 */
[----:B------:R-:W-:Y:S01]  /*38480*/  STL [R1+0xb0], R15 ;  /* 0x0000b00f01007387 */ /* 0x000fe20000100800 */
[----:B------:R-:W-:Y:S01]  /*38490*/  IMAD.MOV.U32 R6, RZ, RZ, R15 ;  /* 0x000000ffff067224 */ /* 0x000fe200078e000f */
[----:B------:R-:W-:Y:S01]  /*384a0*/  IADD3 R13, P6, PT, R13, R2, RZ ;  /* 0x000000020d0d7210 */ /* 0x000fe20007fde0ff */
[----:B------:R-:W-:-:S03]  /*384b0*/  IMAD.MOV.U32 R7, RZ, RZ, R16 ;  /* 0x000000ffff077224 */ /* 0x000fc600078e0010 */
[----:B------:R-:W-:Y:S01]  /*384c0*/  IADD3.X R14, PT, PT, R14, R0, RZ, P6, !PT ;  /* 0x000000000e0e7210 */ /* 0x000fe200037fe4ff */
        /* <DEDUP_REMOVED lines=23> */
[----:B------:R-:W-:Y:S01]  /*38640*/  MOV R6, R11 ;  /* 0x0000000b00067202 */ /* 0x000fe20000000f00 */
[----:B------:R-:W-:Y:S02]  /*38650*/  IMAD.MOV.U32 R7, RZ, RZ, R12 ;  /* 0x000000ffff077224 */ /* 0x000fe400078e000c */
        /* <DEDUP_REMOVED lines=21> */
[----:B------:R-:W-:Y:S01]  /*387b0*/  IMAD.X R16, R16, 0x1, R0, P6 ;  /* 0x0000000110107824 */ /* 0x000fe200030e0600 */
[----:B------:R-:W-:Y:S01]  /*387c0*/  MOV R6, R15 ;  /* 0x0000000f00067202 */ /* 0x000fe20000000f00 */
[----:B------:R-:W-:Y:S02]  /*387d0*/  STL [R1+0xd0], R15 ;  /* 0x0000d00f01007387 */ /* 0x000fe40000100800 */
[----:B------:R-:W-:Y:S01]  /*387e0*/  IMAD.MOV.U32 R7, RZ, RZ, R16 ;  /* 0x000000ffff077224 */ /* 0x000fe200078e0010 */
[----:B---3--:R-:W-:Y:S01]  /*387f0*/  IADD3 R13, P6, PT, R13, R2, RZ ;  /* 0x000000020d0d7210 */ /* 0x008fe20007fde0ff */
[----:B------:R1:W-:Y:S04]  /*38800*/  STL [R1+0xcc], R16 ;  /* 0x0000cc1001007387 */ /* 0x0003e80000100800 */
[----:B------:R-:W-:Y:S01]  /*38810*/  IMAD.X R14, R14, 0x1, R0, P6 ;  /* 0x000000010e0e7824 */ /* 0x000fe200030e0600 */
        /* <DEDUP_REMOVED lines=19> */
[----:B------:R-:W-:-:S03]  /*38950*/  MOV R6, R11 ;  /* 0x0000000b00067202 */ /* 0x000fc60000000f00 */
        /* <DEDUP_REMOVED lines=234> */
[----:B------:R1:W-:Y:S01]  /*39800*/  STL [R1+0x170], R15 ;  /* 0x0001700f01007387 */ /* 0x0003e20000100800 */
[----:B------:R-:W-:Y:S02]  /*39810*/  MOV R6, R15 ;  /* 0x0000000f00067202 */ /* 0x000fe40000000f00 */
[----:B------:R-:W-:Y:S01]  /*39820*/  IMAD.MOV.U32 R7, RZ, RZ, R16 ;  /* 0x000000ffff077224 */ /* 0x000fe200078e0010 */
[----:B------:R1:W-:Y:S04]  /*39830*/  STL [R1+0x16c], R16 ;  /* 0x00016c1001007387 */ /* 0x0003e80000100800 */
[----:B------:R1:W-:Y:S01]  /*39840*/  LDGSTS.E [R249+0x601e0], desc[UR22][R6.64], P5 ;  /* 0x601e000006f97fae */ /* 0x0003e2000a9a1016 */
[----:B---3--:R-:W-:-:S03]  /*39850*/  IADD3 R13, P6, PT, R13, R2, RZ ;  /* 0x000000020d0d7210 */ /* 0x008fc60007fde0ff */
[----:B-1----:R-:W3:Y:S02]  /*39860*/  LDL.LU R15, [R1+0x190] ;  /* 0x00019000010f7983 */ /* 0x002ee40000300800 */
[----:B------:R-:W-:Y:S02]  /*39870*/  IMAD.X R14, R14, 0x1, R0, P6 ;  /* 0x000000010e0e7824 */ /* 0x000fe400030e0600 */
[----:B------:R-:W-:Y:S04]  /*39880*/  STL [R1+0x178], R13 ;  /* 0x0001780d01007387 */ /* 0x000fe80000100800 */
[----:B------:R1:W-:Y:S01]  /*39890*/  STL [R1+0x174], R14 ;  /* 0x0001740e01007387 */ /* 0x0003e20000100800 */
[----:B------:R-:W-:Y:S02]  /*398a0*/  IMAD.MOV.U32 R6, RZ, RZ, R13 ;  /* 0x000000ffff067224 */ /* 0x000fe400078e000d */
[----:B------:R-:W-:Y:S01]  /*398b0*/  IMAD.MOV.U32 R7, RZ, RZ, R14 ;  /* 0x000000ffff077224 */ /* 0x000fe200078e000e */
[----:B------:R-:W3:Y:S04]  /*398c0*/  LDL.LU R16, [R1+0x18c] ;  /* 0x00018c0001107983 */ /* 0x000ee80000300800 */
[----:B------:R1:W-:Y:S01]  /*398d0*/  LDGSTS.E [R249+0x601e4], desc[UR22][R6.64], P4 ;  /* 0x601e400006f97fae */ /* 0x0003e2000a1a1016 */
[----:B------:R-:W-:-:S03]  /*398e0*/  ISETP.GT.AND P4, PT, R4, 0x7a, PT ;  /* 0x0000007a0400780c */ /* 0x000fc60003f84270 */
[----:B-1----:R-:W3:Y:S01]  /*398f0*/  LDL.LU R14, [R1+0x194] ;  /* 0x00019400010e7983 */ /* 0x002ee20000300800 */
[----:B------:R-:W-:-:S03]  /*39900*/  ISETP.GT.AND P5, PT, R4, 0x7b, PT ;  /* 0x0000007b0400780c */ /* 0x000fc60003fa4270 */
[----:B------:R-:W3:Y:S01]  /*39910*/  LDL.LU R13, [R1+0x198] ;  /* 0x00019800010d7983 */ /* 0x000ee20000300800 */
[----:B------:R-:W-:-:S04]  /*39920*/  SEL R6, RZ, 0x4, !P4 ;  /* 0x00000004ff067807 */ /* 0x000fc80006000000 */
        /* <DEDUP_REMOVED lines=21> */
[----:B------:R-:W-:-:S13]  /*39a80*/  ISETP.NE.U32.AND P4, PT, R5, RZ, PT ;  /* 0x000000ff0500720c */ /* 0x000fda0003f85070 */
[----:B------:R1:W-:Y:S01]  /*39a90*/  LDGSTS.E [R249+0x601ec], desc[UR22][R6.64], P4 ;  /* 0x601ec00006f97fae */ /* 0x0003e2000a1a1016 */
[----:B------:R-:W-:-:S04]  /*39aa0*/  ISETP.GT.AND P4, PT, R4, 0x7c, PT ;  /* 0x0000007c0400780c */ /* 0x000fc80003f84270 */
[----:B------:R-:W-:-:S04]  /*39ab0*/  SEL R5, RZ, 0x4, !P4 ;  /* 0x00000004ff057807 */ /* 0x000fc80006000000 */
[----:B------:R-:W-:-:S04]  /*39ac0*/  SEL R5, R5, RZ, !P2 ;  /* 0x000000ff05057207 */ /* 0x000fc80005000000 */
[----:B------:R-:W-:Y:S02]  /*39ad0*/  ISETP.NE.U32.AND P5, PT, R5, RZ, PT ;  /* 0x000000ff0500720c */ /* 0x000fe40003fa5070 */
[----:B------:R-:W-:Y:S02]  /*39ae0*/  ISETP.GT.AND P4, PT, R4, 0x7d, PT ;  /* 0x0000007d0400780c */ /* 0x000fe40003f84270 */
[----:B---3--:R-:W-:Y:S02]  /*39af0*/  IADD3 R15, P6, PT, R15, R2, RZ ;  /* 0x000000020f0f7210 */ /* 0x008fe40007fde0ff */
[----:B------:R-:W-:-:S03]  /*39b00*/  SEL R5, RZ, 0x4, !P4 ;  /* 0x00000004ff057807 */ /* 0x000fc60006000000 */
[----:B-1----:R-:W-:Y:S02]  /*39b10*/  IMAD.MOV.U32 R6, RZ, RZ, R15 ;  /* 0x000000ffff067224 */ /* 0x002fe400078e000f */
[----:B------:R-:W-:Y:S01]  /*39b20*/  IMAD.X R16, R16, 0x1, R0, P6 ;  /* 0x0000000110107824 */ /* 0x000fe200030e0600 */
[----:B------:R-:W-:-:S04]  /*39b30*/  SEL R5, R5, RZ, !P2 ;  /* 0x000000ff05057207 */ /* 0x000fc80005000000 */
[----:B------:R-:W-:Y:S02]  /*39b40*/  MOV R7, R16 ;  /* 0x0000001000077202 */ /* 0x000fe40000000f00 */
[----:B------:R-:W-:-:S03]  /*39b50*/  ISETP.NE.U32.AND P4, PT, R5, RZ, PT ;  /* 0x000000ff0500720c */ /* 0x000fc60003f85070 */
[----:B------:R-:W-:Y:S01]  /*39b60*/  LDGSTS.E [R249+0x601f0], desc[UR22][R6.64], P5 ;  /* 0x601f000006f97fae */ /* 0x000fe2000a9a1016 */
[----:B------:R-:W-:-:S03]  /*39b70*/  IADD3 R13, P5, PT, R13, R2, RZ ;  /* 0x000000020d0d7210 */ /* 0x000fc60007fbe0ff */
[----:B------:R1:W-:Y:S02]  /*39b80*/  STL [R1+0x190], R15 ;  /* 0x0001900f01007387 */ /* 0x0003e40000100800 */
[----:B------:R-:W-:Y:S02]  /*39b90*/  IMAD.X R14, R14, 0x1, R0, P5 ;  /* 0x000000010e0e7824 */ /* 0x000fe400028e0600 */
[----:B------:R-:W-:Y:S01]  /*39ba0*/  STL [R1+0x18c], R16 ;  /* 0x00018c1001007387 */ /* 0x000fe20000100800 */
[C---:B------:R-:W-:Y:S02]  /*39bb0*/  ISETP.GT.AND P5, PT, R4.reuse, 0x7e, PT ;  /* 0x0000007e0400780c */ /* 0x040fe40003fa4270 */
[----:B------:R-:W-:Y:S01]  /*39bc0*/  ISETP.GT.AND P6, PT, R4, 0x7f, PT ;  /* 0x0000007f0400780c */ /* 0x000fe20003fc4270 */
[----:B------:R3:W-:Y:S01]  /*39bd0*/  STL [R1+0x198], R13 ;  /* 0x0001980d01007387 */ /* 0x0007e20000100800 */
[----:B------:R-:W-:Y:S02]  /*39be0*/  IMAD.MOV.U32 R4, RZ, RZ, R13 ;  /* 0x000000ffff047224 */ /* 0x000fe400078e000d */
[----:B------:R-:W-:Y:S01]  /*39bf0*/  IMAD.MOV.U32 R5, RZ, RZ, R14 ;  /* 0x000000ffff057224 */ /* 0x000fe200078e000e */
[----:B------:R-:W-:Y:S04]  /*39c00*/  STL [R1+0x194], R14 ;  /* 0x0001940e01007387 */ /* 0x000fe80000100800 */
[----:B-1----:R-:W2:Y:S04]  /*39c10*/  LDL.LU R15, [R1+0x1ac] ;  /* 0x0001ac00010f7983 */ /* 0x002ea80000300800 */
[----:B---3--:R-:W3:Y:S04]  /*39c20*/  LDL.LU R13, [R1+0x1b0] ;  /* 0x0001b000010d7983 */ /* 0x008ee80000300800 */
[----:B------:R-:W3:Y:S04]  /*39c30*/  LDL.LU R20, [R1+0x1ec] ;  /* 0x0001ec0001147983 */ /* 0x000ee80000300800 */
[----:B------:R-:W3:Y:S04]  /*39c40*/  LDL.LU R19, [R1+0x1f0] ;  /* 0x0001f00001137983 */ /* 0x000ee80000300800 */
[----:B------:R1:W-:Y:S02]  /*39c50*/  LDGSTS.E [R249+0x601f4], desc[UR22][R4.64], P4 ;  /* 0x601f400004f97fae */ /* 0x0003e4000a1a1016 */
[----:B-1----:R-:W-:-:S02]  /*39c60*/  SEL R5, RZ, 0x4, !P5 ;  /* 0x00000004ff057807 */ /* 0x002fc40006800000 */
[----:B------:R-:W-:Y:S02]  /*39c70*/  SEL R4, RZ, 0x4, !P6 ;  /* 0x00000004ff047807 */ /* 0x000fe40007000000 */
[----:B------:R-:W-:-:S04]  /*39c80*/  SEL R5, R5, RZ, !P2 ;  /* 0x000000ff05057207 */ /* 0x000fc80005000000 */
[----:B------:R-:W-:Y:S02]  /*39c90*/  ISETP.NE.U32.AND P5, PT, R5, RZ, PT ;  /* 0x000000ff0500720c */ /* 0x000fe40003fa5070 */
[----:B------:R-:W-:-:S04]  /*39ca0*/  SEL R4, R4, RZ, !P2 ;  /* 0x000000ff04047207 */ /* 0x000fc80005000000 */
[----:B------:R-:W-:Y:S02]  /*39cb0*/  ISETP.NE.U32.AND P4, PT, R4, RZ, PT ;  /* 0x000000ff0400720c */ /* 0x000fe40003f85070 */
[----:B-----5:R-:W-:-:S05]  /*39cc0*/  IADD3 R11, P6, PT, R11, R2, RZ ;  /* 0x000000020b0b7210 */ /* 0x020fca0007fde0ff */
[----:B----4-:R-:W-:Y:S01]  /*39cd0*/  IMAD.X R12, R12, 0x1, R0, P6 ;  /* 0x000000010c0c7824 */ /* 0x010fe200030e0600 */
[----:B------:R-:W-:Y:S01]  /*39ce0*/  STL [R1+0x1a0], R11 ;  /* 0x0001a00b01007387 */ /* 0x000fe20000100800 */
[----:B------:R-:W-:Y:S02]  /*39cf0*/  MOV R4, R11 ;  /* 0x0000000b00047202 */ /* 0x000fe40000000f00 */
[----:B------:R-:W-:Y:S01]  /*39d00*/  IMAD.MOV.U32 R5, RZ, RZ, R12 ;  /* 0x000000ffff057224 */ /* 0x000fe200078e000c */
[----:B------:R-:W-:Y:S04]  /*39d10*/  STL [R1+0x19c], R12 ;  /* 0x00019c0c01007387 */ /* 0x000fe80000100800 */
[----:B------:R1:W-:Y:S01]  /*39d20*/  LDGSTS.E [R249+0x601f8], desc[UR22][R4.64], P5 ;  /* 0x601f800004f97fae */ /* 0x0003e2000a9a1016 */
[----:B--2---:R-:W-:-:S05]  /*39d30*/  IADD3 R9, P6, PT, R9, R2, RZ ;  /* 0x0000000209097210 */ /* 0x004fca0007fde0ff */
[----:B------:R-:W-:Y:S01]  /*39d40*/  IMAD.X R10, R10, 0x1, R0, P6 ;  /* 0x000000010a0a7824 */ /* 0x000fe200030e0600 */
[----:B------:R2:W-:Y:S04]  /*39d50*/  STL [R1+0x1a8], R9 ;  /* 0x0001a80901007387 */ /* 0x0005e80000100800 */
[----:B------:R4:W-:Y:S01]  /*39d60*/  STL [R1+0x1a4], R10 ;  /* 0x0001a40a01007387 */ /* 0x0009e20000100800 */
[----:B-1----:R-:W-:-:S03]  /*39d70*/  IMAD.MOV.U32 R4, RZ, RZ, R9 ;  /* 0x000000ffff047224 */ /* 0x002fc600078e0009 */
[----:B------:R-:W5:Y:S04]  /*39d80*/  LDL.LU R7, [R1+0x230] ;  /* 0x0002300001077983 */ /* 0x000f680000300800 */
[----:B--2---:R-:W2:Y:S04]  /*39d90*/  LDL.LU R9, [R1+0x270] ;  /* 0x0002700001097983 */ /* 0x004ea80000300800 */
[----:B------:R-:W2:Y:S04]  /*39da0*/  LDL.LU R17, [R1+0x22c] ;  /* 0x00022c0001117983 */ /* 0x000ea80000300800 */
[----:B------:R-:W2:Y:S01]  /*39db0*/  LDL.LU R18, [R1+0x26c] ;  /* 0x00026c0001127983 */ /* 0x000ea20000300800 */
[----:B------:R-:W-:-:S03]  /*39dc0*/  IMAD.MOV.U32 R5, RZ, RZ, R10 ;  /* 0x000000ffff057224 */ /* 0x000fc600078e000a */
[----:B------:R-:W2:Y:S04]  /*39dd0*/  LDL.LU R11, [R1+0x2ac] ;  /* 0x0002ac00010b7983 */ /* 0x000ea80000300800 */
[----:B------:R1:W-:Y:S04]  /*39de0*/  LDGSTS.E [R249+0x601fc], desc[UR22][R4.64], P4 ;  /* 0x601fc00004f97fae */ /* 0x0003e8000a1a1016 */
[----:B----4-:R-:W4:Y:S04]  /*39df0*/  LDL.LU R10, [R1+0x2b0] ;  /* 0x0002b000010a7983 */ /* 0x010f280000300800 */
[----:B------:R-:W4:Y:S01]  /*39e00*/  LDL.LU R16, [R1+0x2ec] ;  /* 0x0002ec0001107983 */ /* 0x000f220000300800 */
[----:B-1----:R-:W-:-:S03]  /*39e10*/  IMAD R4, R250, -0x80, R8 ;  /* 0xffffff80fa047824 */ /* 0x002fc600078e0208 */
[----:B------:R-:W4:Y:S02]  /*39e20*/  LDL.LU R12, [R1+0x2f0] ;  /* 0x0002f000010c7983 */ /* 0x000f240000300800 */
[----:B------:R-:W-:Y:S01]  /*39e30*/  ISETP.GE.AND P4, PT, R133, R4, PT ;  /* 0x000000048500720c */ /* 0x000fe20003f86270 */
[----:B------:R-:W-:Y:S01]  /*39e40*/  UIADD3 UR14, UPT, UPT, UR14, 0x1, URZ ;  /* 0x000000010e0e7890 */ /* 0x000fe2000fffe0ff */
[----:B------:R-:W4:Y:S02]  /*39e50*/  LDL.LU R14, [R1+0x330] ;  /* 0x00033000010e7983 */ /* 0x000f240000300800 */
[----:B------:R-:W-:Y:S01]  /*39e60*/  SEL R4, RZ, 0x4, P4 ;  /* 0x00000004ff047807 */ /* 0x000fe20002000000 */
[----:B------:R-:W-:Y:S01]  /*39e70*/  UISETP.GT.AND UP1, UPT, UR14, 0x2, UPT ;  /* 0x000000020e00788c */ /* 0x000fe2000bf24270 */
[----:B------:R-:W4:Y:S02]  /*39e80*/  LDL.LU R8, [R1+0x370] ;  /* 0x0003700001087983 */ /* 0x000f240000300800 */
[----:B------:R-:W-:Y:S01]  /*39e90*/  SEL R4, R4, RZ, !P2 ;  /* 0x000000ff04047207 */ /* 0x000fe20005000000 */
[----:B------:R-:W-:Y:S01]  /*39ea0*/  USEL UR14, UR14, URZ, !UP1 ;  /* 0x000000ff0e0e7287 */ /* 0x000fe2000c800000 */
[----:B------:R-:W0:Y:S02]  /*39eb0*/  LDGDEPBAR ;  /* 0x00000000000079af */ /* 0x000e240000000000 */
[----:B------:R-:W-:Y:S01]  /*39ec0*/  ISETP.NE.U32.AND P2, PT, R4, RZ, PT ;  /* 0x000000ff0400720c */ /* 0x000fe20003f45070 */
[----:B------:R-:W-:-:S06]  /*39ed0*/  ULEA UR5, UR14, UR9, 0x11 ;  /* 0x000000090e057291 */ /* 0x000fcc000f8e88ff */
[----:B------:R-:W-:Y:S02]  /*39ee0*/  IADD3 R6, PT, PT, R132, UR5, RZ ;  /* 0x0000000584067c10 */ /* 0x000fe4000fffe0ff */
[----:B---3--:R-:W-:-:S05]  /*39ef0*/  IADD3 R13, P4, PT, R13, R134, RZ ;  /* 0x000000860d0d7210 */ /* 0x008fca0007f9e0ff */
[--C-:B------:R-:W-:Y:S01]  /*39f00*/  IMAD.X R15, R15, 0x1, R135.reuse, P4 ;  /* 0x000000010f0f7824 */ /* 0x100fe200020e0687 */
[----:B------:R-:W-:Y:S01]  /*39f10*/  IADD3 R19, P5, PT, R19, R134, RZ ;  /* 0x0000008613137210 */ /* 0x000fe20007fbe0ff */
[----:B------:R-:W-:Y:S04]  /*39f20*/  STL [R1+0x1b0], R13 ;  /* 0x0001b00d01007387 */ /* 0x000fe80000100800 */
[----:B------:R-:W-:Y:S01]  /*39f30*/  IMAD.X R20, R20, 0x1, R135, P5 ;  /* 0x0000000114147824 */ /* 0x000fe200028e0687 */
[----:B------:R1:W-:Y:S01]  /*39f40*/  STL [R1+0x1ac], R15 ;  /* 0x0001ac0f01007387 */ /* 0x0003e20000100800 */
[----:B------:R-:W-:-:S03]  /*39f50*/  IMAD.MOV.U32 R5, RZ, RZ, R15 ;  /* 0x000000ffff057224 */ /* 0x000fc600078e000f */
[----:B------:R-:W-:Y:S04]  /*39f60*/  STL [R1+0x1f0], R19 ;  /* 0x0001f01301007387 */ /* 0x000fe80000100800 */
[----:B------:R-:W-:Y:S04]  /*39f70*/  STL [R1+0x1ec], R20 ;  /* 0x0001ec1401007387 */ /* 0x000fe80000100800 */
[----:B-1----:R-:W3:Y:S01]  /*39f80*/  LDL.LU R15, [R1+0x32c] ;  /* 0x00032c00010f7983 */ /* 0x002ee20000300800 */
[----:B------:R-:W-:-:S03]  /*39f90*/  IMAD.MOV.U32 R4, RZ, RZ, R13 ;  /* 0x000000ffff047224 */ /* 0x000fc600078e000d */
[----:B------:R-:W3:Y:S04]  /*39fa0*/  LDL.LU R13, [R1+0x36c] ;  /* 0x00036c00010d7983 */ /* 0x000ee80000300800 */
[----:B------:R1:W-:Y:S02]  /*39fb0*/  LDGSTS.E [R6], desc[UR22][R4.64], P2 ;  /* 0x0000000004067fae */ /* 0x0003e400091a1016 */
[----:B-1----:R-:W-:Y:S02]  /*39fc0*/  IMAD.MOV.U32 R4, RZ, RZ, R19 ;  /* 0x000000ffff047224 */ /* 0x002fe400078e0013 */
[----:B------:R-:W-:-:S05]  /*39fd0*/  IMAD.MOV.U32 R5, RZ, RZ, R20 ;  /* 0x000000ffff057224 */ /* 0x000fca00078e0014 */
[----:B------:R1:W-:Y:S01]  /*39fe0*/  LDGSTS.E [R6+0x400], desc[UR22][R4.64], P2 ;  /* 0x0040000004067fae */ /* 0x0003e200091a1016 */
[-C--:B-----5:R-:W-:Y:S02]  /*39ff0*/  IADD3 R7, P4, PT, R7, R134.reuse, RZ ;  /* 0x0000008607077210 */ /* 0x0a0fe40007f9e0ff */
[----:B--2---:R-:W-:-:S03]  /*3a000*/  IADD3 R9, P5, PT, R9, R134, RZ ;  /* 0x0000008609097210 */ /* 0x004fc60007fbe0ff */
[----:B------:R-:W-:Y:S01]  /*3a010*/  IMAD.X R17, R17, 0x1, R135, P4 ;  /* 0x0000000111117824 */ /* 0x000fe200020e0687 */
[----:B------:R-:W-:Y:S01]  /*3a020*/  STL [R1+0x230], R7 ;  /* 0x0002300701007387 */ /* 0x000fe20000100800 */
[----:B-1----:R-:W-:Y:S01]  /*3a030*/  IMAD.MOV.U32 R4, RZ, RZ, R7 ;  /* 0x000000ffff047224 */ /* 0x002fe200078e0007 */
[----:B------:R-:W-:Y:S02]  /*3a040*/  IADD3.X R18, PT, PT, R18, R135, RZ, P5, !PT ;  /* 0x0000008712127210 */ /* 0x000fe40002ffe4ff */
[----:B------:R1:W-:Y:S01]  /*3a050*/  STL [R1+0x22c], R17 ;  /* 0x00022c1101007387 */ /* 0x0003e20000100800 */
[----:B------:R-:W-:-:S03]  /*3a060*/  IMAD.MOV.U32 R5, RZ, RZ, R17 ;  /* 0x000000ffff057224 */ /* 0x000fc600078e0011 */
[----:B------:R-:W-:Y:S04]  /*3a070*/  STL [R1+0x270], R9 ;  /* 0x0002700901007387 */ /* 0x000fe80000100800 */
[----:B------:R2:W-:Y:S04]  /*3a080*/  LDGSTS.E [R6+0x800], desc[UR22][R4.64], P2 ;  /* 0x0080000004067fae */ /* 0x0005e800091a1016 */
[----:B-1----:R-:W5:Y:S04]  /*3a090*/  LDL.LU R17, [R1+0x3b0] ;  /* 0x0003b00001117983 */ /* 0x002f680000300800 */
[----:B------:R1:W-:Y:S04]  /*3a0a0*/  STL [R1+0x26c], R18 ;  /* 0x00026c1201007387 */ /* 0x0003e80000100800 */
[----:B------:R-:W5:Y:S01]  /*3a0b0*/  LDL.LU R7, [R1+0x3f0] ;  /* 0x0003f00001077983 */ /* 0x000f620000300800 */
[----:B--2---:R-:W-:-:S03]  /*3a0c0*/  IMAD.MOV.U32 R5, RZ, RZ, R18 ;  /* 0x000000ffff057224 */ /* 0x004fc600078e0012 */
[----:B-1----:R-:W2:Y:S01]  /*3a0d0*/  LDL.LU R18, [R1+0x3ac] ;  /* 0x0003ac0001127983 */ /* 0x002ea20000300800 */
[----:B------:R-:W-:-:S03]  /*3a0e0*/  IMAD.MOV.U32 R4, RZ, RZ, R9 ;  /* 0x000000ffff047224 */ /* 0x000fc600078e0009 */
[----:B------:R-:W2:Y:S01]  /*3a0f0*/  LDL.LU R9, [R1+0x3ec] ;  /* 0x0003ec0001097983 */ /* 0x000ea20000300800 */
[-C--:B----4-:R-:W-:Y:S02]  /*3a100*/  IADD3 R10, P4, PT, R10, R134.reuse, RZ ;  /* 0x000000860a0a7210 */ /* 0x090fe40007f9e0ff */
[----:B------:R-:W-:Y:S01]  /*3a110*/  IADD3 R12, P5, PT, R12, R134, RZ ;  /* 0x000000860c0c7210 */ /* 0x000fe20007fbe0ff */
[----:B------:R1:W-:Y:S02]  /*3a120*/  LDGSTS.E [R6+0xc00], desc[UR22][R4.64], P2 ;  /* 0x00c0000004067fae */ /* 0x0003e400091a1016 */
[----:B------:R-:W-:Y:S01]  /*3a130*/  IMAD.X R11, R11, 0x1, R135, P4 ;  /* 0x000000010b0b7824 */ /* 0x000fe200020e0687 */
[----:B------:R-:W-:Y:S01]  /*3a140*/  IADD3.X R16, PT, PT, R16, R135, RZ, P5, !PT ;  /* 0x0000008710107210 */ /* 0x000fe20002ffe4ff */
[----:B------:R4:W-:Y:S04]  /*3a150*/  STL [R1+0x2b0], R10 ;  /* 0x0002b00a01007387 */ /* 0x0009e80000100800 */
[----:B------:R4:W-:Y:S01]  /*3a160*/  STL [R1+0x2ac], R11 ;  /* 0x0002ac0b01007387 */ /* 0x0009e20000100800 */
[----:B-1----:R-:W-:-:S03]  /*3a170*/  IMAD.MOV.U32 R4, RZ, RZ, R10 ;  /* 0x000000ffff047224 */ /* 0x002fc600078e000a */
[----:B------:R-:W-:Y:S01]  /*3a180*/  STL [R1+0x2f0], R12 ;  /* 0x0002f00c01007387 */ /* 0x000fe20000100800 */
[----:B------:R-:W-:-:S03]  /*3a190*/  IMAD.MOV.U32 R5, RZ, RZ, R11 ;  /* 0x000000ffff057224 */ /* 0x000fc600078e000b */
[----:B----4-:R-:W4:Y:S01]  /*3a1a0*/  LDL.LU R10, [R1+0x430] ;  /* 0x00043000010a7983 */ /* 0x010f220000300800 */
[----:B------:R-:W-:-:S03]  /*3a1b0*/  IADD3 R14, P4, PT, R14, R134, RZ ;  /* 0x000000860e0e7210 */ /* 0x000fc60007f9e0ff */
[----:B------:R1:W-:Y:S04]  /*3a1c0*/  STL [R1+0x2ec], R16 ;  /* 0x0002ec1001007387 */ /* 0x0003e80000100800 */
[----:B------:R1:W-:Y:S04]  /*3a1d0*/  LDGSTS.E [R6+0x1000], desc[UR22][R4.64], P2 ;  /* 0x0100000004067fae */ /* 0x0003e800091a1016 */
[----:B------:R-:W4:Y:S01]  /*3a1e0*/  LDL.LU R11, [R1+0x470] ;  /* 0x00047000010b7983 */ /* 0x000f220000300800 */
[----:B------:R-:W-:Y:S01]  /*3a1f0*/  IADD3 R8, P5, PT, R8, R134, RZ ;  /* 0x0000008608087210 */ /* 0x000fe20007fbe0ff */
[----:B-1----:R-:W-:-:S02]  /*3a200*/  IMAD.MOV.U32 R5, RZ, RZ, R16 ;  /* 0x000000ffff057224 */ /* 0x002fc400078e0010 */
[----:B------:R-:W4:Y:S01]  /*3a210*/  LDL.LU R16, [R1+0x42c] ;  /* 0x00042c0001107983 */ /* 0x000f220000300800 */
[----:B------:R-:W-:-:S03]  /*3a220*/  IMAD.MOV.U32 R4, RZ, RZ, R12 ;  /* 0x000000ffff047224 */ /* 0x000fc600078e000c */
[----:B------:R-:W4:Y:S04]  /*3a230*/  LDL.LU R12, [R1+0x46c] ;  /* 0x00046c00010c7983 */ /* 0x000f280000300800 */
[----:B------:R1:W-:Y:S04]  /*3a240*/  STL [R1+0x330], R14 ;  /* 0x0003300e01007387 */ /* 0x0003e80000100800 */
[----:B------:R1:W-:Y:S01]  /*3a250*/  LDGSTS.E [R6+0x1400], desc[UR22][R4.64], P2 ;  /* 0x0140000004067fae */ /* 0x0003e200091a1016 */
[----:B---3--:R-:W-:Y:S01]  /*3a260*/  IMAD.X R15, R15, 0x1, R135, P4 ;  /* 0x000000010f0f7824 */ /* 0x008fe200020e0687 */
[----:B------:R-:W-:-:S04]  /*3a270*/  IADD3.X R13, PT, PT, R13, R135, RZ, P5, !PT ;  /* 0x000000870d0d7210 */ /* 0x000fc80002ffe4ff */
[----:B------:R3:W-:Y:S01]  /*3a280*/  STL [R1+0x32c], R15 ;  /* 0x00032c0f01007387 */ /* 0x0007e20000100800 */
[----:B-1----:R-:W-:-:S03]  /*3a290*/  IMAD.MOV.U32 R4, RZ, RZ, R14 ;  /* 0x000000ffff047224 */ /* 0x002fc600078e000e */
[----:B------:R1:W-:Y:S04]  /*3a2a0*/  STL [R1+0x370], R8 ;  /* 0x0003700801007387 */ /* 0x0003e80000100800 */
[----:B------:R-:W4:Y:S01]  /*3a2b0*/  LDL.LU R14, [R1+0x4b0] ;  /* 0x0004b000010e7983 */ /* 0x000f220000300800 */
[----:B------:R-:W-:-:S03]  /*3a2c0*/  IMAD.MOV.U32 R5, RZ, RZ, R15 ;  /* 0x000000ffff057224 */ /* 0x000fc600078e000f */
[----:B------:R1:W-:Y:S04]  /*3a2d0*/  STL [R1+0x36c], R13 ;  /* 0x00036c0d01007387 */ /* 0x0003e80000100800 */
[----:B------:R-:W4:Y:S04]  /*3a2e0*/  LDL.LU R19, [R1+0x4f0] ;  /* 0x0004f00001137983 */ /* 0x000f280000300800 */
[----:B---3--:R-:W3:Y:S04]  /*3a2f0*/  LDL.LU R15, [R1+0x4ac] ;  /* 0x0004ac00010f7983 */ /* 0x008ee80000300800 */
[----:B------:R-:W3:Y:S04]  /*3a300*/  LDL.LU R20, [R1+0x4ec] ;  /* 0x0004ec0001147983 */ /* 0x000ee80000300800 */
[----:B------:R1:W-:Y:S02]  /*3a310*/  LDGSTS.E [R6+0x1800], desc[UR22][R4.64], P2 ;  /* 0x0180000004067fae */ /* 0x0003e400091a1016 */
[----:B-1----:R-:W-:-:S02]  /*3a320*/  IMAD.MOV.U32 R4, RZ, RZ, R8 ;  /* 0x000000ffff047224 */ /* 0x002fc400078e0008 */
[----:B------:R-:W-:Y:S01]  /*3a330*/  IMAD.MOV.U32 R5, RZ, RZ, R13 ;  /* 0x000000ffff057224 */ /* 0x000fe200078e000d */
[----:B------:R-:W3:Y:S04]  /*3a340*/  LDL.LU R8, [R1+0x530] ;  /* 0x0005300001087983 */ /* 0x000ee80000300800 */
[----:B------:R-:W3:Y:S04]  /*3a350*/  LDL.LU R13, [R1+0x570] ;  /* 0x00057000010d7983 */ /* 0x000ee80000300800 */
[----:B------:R1:W-:Y:S01]  /*3a360*/  LDGSTS.E [R6+0x1c00], desc[UR22][R4.64], P2 ;  /* 0x01c0000004067fae */ /* 0x0003e200091a1016 */
[----:B-----5:R-:W-:-:S05]  /*3a370*/  IADD3 R17, P4, PT, R17, R134, RZ ;  /* 0x0000008611117210 */ /* 0x020fca0007f9e0ff */
[----:B------:R5:W-:Y:S01]  /*3a380*/  STL [R1+0x3b0], R17 ;  /* 0x0003b01101007387 */ /* 0x000be20000100800 */
[----:B------:R-:W-:Y:S01]  /*3a390*/  IADD3 R7, P5, PT, R7, R134, RZ ;  /* 0x0000008607077210 */ /* 0x000fe20007fbe0ff */
[----:B--2---:R-:W-:Y:S02]  /*3a3a0*/  IMAD.X R18, R18, 0x1, R135, P4 ;  /* 0x0000000112127824 */ /* 0x004fe400020e0687 */
[----:B-1----:R-:W-:Y:S01]  /*3a3b0*/  IMAD.MOV.U32 R4, RZ, RZ, R17 ;  /* 0x000000ffff047224 */ /* 0x002fe200078e0011 */
[----:B------:R-:W-:Y:S02]  /*3a3c0*/  IADD3.X R9, PT, PT, R9, R135, RZ, P5, !PT ;  /* 0x0000008709097210 */ /* 0x000fe40002ffe4ff */
[----:B------:R1:W-:Y:S04]  /*3a3d0*/  STL [R1+0x3ac], R18 ;  /* 0x0003ac1201007387 */ /* 0x0003e80000100800 */
[----:B------:R2:W-:Y:S04]  /*3a3e0*/  STL [R1+0x3f0], R7 ;  /* 0x0003f00701007387 */ /* 0x0005e80000100800 */
[----:B-----5:R-:W5:Y:S01]  /*3a3f0*/  LDL.LU R17, [R1+0x52c] ;  /* 0x00052c0001117983 */ /* 0x020f620000300800 */
[----:B------:R-:W-:-:S03]  /*3a400*/  IMAD.MOV.U32 R5, RZ, RZ, R18 ;  /* 0x000000ffff057224 */ /* 0x000fc600078e0012 */
[----:B------:R2:W-:Y:S04]  /*3a410*/  STL [R1+0x3ec], R9 ;  /* 0x0003ec0901007387 */ /* 0x0005e80000100800 */
[----:B-1----:R-:W5:Y:S01]  /*3a420*/  LDL.LU R18, [R1+0x56c] ;  /* 0x00056c0001127983 */ /* 0x002f620000300800 */
[----:B----4-:R-:W-:-:S03]  /*3a430*/  IADD3 R10, P4, PT, R10, R134, RZ ;  /* 0x000000860a0a7210 */ /* 0x010fc60007f9e0ff */
[----:B------:R1:W-:Y:S01]  /*3a440*/  LDGSTS.E [R6+0x2000], desc[UR22][R4.64], P2 ;  /* 0x0200000004067fae */ /* 0x0003e200091a1016 */
[----:B------:R-:W-:Y:S01]  /*3a450*/  IADD3 R11, P5, PT, R11, R134, RZ ;  /* 0x000000860b0b7210 */ /* 0x000fe20007fbe0ff */
[----:B-1----:R-:W-:Y:S02]  /*3a460*/  IMAD.MOV.U32 R4, RZ, RZ, R7 ;  /* 0x000000ffff047224 */ /* 0x002fe400078e0007 */
[----:B------:R-:W-:Y:S01]  /*3a470*/  IMAD.MOV.U32 R5, RZ, RZ, R9 ;  /* 0x000000ffff057224 */ /* 0x000fe200078e0009 */
[----:B--2---:R-:W2:Y:S04]  /*3a480*/  LDL.LU R7, [R1+0x5b0] ;  /* 0x0005b00001077983 */ /* 0x004ea80000300800 */
[----:B------:R-:W4:Y:S01]  /*3a490*/  LDL.LU R9, [R1+0x5f0] ;  /* 0x0005f00001097983 */ /* 0x000f220000300800 */
[----:B------:R-:W-:-:S03]  /*3a4a0*/  IMAD.X R16, R16, 0x1, R135, P4 ;  /* 0x0000000110107824 */ /* 0x000fc600020e0687 */
[----:B------:R1:W-:Y:S01]  /*3a4b0*/  STL [R1+0x430], R10 ;  /* 0x0004300a01007387 */ /* 0x0003e20000100800 */
[----:B------:R-:W-:-:S03]  /*3a4c0*/  IADD3.X R12, PT, PT, R12, R135, RZ, P5, !PT ;  /* 0x000000870c0c7210 */ /* 0x000fc60002ffe4ff */
[----:B------:R1:W-:Y:S04]  /*3a4d0*/  LDGSTS.E [R6+0x2400], desc[UR22][R4.64], P2 ;  /* 0x0240000004067fae */ /* 0x0003e800091a1016 */
[----:B------:R1:W-:Y:S04]  /*3a4e0*/  STL [R1+0x42c], R16 ;  /* 0x00042c1001007387 */ /* 0x0003e80000100800 */
[----:B------:R3:W-:Y:S01]  /*3a4f0*/  STL [R1+0x470], R11 ;  /* 0x0004700b01007387 */ /* 0x0007e20000100800 */
[----:B-1----:R-:W-:-:S03]  /*3a500*/  IMAD.MOV.U32 R4, RZ, RZ, R10 ;  /* 0x000000ffff047224 */ /* 0x002fc600078e000a */
[----:B------:R-:W4:Y:S01]  /*3a510*/  LDL.LU R10, [R1+0x5ac] ;  /* 0x0005ac00010a7983 */ /* 0x000f220000300800 */
[----:B------:R-:W-:-:S03]  /*3a520*/  IMAD.MOV.U32 R5, RZ, RZ, R16 ;  /* 0x000000ffff057224 */ /* 0x000fc600078e0010 */
[----:B------:R1:W-:Y:S04]  /*3a530*/  STL [R1+0x46c], R12 ;  /* 0x00046c0c01007387 */ /* 0x0003e80000100800 */
[----:B------:R-:W4:Y:S01]  /*3a540*/  LDL.LU R16, [R1+0x5ec] ;  /* 0x0005ec0001107983 */ /* 0x000f220000300800 */
[----:B------:R-:W-:-:S03]  /*3a550*/  IADD3 R14, P4, PT, R14, R134, RZ ;  /* 0x000000860e0e7210 */ /* 0x000fc60007f9e0ff */
[----:B------:R1:W-:Y:S01]  /*3a560*/  LDGSTS.E [R6+0x2800], desc[UR22][R4.64], P2 ;  /* 0x0280000004067fae */ /* 0x0003e200091a1016 */
[----:B------:R-:W-:Y:S01]  /*3a570*/  IADD3 R19, P5, PT, R19, R134, RZ ;  /* 0x0000008613137210 */ /* 0x000fe20007fbe0ff */
[----:B---3--:R-:W-:Y:S02]  /*3a580*/  IMAD.X R15, R15, 0x1, R135, P4 ;  /* 0x000000010f0f7824 */ /* 0x008fe400020e0687 */
[----:B-1----:R-:W-:Y:S02]  /*3a590*/  IMAD.MOV.U32 R4, RZ, RZ, R11 ;  /* 0x000000ffff047224 */ /* 0x002fe400078e000b */
[----:B------:R-:W-:Y:S01]  /*3a5a0*/  IMAD.MOV.U32 R5, RZ, RZ, R12 ;  /* 0x000000ffff057224 */ /* 0x000fe200078e000c */
[----:B------:R-:W3:Y:S01]  /*3a5b0*/  LDL.LU R11, [R1+0x630] ;  /* 0x00063000010b7983 */ /* 0x000ee20000300800 */
[----:B------:R-:W-:-:S03]  /*3a5c0*/  IADD3.X R20, PT, PT, R20, R135, RZ, P5, !PT ;  /* 0x0000008714147210 */ /* 0x000fc60002ffe4ff */
[----:B------:R-:W3:Y:S04]  /*3a5d0*/  LDL.LU R12, [R1+0x670] ;  /* 0x00067000010c7983 */ /* 0x000ee80000300800 */
[----:B------:R-:W-:Y:S04]  /*3a5e0*/  STL [R1+0x4b0], R14 ;  /* 0x0004b00e01007387 */ /* 0x000fe80000100800 */
[----:B------:R1:W-:Y:S04]  /*3a5f0*/  LDGSTS.E [R6+0x2c00], desc[UR22][R4.64], P2 ;  /* 0x02c0000004067fae */ /* 0x0003e800091a1016 */
[----:B------:R1:W-:Y:S04]  /*3a600*/  STL [R1+0x4ac], R15 ;  /* 0x0004ac0f01007387 */ /* 0x0003e80000100800 */
[----:B------:R-:W-:Y:S01]  /*3a610*/  STL [R1+0x4f0], R19 ;  /* 0x0004f01301007387 */ /* 0x000fe20000100800 */
[----:B-1----:R-:W-:-:S03]  /*3a620*/  IMAD.MOV.U32 R5, RZ, RZ, R15 ;  /* 0x000000ffff057224 */ /* 0x002fc600078e000f */
[----:B------:R-:W3:Y:S01]  /*3a630*/  LDL.LU R15, [R1+0x62c] ;  /* 0x00062c00010f7983 */ /* 0x000ee20000300800 */
[----:B------:R-:W-:-:S03]  /*3a640*/  IMAD.MOV.U32 R4, RZ, RZ, R14 ;  /* 0x000000ffff047224 */ /* 0x000fc600078e000e */
[----:B------:R-:W-:Y:S04]  /*3a650*/  STL [R1+0x4ec], R20 ;  /* 0x0004ec1401007387 */ /* 0x000fe80000100800 */
[----:B------:R-:W3:Y:S01]  /*3a660*/  LDL.LU R14, [R1+0x66c] ;  /* 0x00066c00010e7983 */ /* 0x000ee20000300800 */
[----:B------:R-:W-:-:S03]  /*3a670*/  IADD3 R8, P4, PT, R8, R134, RZ ;  /* 0x0000008608087210 */ /* 0x000fc60007f9e0ff */
[----:B------:R1:W-:Y:S01]  /*3a680*/  LDGSTS.E [R6+0x3000], desc[UR22][R4.64], P2 ;  /* 0x0300000004067fae */ /* 0x0003e200091a1016 */
[----:B------:R-:W-:-:S03]  /*3a690*/  IADD3 R13, P5, PT, R13, R134, RZ ;  /* 0x000000860d0d7210 */ /* 0x000fc60007fbe0ff */
[----:B------:R-:W-:Y:S01]  /*3a6a0*/  STL [R1+0x530], R8 ;  /* 0x0005300801007387 */ /* 0x000fe20000100800 */
[----:B-1----:R-:W-:Y:S02]  /*3a6b0*/  IMAD.MOV.U32 R4, RZ, RZ, R19 ;  /* 0x000000ffff047224 */ /* 0x002fe400078e0013 */
[----:B------:R-:W-:-:S05]  /*3a6c0*/  IMAD.MOV.U32 R5, RZ, RZ, R20 ;  /* 0x000000ffff057224 */ /* 0x000fca00078e0014 */
[----:B------:R1:W-:Y:S02]  /*3a6d0*/  LDGSTS.E [R6+0x3400], desc[UR22][R4.64], P2 ;  /* 0x0340000004067fae */ /* 0x0003e400091a1016 */
[----:B-1----:R-:W-:Y:S02]  /*3a6e0*/  IMAD.MOV.U32 R4, RZ, RZ, R8 ;  /* 0x000000ffff047224 */ /* 0x002fe400078e0008 */
[----:B-----5:R-:W-:-:S04]  /*3a6f0*/  IMAD.X R17, R17, 0x1, R135, P4 ;  /* 0x0000000111117824 */ /* 0x020fc800020e0687 */
[----:B------:R-:W-:Y:S01]  /*3a700*/  IMAD.MOV.U32 R5, RZ, RZ, R17 ;  /* 0x000000ffff057224 */ /* 0x000fe200078e0011 */
[----:B------:R1:W-:Y:S01]  /*3a710*/  STL [R1+0x52c], R17 ;  /* 0x00052c1101007387 */ /* 0x0003e20000100800 */
[----:B------:R-:W-:-:S03]  /*3a720*/  IADD3.X R18, PT, PT, R18, R135, RZ, P5, !PT ;  /* 0x0000008712127210 */ /* 0x000fc60002ffe4ff */
[----:B------:R-:W-:Y:S04]  /*3a730*/  STL [R1+0x570], R13 ;  /* 0x0005700d01007387 */ /* 0x000fe80000100800 */
[----:B------:R5:W-:Y:S04]  /*3a740*/  LDGSTS.E [R6+0x3800], desc[UR22][R4.64], P2 ;  /* 0x0380000004067fae */ /* 0x000be800091a1016 */
[----:B-1----:R-:W3:Y:S04]  /*3a750*/  LDL.LU R17, [R1+0x6b0] ;  /* 0x0006b00001117983 */ /* 0x002ee80000300800 */
[----:B------:R1:W-:Y:S04]  /*3a760*/  STL [R1+0x56c], R18 ;  /* 0x00056c1201007387 */ /* 0x0003e80000100800 */
[----:B------:R-:W3:Y:S01]  /*3a770*/  LDL.LU R8, [R1+0x6f0] ;  /* 0x0006f00001087983 */ /* 0x000ee20000300800 */
[----:B-----5:R-:W-:-:S03]  /*3a780*/  IMAD.MOV.U32 R5, RZ, RZ, R18 ;  /* 0x000000ffff057224 */ /* 0x020fc600078e0012 */
[----:B-1----:R-:W5:Y:S01]  /*3a790*/  LDL.LU R18, [R1+0x6ac] ;  /* 0x0006ac0001127983 */ /* 0x002f620000300800 */
[----:B------:R-:W-:-:S03]  /*3a7a0*/  IMAD.MOV.U32 R4, RZ, RZ, R13 ;  /* 0x000000ffff047224 */ /* 0x000fc600078e000d */
[----:B------:R-:W5:Y:S01]  /*3a7b0*/  LDL.LU R13, [R1+0x6ec] ;  /* 0x0006ec00010d7983 */ /* 0x000f620000300800 */
[-C--:B--2---:R-:W-:Y:S02]  /*3a7c0*/  IADD3 R7, P4, PT, R7, R134.reuse, RZ ;  /* 0x0000008607077210 */ /* 0x084fe40007f9e0ff */
[----:B----4-:R-:W-:Y:S01]  /*3a7d0*/  IADD3 R9, P5, PT, R9, R134, RZ ;  /* 0x0000008609097210 */ /* 0x010fe20007fbe0ff */
[----:B------:R1:W-:Y:S04]  /*3a7e0*/  LDGSTS.E [R6+0x3c00], desc[UR22][R4.64], P2 ;  /* 0x03c0000004067fae */ /* 0x0003e800091a1016 */
[----:B------:R-:W-:Y:S01]  /*3a7f0*/  STL [R1+0x5b0], R7 ;  /* 0x0005b00701007387 */ /* 0x000fe20000100800 */
[----:B------:R-:W-:Y:S02]  /*3a800*/  IMAD.X R10, R10, 0x1, R135, P4 ;  /* 0x000000010a0a7824 */ /* 0x000fe400020e0687 */
[----:B-1----:R-:W-:-:S02]  /*3a810*/  IMAD.MOV.U32 R4, RZ, RZ, R7 ;  /* 0x000000ffff047224 */ /* 0x002fc400078e0007 */
[----:B------:R-:W-:Y:S01]  /*3a820*/  IMAD.MOV.U32 R5, RZ, RZ, R10 ;  /* 0x000000ffff057224 */ /* 0x000fe200078e000a */
[----:B------:R1:W-:Y:S01]  /*3a830*/  STL [R1+0x5ac], R10 ;  /* 0x0005ac0a01007387 */ /* 0x0003e20000100800 */
[----:B------:R-:W-:-:S03]  /*3a840*/  IADD3.X R16, PT, PT, R16, R135, RZ, P5, !PT ;  /* 0x0000008710107210 */ /* 0x000fc60002ffe4ff */
[----:B------:R-:W-:Y:S04]  /*3a850*/  STL [R1+0x5f0], R9 ;  /* 0x0005f00901007387 */ /* 0x000fe80000100800 */
[----:B------:R2:W-:Y:S04]  /*3a860*/  LDGSTS.E [R6+0x4000], desc[UR22][R4.64], P2 ;  /* 0x0400000004067fae */ /* 0x0005e800091a1016 */
[----:B-1----:R-:W4:Y:S04]  /*3a870*/  LDL.LU R10, [R1+0x730] ;  /* 0x00073000010a7983 */ /* 0x002f280000300800 */
[----:B------:R1:W-:Y:S04]  /*3a880*/  STL [R1+0x5ec], R16 ;  /* 0x0005ec1001007387 */ /* 0x0003e80000100800 */
[----:B------:R-:W4:Y:S01]  /*3a890*/  LDL.LU R7, [R1+0x770] ;  /* 0x0007700001077983 */ /* 0x000f220000300800 */
[----:B--2---:R-:W-:Y:S01]  /*3a8a0*/  IMAD.MOV.U32 R5, RZ, RZ, R16 ;  /* 0x000000ffff057224 */ /* 0x004fe200078e0010 */
[----:B---3--:R-:W-:-:S02]  /*3a8b0*/  IADD3 R11, P4, PT, R11, R134, RZ ;  /* 0x000000860b0b7210 */ /* 0x008fc40007f9e0ff */
[----:B-1----:R-:W2:Y:S01]  /*3a8c0*/  LDL.LU R16, [R1+0x72c] ;  /* 0x00072c0001107983 */ /* 0x002ea20000300800 */
[----:B------:R-:W-:Y:S01]  /*3a8d0*/  IMAD.MOV.U32 R4, RZ, RZ, R9 ;  /* 0x000000ffff047224 */ /* 0x000fe200078e0009 */
[----:B------:R-:W-:Y:S02]  /*3a8e0*/  IADD3 R12, P5, PT, R12, R134, RZ ;  /* 0x000000860c0c7210 */ /* 0x000fe40007fbe0ff */
[----:B------:R-:W3:Y:S04]  /*3a8f0*/  LDL.LU R9, [R1+0x76c] ;  /* 0x00076c0001097983 */ /* 0x000ee80000300800 */
[----:B------:R1:W-:Y:S04]  /*3a900*/  LDGSTS.E [R6+0x4400], desc[UR22][R4.64], P2 ;  /* 0x0440000004067fae */ /* 0x0003e800091a1016 */
[----:B------:R1:W-:Y:S01]  /*3a910*/  STL [R1+0x630], R11 ;  /* 0x0006300b01007387 */ /* 0x0003e20000100800 */
[----:B------:R-:W-:-:S02]  /*3a920*/  IMAD.X R15, R15, 0x1, R135, P4 ;  /* 0x000000010f0f7824 */ /* 0x000fc400020e0687 */
[----:B-1----:R-:W-:Y:S02]  /*3a930*/  IMAD.MOV.U32 R4, RZ, RZ, R11 ;  /* 0x000000ffff047224 */ /* 0x002fe400078e000b */
[----:B------:R-:W-:Y:S01]  /*3a940*/  IMAD.MOV.U32 R5, RZ, RZ, R15 ;  /* 0x000000ffff057224 */ /* 0x000fe200078e000f */
[----:B------:R-:W-:Y:S01]  /*3a950*/  STL [R1+0x62c], R15 ;  /* 0x00062c0f01007387 */ /* 0x000fe20000100800 */
[----:B------:R-:W-:-:S03]  /*3a960*/  IADD3.X R14, PT, PT, R14, R135, RZ, P5, !PT ;  /* 0x000000870e0e7210 */ /* 0x000fc60002ffe4ff */
[----:B------:R1:W-:Y:S04]  /*3a970*/  STL [R1+0x670], R12 ;  /* 0x0006700c01007387 */ /* 0x0003e80000100800 */
[----:B------:R-:W3:Y:S04]  /*3a980*/  LDL.LU R11, [R1+0x7b0] ;  /* 0x0007b000010b7983 */ /* 0x000ee80000300800 */
[----:B------:R1:W-:Y:S04]  /*3a990*/  STL [R1+0x66c], R14 ;  /* 0x00066c0e01007387 */ /* 0x0003e80000100800 */
[----:B------:R1:W-:Y:S04]  /*3a9a0*/  LDGSTS.E [R6+0x4800], desc[UR22][R4.64], P2 ;  /* 0x0480000004067fae */ /* 0x0003e800091a1016 */
[----:B------:R-:W3:Y:S01]  /*3a9b0*/  LDL.LU R19, [R1+0x7f0] ;  /* 0x0007f00001137983 */ /* 0x000ee20000300800 */
[----:B-1----:R-:W-:-:S03]  /*3a9c0*/  IMAD.MOV.U32 R4, RZ, RZ, R12 ;  /* 0x000000ffff047224 */ /* 0x002fc600078e000c */
[----:B------:R-:W3:Y:S04]  /*3a9d0*/  LDL.LU R12, [R1+0x7ac] ;  /* 0x0007ac00010c7983 */ /* 0x000ee80000300800 */
[----:B------:R-:W3:Y:S01]  /*3a9e0*/  LDL.LU R20, [R1+0x7ec] ;  /* 0x0007ec0001147983 */ /* 0x000ee20000300800 */
[----:B------:R-:W-:-:S03]  /*3a9f0*/  IMAD.MOV.U32 R5, RZ, RZ, R14 ;  /* 0x000000ffff057224 */ /* 0x000fc600078e000e */
[----:B------:R-:W3:Y:S04]  /*3aa00*/  LDL.LU R14, [R1+0x830] ;  /* 0x00083000010e7983 */ /* 0x000ee80000300800 */
[----:B------:R-:W3:Y:S04]  /*3aa10*/  LDL.LU R15, [R1+0x870] ;  /* 0x00087000010f7983 */ /* 0x000ee80000300800 */
[----:B------:R1:W-:Y:S01]  /*3aa20*/  LDGSTS.E [R6+0x4c00], desc[UR22][R4.64], P2 ;  /* 0x04c0000004067fae */ /* 0x0003e200091a1016 */
[----:B------:R-:W-:-:S05]  /*3aa30*/  IADD3 R17, P4, PT, R17, R134, RZ ;  /* 0x0000008611117210 */ /* 0x000fca0007f9e0ff */
[----:B------:R-:W-:Y:S01]  /*3aa40*/  STL [R1+0x6b0], R17 ;  /* 0x0006b01101007387 */ /* 0x000fe20000100800 */
[----:B------:R-:W-:Y:S01]  /*3aa50*/  IADD3 R8, P5, PT, R8, R134, RZ ;  /* 0x0000008608087210 */ /* 0x000fe20007fbe0ff */
[----:B-----5:R-:W-:-:S03]  /*3aa60*/  IMAD.X R18, R18, 0x1, R135, P4 ;  /* 0x0000000112127824 */ /* 0x020fc600020e0687 */
[----:B------:R-:W-:Y:S02]  /*3aa70*/  IADD3.X R13, PT, PT, R13, R135, RZ, P5, !PT ;  /* 0x000000870d0d7210 */ /* 0x000fe40002ffe4ff */
[----:B------:R5:W-:Y:S01]  /*3aa80*/  STL [R1+0x6ac], R18 ;  /* 0x0006ac1201007387 */ /* 0x000be20000100800 */
[----:B-1----:R-:W-:-:S03]  /*3aa90*/  IMAD.MOV.U32 R5, RZ, RZ, R18 ;  /* 0x000000ffff057224 */ /* 0x002fc600078e0012 */
[----:B------:R1:W-:Y:S01]  /*3aaa0*/  STL [R1+0x6f0], R8 ;  /* 0x0006f00801007387 */ /* 0x0003e20000100800 */
[----:B------:R-:W-:-:S03]  /*3aab0*/  IMAD.MOV.U32 R4, RZ, RZ, R17 ;  /* 0x000000ffff047224 */ /* 0x000fc600078e0011 */
[----:B-----5:R-:W5:Y:S04]  /*3aac0*/  LDL.LU R18, [R1+0x82c] ;  /* 0x00082c0001127983 */ /* 0x020f680000300800 */
[----:B------:R1:W-:Y:S04]  /*3aad0*/  STL [R1+0x6ec], R13 ;  /* 0x0006ec0d01007387 */ /* 0x0003e80000100800 */
[----:B------:R-:W5:Y:S04]  /*3aae0*/  LDL.LU R17, [R1+0x86c] ;  /* 0x00086c0001117983 */ /* 0x000f680000300800 */
[----:B------:R1:W-:Y:S01]  /*3aaf0*/  LDGSTS.E [R6+0x5000], desc[UR22][R4.64], P2 ;  /* 0x0500000004067fae */ /* 0x0003e200091a1016 */
[----:B----4-:R-:W-:Y:S01]  /*3ab00*/  IADD3 R10, P4, PT, R10, R134, RZ ;  /* 0x000000860a0a7210 */ /* 0x010fe20007f9e0ff */
[----:B-1----:R-:W-:-:S02]  /*3ab10*/  IMAD.MOV.U32 R4, RZ, RZ, R8 ;  /* 0x000000ffff047224 */ /* 0x002fc400078e0008 */
[----:B------:R-:W-:Y:S01]  /*3ab20*/  IMAD.MOV.U32 R5, RZ, RZ, R13 ;  /* 0x000000ffff057224 */ /* 0x000fe200078e000d */
[----:B------:R-:W4:Y:S01]  /*3ab30*/  LDL.LU R8, [R1+0x8b0] ;  /* 0x0008b00001087983 */ /* 0x000f220000300800 */
[----:B------:R-:W-:-:S03]  /*3ab40*/  IADD3 R7, P5, PT, R7, R134, RZ ;  /* 0x0000008607077210 */ /* 0x000fc60007fbe0ff */
[----:B------:R-:W4:Y:S01]  /*3ab50*/  LDL.LU R13, [R1+0x8f0] ;  /* 0x0008f000010d7983 */ /* 0x000f220000300800 */
[----:B--2---:R-:W-:-:S03]  /*3ab60*/  IMAD.X R16, R16, 0x1, R135, P4 ;  /* 0x0000000110107824 */ /* 0x004fc600020e0687 */
[----:B------:R1:W-:Y:S01]  /*3ab70*/  STL [R1+0x730], R10 ;  /* 0x0007300a01007387 */ /* 0x0003e20000100800 */
[----:B---3--:R-:W-:-:S03]  /*3ab80*/  IADD3.X R9, PT, PT, R9, R135, RZ, P5, !PT ;  /* 0x0000008709097210 */ /* 0x008fc60002ffe4ff */
[----:B------:R2:W-:Y:S04]  /*3ab90*/  LDGSTS.E [R6+0x5400], desc[UR22][R4.64], P2 ;  /* 0x0540000004067fae */ /* 0x0005e800091a1016 */
[----:B------:R3:W-:Y:S04]  /*3aba0*/  STL [R1+0x72c], R16 ;  /* 0x00072c1001007387 */ /* 0x0007e80000100800 */
[----:B------:R-:W-:Y:S01]  /*3abb0*/  STL [R1+0x770], R7 ;  /* 0x0007700701007387 */ /* 0x000fe20000100800 */
[----:B--2---:R-:W-:-:S03]  /*3abc0*/  IMAD.MOV.U32 R4, RZ, RZ, R10 ;  /* 0x000000ffff047224 */ /* 0x004fc600078e000a */
[----:B-1----:R-:W2:Y:S01]  /*3abd0*/  LDL.LU R10, [R1+0x8ac] ;  /* 0x0008ac00010a7983 */ /* 0x002ea20000300800 */
[----:B------:R-:W-:-:S03]  /*3abe0*/  IMAD.MOV.U32 R5, RZ, RZ, R16 ;  /* 0x000000ffff057224 */ /* 0x000fc600078e0010 */
[----:B------:R1:W-:Y:S04]  /*3abf0*/  STL [R1+0x76c], R9 ;  /* 0x00076c0901007387 */ /* 0x0003e80000100800 */
[----:B---3--:R-:W3:Y:S04]  /*3ac00*/  LDL.LU R16, [R1+0x8ec] ;  /* 0x0008ec0001107983 */ /* 0x008ee80000300800 */
[----:B------:R1:W-:Y:S01]  /*3ac10*/  LDGSTS.E [R6+0x5800], desc[UR22][R4.64], P2 ;  /* 0x0580000004067fae */ /* 0x0003e200091a1016 */
[----:B------:R-:W-:Y:S01]  /*3ac20*/  IADD3 R11, P4, PT, R11, R134, RZ ;  /* 0x000000860b0b7210 */ /* 0x000fe20007f9e0ff */
[----:B-1----:R-:W-:-:S02]  /*3ac30*/  IMAD.MOV.U32 R4, RZ, RZ, R7 ;  /* 0x000000ffff047224 */ /* 0x002fc400078e0007 */
[----:B------:R-:W-:Y:S01]  /*3ac40*/  IMAD.MOV.U32 R5, RZ, RZ, R9 ;  /* 0x000000ffff057224 */ /* 0x000fe200078e0009 */
[----:B------:R-:W-:Y:S01]  /*3ac50*/  IADD3 R19, P5, PT, R19, R134, RZ ;  /* 0x0000008613137210 */ /* 0x000fe20007fbe0ff */
[----:B------:R-:W3:Y:S04]  /*3ac60*/  LDL.LU R9, [R1+0x930] ;  /* 0x0009300001097983 */ /* 0x000ee80000300800 */
[----:B------:R-:W3:Y:S01]  /*3ac70*/  LDL.LU R7, [R1+0x970] ;  /* 0x0009700001077983 */ /* 0x000ee20000300800 */
[----:B------:R-:W-:-:S03]  /*3ac80*/  IMAD.X R12, R12, 0x1, R135, P4 ;  /* 0x000000010c0c7824 */ /* 0x000fc600020e0687 */
[----:B------:R-:W-:Y:S01]  /*3ac90*/  STL [R1+0x7b0], R11 ;  /* 0x0007b00b01007387 */ /* 0x000fe20000100800 */
[----:B------:R-:W-:-:S03]  /*3aca0*/  IADD3.X R20, PT, PT, R20, R135, RZ, P5, !PT ;  /* 0x0000008714147210 */ /* 0x000fc60002ffe4ff */
        /* <DEDUP_REMOVED lines=11> */
[----:B------:R5:W-:Y:S01]  /*3ad60*/  STL [R1+0x830], R14 ;  /* 0x0008300e01007387 */ /* 0x000be20000100800 */
[----:B-1----:R-:W-:Y:S02]  /*3ad70*/  IMAD.MOV.U32 R4, RZ, RZ, R19 ;  /* 0x000000ffff047224 */ /* 0x002fe400078e0013 */
[----:B------:R-:W-:-:S05]  /*3ad80*/  IMAD.MOV.U32 R5, RZ, RZ, R20 ;  /* 0x000000ffff057224 */ /* 0x000fca00078e0014 */
[----:B------:R1:W-:Y:S02]  /*3ad90*/  LDGSTS.E [R6+0x6400], desc[UR22][R4.64], P2 ;  /* 0x0640000004067fae */ /* 0x0003e400091a1016 */
[----:B-1----:R-:W-:Y:S02]  /*3ada0*/  IMAD.MOV.U32 R4, RZ, RZ, R14 ;  /* 0x000000ffff047224 */ /* 0x002fe400078e000e */
[----:B-----5:R-:W-:-:S04]  /*3adb0*/  IMAD.X R18, R18, 0x1, R135, P4 ;  /* 0x0000000112127824 */ /* 0x020fc800020e0687 */
[----:B------:R-:W-:Y:S01]  /*3adc0*/  IMAD.MOV.U32 R5, RZ, RZ, R18 ;  /* 0x000000ffff057224 */ /* 0x000fe200078e0012 */
[----:B------:R-:W-:Y:S01]  /*3add0*/  STL [R1+0x82c], R18 ;  /* 0x00082c1201007387 */ /* 0x000fe20000100800 */
[----:B------:R-:W-:-:S03]  /*3ade0*/  IADD3.X R17, PT, PT, R17, R135, RZ, P5, !PT ;  /* 0x0000008711117210 */ /* 0x000fc60002ffe4ff */
[----:B------:R1:W-:Y:S04]  /*3adf0*/  STL [R1+0x870], R15 ;  /* 0x0008700f01007387 */ /* 0x0003e80000100800 */
[----:B------:R-:W5:Y:S04]  /*3ae00*/  LDL.LU R14, [R1+0x1b8] ;  /* 0x0001b800010e7983 */ /* 0x000f680000300800 */
[----:B------:R-:W-:Y:S04]  /*3ae10*/  STL [R1+0x86c], R17 ;  /* 0x00086c1101007387 */ /* 0x000fe80000100800 */
[----:B------:R1:W-:Y:S04]  /*3ae20*/  LDGSTS.E [R6+0x6800], desc[UR22][R4.64], P2 ;  /* 0x0680000004067fae */ /* 0x0003e800091a1016 */
[----:B------:R-:W5:Y:S01]  /*3ae30*/  LDL.LU R19, [R1+0x1f8] ;  /* 0x0001f80001137983 */ /* 0x000f620000300800 */
[----:B-1----:R-:W-:-:S03]  /*3ae40*/  IMAD.MOV.U32 R4, RZ, RZ, R15 ;  /* 0x000000ffff047224 */ /* 0x002fc600078e000f */
[----:B------:R-:W5:Y:S01]  /*3ae50*/  LDL.LU R15, [R1+0x1b4] ;  /* 0x0001b400010f7983 */ /* 0x000f620000300800 */
[-C--:B----4-:R-:W-:Y:S01]  /*3ae60*/  IADD3 R8, P4, PT, R8, R134.reuse, RZ ;  /* 0x0000008608087210 */ /* 0x090fe20007f9e0ff */
[----:B------:R-:W-:Y:S01]  /*3ae70*/  IMAD.MOV.U32 R5, RZ, RZ, R17 ;  /* 0x000000ffff057224 */ /* 0x000fe200078e0011 */
[----:B------:R-:W-:Y:S01]  /*3ae80*/  IADD3 R13, P5, PT, R13, R134, RZ ;  /* 0x000000860d0d7210 */ /* 0x000fe20007fbe0ff */
[----:B------:R-:W4:Y:S04]  /*3ae90*/  LDL.LU R20, [R1+0x1f4] ;  /* 0x0001f40001147983 */ /* 0x000f280000300800 */
[----:B------:R1:W-:Y:S04]  /*3aea0*/  STL [R1+0x8b0], R8 ;  /* 0x0008b00801007387 */ /* 0x0003e80000100800 */
[----:B------:R1:W-:Y:S01]  /*3aeb0*/  LDGSTS.E [R6+0x6c00], desc[UR22][R4.64], P2 ;  /* 0x06c0000004067fae */ /* 0x0003e200091a1016 */
[----:B--2---:R-:W-:-:S02]  /*3aec0*/  IMAD.X R10, R10, 0x1, R135, P4 ;  /* 0x000000010a0a7824 */ /* 0x004fc400020e0687 */
[----:B-1----:R-:W-:-:S03]  /*3aed0*/  IMAD.MOV.U32 R4, RZ, RZ, R8 ;  /* 0x000000ffff047224 */ /* 0x002fc600078e0008 */
[----:B------:R1:W-:Y:S01]  /*3aee0*/  STL [R1+0x8ac], R10 ;  /* 0x0008ac0a01007387 */ /* 0x0003e20000100800 */
[----:B---3--:R-:W-:-:S03]  /*3aef0*/  IADD3.X R16, PT, PT, R16, R135, RZ, P5, !PT ;  /* 0x0000008710107210 */ /* 0x008fc60002ffe4ff */
[----:B------:R-:W-:Y:S01]  /*3af00*/  STL [R1+0x8f0], R13 ;  /* 0x0008f00d01007387 */ /* 0x000fe20000100800 */
[----:B------:R-:W-:-:S03]  /*3af10*/  IMAD.MOV.U32 R5, RZ, RZ, R10 ;  /* 0x000000ffff057224 */ /* 0x000fc600078e000a */
[----:B------:R-:W2:Y:S04]  /*3af20*/  LDL.LU R8, [R1+0x238] ;  /* 0x0002380001087983 */ /* 0x000ea80000300800 */
[----:B------:R-:W-:Y:S04]  /*3af30*/  STL [R1+0x8ec], R16 ;  /* 0x0008ec1001007387 */ /* 0x000fe80000100800 */
[----:B-1----:R-:W3:Y:S04]  /*3af40*/  LDL.LU R10, [R1+0x278] ;  /* 0x00027800010a7983 */ /* 0x002ee80000300800 */
[----:B------:R-:W3:Y:S01]  /*3af50*/  LDL.LU R17, [R1+0x234] ;  /* 0x0002340001117983 */ /* 0x000ee20000300800 */
[----:B------:R-:W-:-:S03]  /*3af60*/  IADD3 R9, P4, PT, R9, R134, RZ ;  /* 0x0000008609097210 */ /* 0x000fc60007f9e0ff */
[----:B------:R1:W-:Y:S01]  /*3af70*/  LDGSTS.E [R6+0x7000], desc[UR22][R4.64], P2 ;  /* 0x0700000004067fae */ /* 0x0003e200091a1016 */
[----:B------:R-:W-:-:S03]  /*3af80*/  IADD3 R7, P5, PT, R7, R134, RZ ;  /* 0x0000008607077210 */ /* 0x000fc60007fbe0ff */
[----:B------:R-:W3:Y:S01]  /*3af90*/  LDL.LU R18, [R1+0x274] ;  /* 0x0002740001127983 */ /* 0x000ee20000300800 */
[----:B-1----:R-:W-:Y:S02]  /*3afa0*/  IMAD.MOV.U32 R4, RZ, RZ, R13 ;  /* 0x000000ffff047224 */ /* 0x002fe400078e000d */
[----:B------:R-:W-:Y:S01]  /*3afb0*/  IMAD.MOV.U32 R5, RZ, RZ, R16 ;  /* 0x000000ffff057224 */ /* 0x000fe200078e0010 */
[----:B------:R1:W-:Y:S04]  /*3afc0*/  STL [R1+0x930], R9 ;  /* 0x0009300901007387 */ /* 0x0003e80000100800 */
[----:B------:R1:W-:Y:S01]  /*3afd0*/  LDGSTS.E [R6+0x7400], desc[UR22][R4.64], P2 ;  /* 0x0740000004067fae */ /* 0x0003e200091a1016 */
[----:B------:R-:W-:Y:S02]  /*3afe0*/  IMAD.X R12, R12, 0x1, R135, P4 ;  /* 0x000000010c0c7824 */ /* 0x000fe400020e0687 */
[----:B-1----:R-:W-:-:S03]  /*3aff0*/  IMAD.MOV.U32 R4, RZ, RZ, R9 ;  /* 0x000000ffff047224 */ /* 0x002fc600078e0009 */
[----:B------:R1:W-:Y:S01]  /*3b000*/  STL [R1+0x92c], R12 ;  /* 0x00092c0c01007387 */ /* 0x0003e20000100800 */
[----:B------:R-:W-:Y:S01]  /*3b010*/  IMAD.MOV.U32 R5, RZ, RZ, R12 ;  /* 0x000000ffff057224 */ /* 0x000fe200078e000c */
[----:B------:R-:W-:Y:S02]  /*3b020*/  IADD3.X R11, PT, PT, R11, R135, RZ, P5, !PT ;  /* 0x000000870b0b7210 */ /* 0x000fe40002ffe4ff */
[----:B------:R-:W-:Y:S04]  /*3b030*/  STL [R1+0x970], R7 ;  /* 0x0009700701007387 */ /* 0x000fe80000100800 */
[----:B------:R-:W3:Y:S04]  /*3b040*/  LDL.LU R9, [R1+0x2b8] ;  /* 0x0002b80001097983 */ /* 0x000ee80000300800 */
[----:B------:R1:W-:Y:S04]  /*3b050*/  STL [R1+0x96c], R11 ;  /* 0x00096c0b01007387 */ /* 0x0003e80000100800 */
[----:B------:R1:W-:Y:S04]  /*3b060*/  LDGSTS.E [R6+0x7800], desc[UR22][R4.64], P2 ;  /* 0x0780000004067fae */ /* 0x0003e800091a1016 */
[----:B-1----:R-:W3:Y:S01]  /*3b070*/  LDL.LU R12, [R1+0x2f8] ;  /* 0x0002f800010c7983 */ /* 0x002ee20000300800 */
[----:B------:R-:W-:-:S03]  /*3b080*/  IMAD.MOV.U32 R5, RZ, RZ, R11 ;  /* 0x000000ffff057224 */ /* 0x000fc600078e000b */
[----:B------:R-:W3:Y:S04]  /*3b090*/  LDL.LU R11, [R1+0x2b4] ;  /* 0x0002b400010b7983 */ /* 0x000ee80000300800 */
[----:B------:R-:W3:Y:S01]  /*3b0a0*/  LDL.LU R16, [R1+0x2f4] ;  /* 0x0002f40001107983 */ /* 0x000ee20000300800 */
[----:B------:R-:W-:-:S03]  /*3b0b0*/  IMAD.MOV.U32 R4, RZ, RZ, R7 ;  /* 0x000000ffff047224 */ /* 0x000fc600078e0007 */
[----:B------:R-:W3:Y:S04]  /*3b0c0*/  LDL.LU R13, [R1+0x338] ;  /* 0x00033800010d7983 */ /* 0x000ee80000300800 */
[----:B------:R-:W3:Y:S04]  /*3b0d0*/  LDL.LU R7, [R1+0x378] ;  /* 0x0003780001077983 */ /* 0x000ee80000300800 */
[----:B------:R1:W-:Y:S01]  /*3b0e0*/  LDGSTS.E [R6+0x7c00], desc[UR22][R4.64], P2 ;  /* 0x07c0000004067fae */ /* 0x0003e200091a1016 */
[----:B-----5:R-:W-:-:S05]  /*3b0f0*/  IADD3 R14, P4, PT, R14, R134, RZ ;  /* 0x000000860e0e7210 */ /* 0x020fca0007f9e0ff */
[----:B------:R-:W-:Y:S01]  /*3b100*/  STL [R1+0x1b8], R14 ;  /* 0x0001b80e01007387 */ /* 0x000fe20000100800 */
[----:B------:R-:W-:-:S05]  /*3b110*/  IADD3 R19, P5, PT, R19, R134, RZ ;  /* 0x0000008613137210 */ /* 0x000fca0007fbe0ff */
[----:B------:R-:W-:Y:S01]  /*3b120*/  STL [R1+0x1f8], R19 ;  /* 0x0001f81301007387 */ /* 0x000fe20000100800 */
[----:B------:R-:W-:-:S04]  /*3b130*/  IMAD.X R15, R15, 0x1, R135, P4 ;  /* 0x000000010f0f7824 */ /* 0x000fc800020e0687 */
[----:B-1----:R-:W-:Y:S01]  /*3b140*/  IMAD.MOV.U32 R5, RZ, RZ, R15 ;  /* 0x000000ffff057224 */ /* 0x002fe200078e000f */
[----:B------:R1:W-:Y:S01]  /*3b150*/  STL [R1+0x1b4], R15 ;  /* 0x0001b40f01007387 */ /* 0x0003e20000100800 */
[----:B------:R-:W-:-:S03]  /*3b160*/  IMAD.MOV.U32 R4, RZ, RZ, R14 ;  /* 0x000000ffff047224 */ /* 0x000fc600078e000e */
[----:B-1----:R-:W5:Y:S04]  /*3b170*/  LDL.LU R15, [R1+0x334] ;  /* 0x00033400010f7983 */ /* 0x002f680000300800 */
[----:B------:R-:W5:Y:S01]  /*3b180*/  LDL.LU R14, [R1+0x374] ;  /* 0x00037400010e7983 */ /* 0x000f620000300800 */
[----:B------:R-:W-:Y:S01]  /*3b190*/  LOP3.LUT R6, R132, 0x10, RZ, 0x3c, !PT ;  /* 0x0000001084067812 */ /* 0x000fe200078e3cff */
[----:B----4-:R-:W-:-:S03]  /*3b1a0*/  IMAD.X R20, R20, 0x1, R135, P5 ;  /* 0x0000000114147824 */ /* 0x010fc600028e0687 */
[----:B------:R-:W-:-:S05]  /*3b1b0*/  IADD3 R6, PT, PT, R6, UR5, RZ ;  /* 0x0000000506067c10 */ /* 0x000fca000fffe0ff */
[----:B------:R1:W-:Y:S01]  /*3b1c0*/  LDGSTS.E [R6+0x80], desc[UR22][R4.64], P2 ;  /* 0x0008000004067fae */ /* 0x0003e200091a1016 */
[-C--:B--2---:R-:W-:Y:S01]  /*3b1d0*/  IADD3 R8, P4, PT, R8, R134.reuse, RZ ;  /* 0x0000008608087210 */ /* 0x084fe20007f9e0ff */
[----:B-1----:R-:W-:Y:S02]  /*3b1e0*/  IMAD.MOV.U32 R4, RZ, RZ, R19 ;  /* 0x000000ffff047224 */ /* 0x002fe400078e0013 */
[----:B------:R-:W-:Y:S01]  /*3b1f0*/  IMAD.MOV.U32 R5, RZ, RZ, R20 ;  /* 0x000000ffff057224 */ /* 0x000fe200078e0014 */
[----:B---3--:R-:W-:Y:S02]  /*3b200*/  IADD3 R10, P5, PT, R10, R134, RZ ;  /* 0x000000860a0a7210 */ /* 0x008fe40007fbe0ff */
[----:B------:R-:W-:Y:S01]  /*3b210*/  IADD3.X R17, PT, PT, R17, R135, RZ, P4, !PT ;  /* 0x0000008711117210 */ /* 0x000fe200027fe4ff */
[----:B------:R-:W-:Y:S04]  /*3b220*/  STL [R1+0x1f4], R20 ;  /* 0x0001f41401007387 */ /* 0x000fe80000100800 */
[----:B------:R1:W-:Y:S01]  /*3b230*/  LDGSTS.E [R6+0x480], desc[UR22][R4.64], P2 ;  /* 0x0048000004067fae */ /* 0x0003e200091a1016 */
[----:B------:R-:W-:-:S03]  /*3b240*/  IMAD.X R18, R18, 0x1, R135, P5 ;  /* 0x0000000112127824 */ /* 0x000fc600028e0687 */
[----:B------:R-:W-:Y:S04]  /*3b250*/  STL [R1+0x238], R8 ;  /* 0x0002380801007387 */ /* 0x000fe80000100800 */
[----:B------:R2:W-:Y:S01]  /*3b260*/  STL [R1+0x234], R17 ;  /* 0x0002341101007387 */ /* 0x0005e20000100800 */
[----:B-1----:R-:W-:Y:S02]  /*3b270*/  IMAD.MOV.U32 R4, RZ, RZ, R8 ;  /* 0x000000ffff047224 */ /* 0x002fe400078e0008 */
[----:B------:R-:W-:Y:S01]  /*3b280*/  IMAD.MOV.U32 R5, RZ, RZ, R17 ;  /* 0x000000ffff057224 */ /* 0x000fe200078e0011 */
[----:B------:R-:W-:Y:S04]  /*3b290*/  STL [R1+0x278], R10 ;  /* 0x0002780a01007387 */ /* 0x000fe80000100800 */
[----:B--2---:R-:W2:Y:S04]  /*3b2a0*/  LDL.LU R17, [R1+0x3b8] ;  /* 0x0003b80001117983 */ /* 0x004ea80000300800 */
[----:B------:R1:W-:Y:S04]  /*3b2b0*/  STL [R1+0x274], R18 ;  /* 0x0002741201007387 */ /* 0x0003e80000100800 */
[----:B------:R3:W-:Y:S04]  /*3b2c0*/  LDGSTS.E [R6+0x880], desc[UR22][R4.64], P2 ;  /* 0x0088000004067fae */ /* 0x0007e800091a1016 */
[----:B------:R-:W4:Y:S01]  /*3b2d0*/  LDL.LU R8, [R1+0x3f8] ;  /* 0x0003f80001087983 */ /* 0x000f220000300800 */
[----:B---3--:R-:W-:Y:S01]  /*3b2e0*/  IMAD.MOV.U32 R5, RZ, RZ, R18 ;  /* 0x000000ffff057224 */ /* 0x008fe200078e0012 */
[----:B------:R-:W-:-:S02]  /*3b2f0*/  IADD3 R9, P4, PT, R9, R134, RZ ;  /* 0x0000008609097210 */ /* 0x000fc40007f9e0ff */
[----:B-1----:R-:W3:Y:S01]  /*3b300*/  LDL.LU R18, [R1+0x3b4] ;  /* 0x0003b40001127983 */ /* 0x002ee20000300800 */
[----:B------:R-:W-:-:S03]  /*3b310*/  IMAD.MOV.U32 R4, RZ, RZ, R10 ;  /* 0x000000ffff047224 */ /* 0x000fc600078e000a */
[----:B------:R-:W3:Y:S04]  /*3b320*/  LDL.LU R10, [R1+0x3f4] ;  /* 0x0003f400010a7983 */ /* 0x000ee80000300800 */
[----:B------:R1:W-:Y:S01]  /*3b330*/  LDGSTS.E [R6+0xc80], desc[UR22][R4.64], P2 ;  /* 0x00c8000004067fae */ /* 0x0003e200091a1016 */
[----:B------:R-:W-:-:S03]  /*3b340*/  IADD3 R12, P5, PT, R12, R134, RZ ;  /* 0x000000860c0c7210 */ /* 0x000fc60007fbe0ff */
[----:B------:R1:W-:Y:S01]  /*3b350*/  STL [R1+0x2b8], R9 ;  /* 0x0002b80901007387 */ /* 0x0003e20000100800 */
[----:B------:R-:W-:Y:S01]  /*3b360*/  IADD3.X R11, PT, PT, R11, R135, RZ, P4, !PT ;  /* 0x000000870b0b7210 */ /* 0x000fe200027fe4ff */
[----:B-1----:R-:W-:Y:S02]  /*3b370*/  IMAD.MOV.U32 R4, RZ, RZ, R9 ;  /* 0x000000ffff047224 */ /* 0x002fe400078e0009 */
[----:B------:R-:W-:Y:S02]  /*3b380*/  IMAD.X R16, R16, 0x1, R135, P5 ;  /* 0x0000000110107824 */ /* 0x000fe400028e0687 */
[----:B------:R1:W-:Y:S01]  /*3b390*/  STL [R1+0x2b4], R11 ;  /* 0x0002b40b01007387 */ /* 0x0003e20000100800 */
[----:B------:R-:W-:-:S03]  /*3b3a0*/  IMAD.MOV.U32 R5, RZ, RZ, R11 ;  /* 0x000000ffff057224 */ /* 0x000fc600078e000b */
[----:B------:R-:W-:Y:S04]  /*3b3b0*/  STL [R1+0x2f8], R12 ;  /* 0x0002f80c01007387 */ /* 0x000fe80000100800 */
[----:B------:R-:W3:Y:S04]  /*3b3c0*/  LDL.LU R9, [R1+0x438] ;  /* 0x0004380001097983 */ /* 0x000ee80000300800 */
[----:B------:R1:W-:Y:S04]  /*3b3d0*/  STL [R1+0x2f4], R16 ;  /* 0x0002f41001007387 */ /* 0x0003e80000100800 */
[----:B------:R1:W-:Y:S04]  /*3b3e0*/  LDGSTS.E [R6+0x1080], desc[UR22][R4.64], P2 ;  /* 0x0108000004067fae */ /* 0x0003e800091a1016 */
[----:B-1----:R-:W3:Y:S01]  /*3b3f0*/  LDL.LU R11, [R1+0x478] ;  /* 0x00047800010b7983 */ /* 0x002ee20000300800 */
[----:B------:R-:W-:Y:S01]  /*3b400*/  IADD3 R13, P4, PT, R13, R134, RZ ;  /* 0x000000860d0d7210 */ /* 0x000fe20007f9e0ff */
[----:B------:R-:W-:-:S02]  /*3b410*/  IMAD.MOV.U32 R5, RZ, RZ, R16 ;  /* 0x000000ffff057224 */ /* 0x000fc400078e0010 */
[----:B------:R-:W3:Y:S01]  /*3b420*/  LDL.LU R16, [R1+0x434] ;  /* 0x0004340001107983 */ /* 0x000ee20000300800 */
[----:B------:R-:W-:-:S03]  /*3b430*/  IMAD.MOV.U32 R4, RZ, RZ, R12 ;  /* 0x000000ffff047224 */ /* 0x000fc600078e000c */
[----:B------:R-:W3:Y:S01]  /*3b440*/  LDL.LU R12, [R1+0x474] ;  /* 0x00047400010c7983 */ /* 0x000ee20000300800 */
[----:B------:R-:W-:-:S03]  /*3b450*/  IADD3 R7, P5, PT, R7, R134, RZ ;  /* 0x0000008607077210 */ /* 0x000fc60007fbe0ff */
[----:B------:R1:W-:Y:S04]  /*3b460*/  STL [R1+0x338], R13 ;  /* 0x0003380d01007387 */ /* 0x0003e80000100800 */
[----:B------:R1:W-:Y:S02]  /*3b470*/  LDGSTS.E [R6+0x1480], desc[UR22][R4.64], P2 ;  /* 0x0148000004067fae */ /* 0x0003e400091a1016 */
[----:B-1----:R-:W-:Y:S01]  /*3b480*/  IMAD.MOV.U32 R4, RZ, RZ, R13 ;  /* 0x000000ffff047224 */ /* 0x002fe200078e000d */
[----:B-----5:R-:W-:Y:S01]  /*3b490*/  IADD3.X R15, PT, PT, R15, R135, RZ, P4, !PT ;  /* 0x000000870f0f7210 */ /* 0x020fe200027fe4ff */
[----:B------:R-:W-:-:S04]  /*3b4a0*/  IMAD.X R14, R14, 0x1, R135, P5 ;  /* 0x000000010e0e7824 */ /* 0x000fc800028e0687 */
[----:B------:R1:W-:Y:S04]  /*3b4b0*/  STL [R1+0x334], R15 ;  /* 0x0003340f01007387 */ /* 0x0003e80000100800 */
[----:B------:R5:W-:Y:S01]  /*3b4c0*/  STL [R1+0x378], R7 ;  /* 0x0003780701007387 */ /* 0x000be20000100800 */
[----:B------:R-:W-:-:S03]  /*3b4d0*/  IMAD.MOV.U32 R5, RZ, RZ, R15 ;  /* 0x000000ffff057224 */ /* 0x000fc600078e000f */
[----:B------:R-:W3:Y:S04]  /*3b4e0*/  LDL.LU R13, [R1+0x4b8] ;  /* 0x0004b800010d7983 */ /* 0x000ee80000300800 */
[----:B------:R5:W-:Y:S04]  /*3b4f0*/  STL [R1+0x374], R14 ;  /* 0x0003740e01007387 */ /* 0x000be80000100800 */
[----:B------:R-:W3:Y:S04]  /*3b500*/  LDL.LU R19, [R1+0x4f8] ;  /* 0x0004f80001137983 */ /* 0x000ee80000300800 */
[----:B-1----:R-:W3:Y:S04]  /*3b510*/  LDL.LU R15, [R1+0x4b4] ;  /* 0x0004b400010f7983 */ /* 0x002ee80000300800 */
[----:B------:R-:W3:Y:S04]  /*3b520*/  LDL.LU R20, [R1+0x4f4] ;  /* 0x0004f40001147983 */ /* 0x000ee80000300800 */
[----:B------:R1:W-:Y:S02]  /*3b530*/  LDGSTS.E [R6+0x1880], desc[UR22][R4.64], P2 ;  /* 0x0188000004067fae */ /* 0x0003e400091a1016 */
[----:B-1----:R-:W-:-:S02]  /*3b540*/  IMAD.MOV.U32 R4, RZ, RZ, R7 ;  /* 0x000000ffff047224 */ /* 0x002fc400078e0007 */
[----:B------:R-:W-:Y:S01]  /*3b550*/  IMAD.MOV.U32 R5, RZ, RZ, R14 ;  /* 0x000000ffff057224 */ /* 0x000fe200078e000e */
[----:B-----5:R-:W5:Y:S04]  /*3b560*/  LDL.LU R7, [R1+0x538] ;  /* 0x0005380001077983 */ /* 0x020f680000300800 */
[----:B------:R-:W5:Y:S04]  /*3b570*/  LDL.LU R14, [R1+0x578] ;  /* 0x00057800010e7983 */ /* 0x000f680000300800 */
[----:B------:R1:W-:Y:S01]  /*3b580*/  LDGSTS.E [R6+0x1c80], desc[UR22][R4.64], P2 ;  /* 0x01c8000004067fae */ /* 0x0003e200091a1016 */
[----:B--2---:R-:W-:-:S05]  /*3b590*/  IADD3 R17, P4, PT, R17, R134, RZ ;  /* 0x0000008611117210 */ /* 0x004fca0007f9e0ff */
[----:B------:R2:W-:Y:S01]  /*3b5a0*/  STL [R1+0x3b8], R17 ;  /* 0x0003b81101007387 */ /* 0x0005e20000100800 */
[----:B----4-:R-:W-:Y:S01]  /*3b5b0*/  IADD3 R8, P5, PT, R8, R134, RZ ;  /* 0x0000008608087210 */ /* 0x010fe20007fbe0ff */
[----:B-1----:R-:W-:Y:S01]  /*3b5c0*/  IMAD.MOV.U32 R4, RZ, RZ, R17 ;  /* 0x000000ffff047224 */ /* 0x002fe200078e0011 */
[----:B---3--:R-:W-:-:S03]  /*3b5d0*/  IADD3.X R18, PT, PT, R18, R135, RZ, P4, !PT ;  /* 0x0000008712127210 */ /* 0x008fc600027fe4ff */
[----:B------:R-:W-:Y:S02]  /*3b5e0*/  IMAD.X R10, R10, 0x1, R135, P5 ;  /* 0x000000010a0a7824 */ /* 0x000fe400028e0687 */
[----:B------:R1:W-:Y:S04]  /*3b5f0*/  STL [R1+0x3b4], R18 ;  /* 0x0003b41201007387 */ /* 0x0003e80000100800 */
[----:B------:R3:W-:Y:S04]  /*3b600*/  STL [R1+0x3f8], R8 ;  /* 0x0003f80801007387 */ /* 0x0007e80000100800 */
[----:B--2---:R-:W2:Y:S01]  /*3b610*/  LDL.LU R17, [R1+0x534] ;  /* 0x0005340001117983 */ /* 0x004ea20000300800 */
[----:B------:R-:W-:-:S03]  /*3b620*/  IMAD.MOV.U32 R5, RZ, RZ, R18 ;  /* 0x000000ffff057224 */ /* 0x000fc600078e0012 */
[----:B------:R4:W-:Y:S04]  /*3b630*/  STL [R1+0x3f4], R10 ;  /* 0x0003f40a01007387 */ /* 0x0009e80000100800 */
[----:B-1----:R-:W2:Y:S04]  /*3b640*/  LDL.LU R18, [R1+0x574] ;  /* 0x0005740001127983 */ /* 0x002ea80000300800 */
[----:B------:R1:W-:Y:S01]  /*3b650*/  LDGSTS.E [R6+0x2080], desc[UR22][R4.64], P2 ;  /* 0x0208000004067fae */ /* 0x0003e200091a1016 */
[----:B------:R-:W-:Y:S01]  /*3b660*/  IADD3 R9, P4, PT, R9, R134, RZ ;  /* 0x0000008609097210 */ /* 0x000fe20007f9e0ff */
[----:B-1----:R-:W-:-:S02]  /*3b670*/  IMAD.MOV.U32 R4, RZ, RZ, R8 ;  /* 0x000000ffff047224 */ /* 0x002fc400078e0008 */
[----:B------:R-:W-:Y:S01]  /*3b680*/  IMAD.MOV.U32 R5, RZ, RZ, R10 ;  /* 0x000000ffff057224 */ /* 0x000fe200078e000a */
[----:B---3--:R-:W3:Y:S04]  /*3b690*/  LDL.LU R8, [R1+0x5b8] ;  /* 0x0005b80001087983 */ /* 0x008ee80000300800 */
[----:B----4-:R-:W4:Y:S01]  /*3b6a0*/  LDL.LU R10, [R1+0x5f8] ;  /* 0x0005f800010a7983 */ /* 0x010f220000300800 */
[----:B------:R-:W-:-:S03]  /*3b6b0*/  IADD3 R11, P5, PT, R11, R134, RZ ;  /* 0x000000860b0b7210 */ /* 0x000fc60007fbe0ff */
[----:B------:R1:W-:Y:S04]  /*3b6c0*/  STL [R1+0x438], R9 ;  /* 0x0004380901007387 */ /* 0x0003e80000100800 */
[----:B------:R1:W-:Y:S01]  /*3b6d0*/  LDGSTS.E [R6+0x2480], desc[UR22][R4.64], P2 ;  /* 0x0248000004067fae */ /* 0x0003e200091a1016 */
[----:B------:R-:W-:Y:S01]  /*3b6e0*/  IADD3.X R16, PT, PT, R16, R135, RZ, P4, !PT ;  /* 0x0000008710107210 */ /* 0x000fe200027fe4ff */
[----:B------:R-:W-:-:S04]  /*3b6f0*/  IMAD.X R12, R12, 0x1, R135, P5 ;  /* 0x000000010c0c7824 */ /* 0x000fc800028e0687 */
[----:B------:R1:W-:Y:S02]  /*3b700*/  STL [R1+0x434], R16 ;  /* 0x0004341001007387 */ /* 0x0003e40000100800 */
[----:B-1----:R-:W-:Y:S02]  /*3b710*/  IMAD.MOV.U32 R4, RZ, RZ, R9 ;  /* 0x000000ffff047224 */ /* 0x002fe400078e0009 */
[----:B------:R1:W-:Y:S04]  /*3b720*/  STL [R1+0x478], R11 ;  /* 0x0004780b01007387 */ /* 0x0003e80000100800 */
[----:B------:R-:W4:Y:S01]  /*3b730*/  LDL.LU R9, [R1+0x5b4] ;  /* 0x0005b40001097983 */ /* 0x000f220000300800 */
[----:B------:R-:W-:-:S03]  /*3b740*/  IMAD.MOV.U32 R5, RZ, RZ, R16 ;  /* 0x000000ffff057224 */ /* 0x000fc600078e0010 */
[----:B------:R1:W-:Y:S04]  /*3b750*/  STL [R1+0x474], R12 ;  /* 0x0004740c01007387 */ /* 0x0003e80000100800 */
[----:B------:R-:W4:Y:S04]  /*3b760*/  LDL.LU R16, [R1+0x5f4] ;  /* 0x0005f40001107983 */ /* 0x000f280000300800 */
[----:B------:R1:W-:Y:S02]  /*3b770*/  LDGSTS.E [R6+0x2880], desc[UR22][R4.64], P2 ;  /* 0x0288000004067fae */ /* 0x0003e400091a1016 */
[----:B-1----:R-:W-:-:S02]  /*3b780*/  IMAD.MOV.U32 R4, RZ, RZ, R11 ;  /* 0x000000ffff047224 */ /* 0x002fc400078e000b */
[----:B------:R-:W-:Y:S01]  /*3b790*/  IMAD.MOV.U32 R5, RZ, RZ, R12 ;  /* 0x000000ffff057224 */ /* 0x000fe200078e000c */
[----:B------:R-:W4:Y:S04]  /*3b7a0*/  LDL.LU R11, [R1+0x638] ;  /* 0x00063800010b7983 */ /* 0x000f280000300800 */
[----:B------:R-:W4:Y:S04]  /*3b7b0*/  LDL.LU R12, [R1+0x678] ;  /* 0x00067800010c7983 */ /* 0x000f280000300800 */
[----:B------:R1:W-:Y:S01]  /*3b7c0*/  LDGSTS.E [R6+0x2c80], desc[UR22][R4.64], P2 ;  /* 0x02c8000004067fae */ /* 0x0003e200091a1016 */
[----:B------:R-:W-:-:S05]  /*3b7d0*/  IADD3 R13, P4, PT, R13, R134, RZ ;  /* 0x000000860d0d7210 */ /* 0x000fca0007f9e0ff */
[----:B------:R-:W-:Y:S01]  /*3b7e0*/  STL [R1+0x4b8], R13 ;  /* 0x0004b80d01007387 */ /* 0x000fe20000100800 */
[----:B------:R-:W-:Y:S02]  /*3b7f0*/  IADD3 R19, P5, PT, R19, R134, RZ ;  /* 0x0000008613137210 */ /* 0x000fe40007fbe0ff */
[----:B------:R-:W-:-:S03]  /*3b800*/  IADD3.X R15, PT, PT, R15, R135, RZ, P4, !PT ;  /* 0x000000870f0f7210 */ /* 0x000fc600027fe4ff */
[----:B------:R-:W-:Y:S02]  /*3b810*/  IMAD.X R20, R20, 0x1, R135, P5 ;  /* 0x0000000114147824 */ /* 0x000fe400028e0687 */
[----:B------:R1:W-:Y:S02]  /*3b820*/  STL [R1+0x4b4], R15 ;  /* 0x0004b40f01007387 */ /* 0x0003e40000100800 */
[----:B-1----:R-:W-:Y:S02]  /*3b830*/  IMAD.MOV.U32 R5, RZ, RZ, R15 ;  /* 0x000000ffff057224 */ /* 0x002fe400078e000f */
[----:B------:R-:W-:Y:S01]  /*3b840*/  STL [R1+0x4f8], R19 ;  /* 0x0004f81301007387 */ /* 0x000fe20000100800 */
[----:B------:R-:W-:-:S03]  /*3b850*/  IMAD.MOV.U32 R4, RZ, RZ, R13 ;  /* 0x000000ffff047224 */ /* 0x000fc600078e000d */
[----:B------:R-:W4:Y:S04]  /*3b860*/  LDL.LU R15, [R1+0x634] ;  /* 0x00063400010f7983 */ /* 0x000f280000300800 */
[----:B------:R-:W-:Y:S04]  /*3b870*/  STL [R1+0x4f4], R20 ;  /* 0x0004f41401007387 */ /* 0x000fe80000100800 */
[----:B------:R-:W4:Y:S01]  /*3b880*/  LDL.LU R13, [R1+0x674] ;  /* 0x00067400010d7983 */ /* 0x000f220000300800 */
[----:B-----5:R-:W-:-:S03]  /*3b890*/  IADD3 R7, P4, PT, R7, R134, RZ ;  /* 0x0000008607077210 */ /* 0x020fc60007f9e0ff */
[----:B------:R1:W-:Y:S01]  /*3b8a0*/  LDGSTS.E [R6+0x3080], desc[UR22][R4.64], P2 ;  /* 0x0308000004067fae */ /* 0x0003e200091a1016 */
[----:B------:R-:W-:-:S03]  /*3b8b0*/  IADD3 R14, P5, PT, R14, R134, RZ ;  /* 0x000000860e0e7210 */ /* 0x000fc60007fbe0ff */
[----:B------:R-:W-:Y:S01]  /*3b8c0*/  STL [R1+0x538], R7 ;  /* 0x0005380701007387 */ /* 0x000fe20000100800 */
[----:B-1----:R-:W-:Y:S02]  /*3b8d0*/  IMAD.MOV.U32 R4, RZ, RZ, R19 ;  /* 0x000000ffff047224 */ /* 0x002fe400078e0013 */
[----:B------:R-:W-:-:S05]  /*3b8e0*/  IMAD.MOV.U32 R5, RZ, RZ, R20 ;  /* 0x000000ffff057224 */ /* 0x000fca00078e0014 */
[----:B------:R1:W-:Y:S02]  /*3b8f0*/  LDGSTS.E [R6+0x3480], desc[UR22][R4.64], P2 ;  /* 0x0348000004067fae */ /* 0x0003e400091a1016 */
[----:B-1----:R-:W-:Y:S01]  /*3b900*/  IMAD.MOV.U32 R4, RZ, RZ, R7 ;  /* 0x000000ffff047224 */ /* 0x002fe200078e0007 */
[----:B--2---:R-:W-:-:S05]  /*3b910*/  IADD3.X R17, PT, PT, R17, R135, RZ, P4, !PT ;  /* 0x0000008711117210 */ /* 0x004fca00027fe4ff */
[----:B------:R-:W-:Y:S01]  /*3b920*/  IMAD.MOV.U32 R5, RZ, RZ, R17 ;  /* 0x000000ffff057224 */ /* 0x000fe200078e0011 */
[----:B------:R1:W-:Y:S01]  /*3b930*/  STL [R1+0x534], R17 ;  /* 0x0005341101007387 */ /* 0x0003e20000100800 */
[----:B------:R-:W-:-:S03]  /*3b940*/  IMAD.X R18, R18, 0x1, R135, P5 ;  /* 0x0000000112127824 */ /* 0x000fc600028e0687 */
[----:B------:R-:W-:Y:S04]  /*3b950*/  STL [R1+0x578], R14 ;  /* 0x0005780e01007387 */ /* 0x000fe80000100800 */
[----:B------:R2:W-:Y:S04]  /*3b960*/  LDGSTS.E [R6+0x3880], desc[UR22][R4.64], P2 ;  /* 0x0388000004067fae */ /* 0x0005e800091a1016 */
[----:B-1----:R-:W5:Y:S04]  /*3b970*/  LDL.LU R17, [R1+0x6b8] ;  /* 0x0006b80001117983 */ /* 0x002f680000300800 */
[----:B------:R1:W-:Y:S04]  /*3b980*/  STL [R1+0x574], R18 ;  /* 0x0005741201007387 */ /* 0x0003e80000100800 */
[----:B------:R-:W5:Y:S01]  /*3b990*/  LDL.LU R7, [R1+0x6f8] ;  /* 0x0006f80001077983 */ /* 0x000f620000300800 */
[----:B--2---:R-:W-:Y:S01]  /*3b9a0*/  IMAD.MOV.U32 R5, RZ, RZ, R18 ;  /* 0x000000ffff057224 */ /* 0x004fe200078e0012 */
[----:B---3--:R-:W-:-:S02]  /*3b9b0*/  IADD3 R8, P4, PT, R8, R134, RZ ;  /* 0x0000008608087210 */ /* 0x008fc40007f9e0ff */
[----:B-1----:R-:W2:Y:S01]  /*3b9c0*/  LDL.LU R18, [R1+0x6b4] ;  /* 0x0006b40001127983 */ /* 0x002ea20000300800 */
[----:B------:R-:W-:Y:S01]  /*3b9d0*/  IMAD.MOV.U32 R4, RZ, RZ, R14 ;  /* 0x000000ffff047224 */ /* 0x000fe200078e000e */
[----:B----4-:R-:W-:Y:S02]  /*3b9e0*/  IADD3 R10, P5, PT, R10, R134, RZ ;  /* 0x000000860a0a7210 */ /* 0x010fe40007fbe0ff */
[----:B------:R-:W3:Y:S04]  /*3b9f0*/  LDL.LU R14, [R1+0x6f4] ;  /* 0x0006f400010e7983 */ /* 0x000ee80000300800 */
[----:B------:R1:W-:Y:S04]  /*3ba00*/  LDGSTS.E [R6+0x3c80], desc[UR22][R4.64], P2 ;  /* 0x03c8000004067fae */ /* 0x0003e800091a1016 */
[----:B------:R-:W-:Y:S01]  /*3ba10*/  STL [R1+0x5b8], R8 ;  /* 0x0005b80801007387 */ /* 0x000fe20000100800 */
[----:B------:R-:W-:Y:S01]  /*3ba20*/  IADD3.X R9, PT, PT, R9, R135, RZ, P4, !PT ;  /* 0x0000008709097210 */ /* 0x000fe200027fe4ff */
[----:B-1----:R-:W-:-:S04]  /*3ba30*/  IMAD.MOV.U32 R4, RZ, RZ, R8 ;  /* 0x000000ffff047224 */ /* 0x002fc800078e0008 */
[----:B------:R-:W-:Y:S01]  /*3ba40*/  IMAD.MOV.U32 R5, RZ, RZ, R9 ;  /* 0x000000ffff057224 */ /* 0x000fe200078e0009 */
[----:B------:R1:W-:Y:S01]  /*3ba50*/  STL [R1+0x5b4], R9 ;  /* 0x0005b40901007387 */ /* 0x0003e20000100800 */
[----:B------:R-:W-:-:S03]  /*3ba60*/  IMAD.X R16, R16, 0x1, R135, P5 ;  /* 0x0000000110107824 */ /* 0x000fc600028e0687 */
[----:B------:R-:W-:Y:S04]  /*3ba70*/  STL [R1+0x5f8], R10 ;  /* 0x0005f80a01007387 */ /* 0x000fe80000100800 */
[----:B------:R4:W-:Y:S04]  /*3ba80*/  LDGSTS.E [R6+0x4080], desc[UR22][R4.64], P2 ;  /* 0x0408000004067fae */ /* 0x0009e800091a1016 */
[----:B-1----:R-:W3:Y:S04]  /*3ba90*/  LDL.LU R9, [R1+0x738] ;  /* 0x0007380001097983 */ /* 0x002ee80000300800 */
[----:B------:R1:W-:Y:S04]  /*3baa0*/  STL [R1+0x5f4], R16 ;  /* 0x0005f41001007387 */ /* 0x0003e80000100800 */
[----:B------:R-:W3:Y:S01]  /*3bab0*/  LDL.LU R8, [R1+0x778] ;  /* 0x0007780001087983 */ /* 0x000ee20000300800 */
[----:B----4-:R-:W-:-:S03]  /*3bac0*/  IMAD.MOV.U32 R5, RZ, RZ, R16 ;  /* 0x000000ffff057224 */ /* 0x010fc600078e0010 */
[----:B-1----:R-:W4:Y:S01]  /*3bad0*/  LDL.LU R16, [R1+0x734] ;  /* 0x0007340001107983 */ /* 0x002f220000300800 */
[----:B------:R-:W-:Y:S01]  /*3bae0*/  IMAD.MOV.U32 R4, RZ, RZ, R10 ;  /* 0x000000ffff047224 */ /* 0x000fe200078e000a */
[-C--:B------:R-:W-:Y:S02]  /*3baf0*/  IADD3 R11, P4, PT, R11, R134.reuse, RZ ;  /* 0x000000860b0b7210 */ /* 0x080fe40007f9e0ff */
[----:B------:R-:W4:Y:S01]  /*3bb00*/  LDL.LU R10, [R1+0x774] ;  /* 0x00077400010a7983 */ /* 0x000f220000300800 */
[----:B------:R-:W-:-:S03]  /*3bb10*/  IADD3 R12, P5, PT, R12, R134, RZ ;  /* 0x000000860c0c7210 */ /* 0x000fc60007fbe0ff */
[----:B------:R1:W-:Y:S04]  /*3bb20*/  LDGSTS.E [R6+0x4480], desc[UR22][R4.64], P2 ;  /* 0x0448000004067fae */ /* 0x0003e800091a1016 */
[----:B------:R1:W-:Y:S02]  /*3bb30*/  STL [R1+0x638], R11 ;  /* 0x0006380b01007387 */ /* 0x0003e40000100800 */
[----:B-1----:R-:W-:Y:S01]  /*3bb40*/  IMAD.MOV.U32 R4, RZ, RZ, R11 ;  /* 0x000000ffff047224 */ /* 0x002fe200078e000b */
[----:B------:R-:W-:-:S05]  /*3bb50*/  IADD3.X R15, PT, PT, R15, R135, RZ, P4, !PT ;  /* 0x000000870f0f7210 */ /* 0x000fca00027fe4ff */
[----:B------:R-:W-:Y:S01]  /*3bb60*/  IMAD.MOV.U32 R5, RZ, RZ, R15 ;  /* 0x000000ffff057224 */ /* 0x000fe200078e000f */
[----:B------:R-:W-:Y:S01]  /*3bb70*/  STL [R1+0x634], R15 ;  /* 0x0006340f01007387 */ /* 0x000fe20000100800 */
[----:B------:R-:W-:-:S03]  /*3bb80*/  IMAD.X R13, R13, 0x1, R135, P5 ;  /* 0x000000010d0d7824 */ /* 0x000fc600028e0687 */
[----:B------:R1:W-:Y:S04]  /*3bb90*/  STL [R1+0x678], R12 ;  /* 0x0006780c01007387 */ /* 0x0003e80000100800 */
[----:B------:R-:W4:Y:S04]  /*3bba0*/  LDL.LU R11, [R1+0x7b8] ;  /* 0x0007b800010b7983 */ /* 0x000f280000300800 */
[----:B------:R1:W-:Y:S04]  /*3bbb0*/  STL [R1+0x674], R13 ;  /* 0x0006740d01007387 */ /* 0x0003e80000100800 */
[----:B------:R1:W-:Y:S04]  /*3bbc0*/  LDGSTS.E [R6+0x4880], desc[UR22][R4.64], P2 ;  /* 0x0488000004067fae */ /* 0x0003e800091a1016 */
[----:B------:R-:W4:Y:S01]  /*3bbd0*/  LDL.LU R19, [R1+0x7f8] ;  /* 0x0007f80001137983 */ /* 0x000f220000300800 */
[----:B-1----:R-:W-:-:S03]  /*3bbe0*/  IMAD.MOV.U32 R4, RZ, RZ, R12 ;  /* 0x000000ffff047224 */ /* 0x002fc600078e000c */
[----:B------:R-:W4:Y:S04]  /*3bbf0*/  LDL.LU R12, [R1+0x7b4] ;  /* 0x0007b400010c7983 */ /* 0x000f280000300800 */
[----:B------:R-:W4:Y:S01]  /*3bc00*/  LDL.LU R20, [R1+0x7f4] ;  /* 0x0007f40001147983 */ /* 0x000f220000300800 */
[----:B------:R-:W-:-:S03]  /*3bc10*/  IMAD.MOV.U32 R5, RZ, RZ, R13 ;  /* 0x000000ffff057224 */ /* 0x000fc600078e000d */
[----:B------:R-:W4:Y:S04]  /*3bc20*/  LDL.LU R13, [R1+0x838] ;  /* 0x00083800010d7983 */ /* 0x000f280000300800 */
[----:B------:R-:W4:Y:S04]  /*3bc30*/  LDL.LU R15, [R1+0x878] ;  /* 0x00087800010f7983 */ /* 0x000f280000300800 */
[----:B------:R1:W-:Y:S01]  /*3bc40*/  LDGSTS.E [R6+0x4c80], desc[UR22][R4.64], P2 ;  /* 0x04c8000004067fae */ /* 0x0003e200091a1016 */
[----:B-----5:R-:W-:-:S05]  /*3bc50*/  IADD3 R17, P4, PT, R17, R134, RZ ;  /* 0x0000008611117210 */ /* 0x020fca0007f9e0ff */
[----:B------:R-:W-:Y:S01]  /*3bc60*/  STL [R1+0x6b8], R17 ;  /* 0x0006b81101007387 */ /* 0x000fe20000100800 */
[----:B------:R-:W-:Y:S02]  /*3bc70*/  IADD3 R7, P5, PT, R7, R134, RZ ;  /* 0x0000008607077210 */ /* 0x000fe40007fbe0ff */
[----:B--2---:R-:W-:-:S03]  /*3bc80*/  IADD3.X R18, PT, PT, R18, R135, RZ, P4, !PT ;  /* 0x0000008712127210 */ /* 0x004fc600027fe4ff */
[----:B---3--:R-:W-:Y:S02]  /*3bc90*/  IMAD.X R14, R14, 0x1, R135, P5 ;  /* 0x000000010e0e7824 */ /* 0x008fe400028e0687 */
[----:B------:R2:W-:Y:S01]  /*3bca0*/  STL [R1+0x6b4], R18 ;  /* 0x0006b41201007387 */ /* 0x0005e20000100800 */
[----:B-1----:R-:W-:-:S03]  /*3bcb0*/  IMAD.MOV.U32 R5, RZ, RZ, R18 ;  /* 0x000000ffff057224 */ /* 0x002fc600078e0012 */
[----:B------:R1:W-:Y:S01]  /*3bcc0*/  STL [R1+0x6f8], R7 ;  /* 0x0006f80701007387 */ /* 0x0003e20000100800 */
[----:B------:R-:W-:-:S03]  /*3bcd0*/  IMAD.MOV.U32 R4, RZ, RZ, R17 ;  /* 0x000000ffff047224 */ /* 0x000fc600078e0011 */
[----:B--2---:R-:W2:Y:S04]  /*3bce0*/  LDL.LU R18, [R1+0x834] ;  /* 0x0008340001127983 */ /* 0x004ea80000300800 */
[----:B------:R3:W-:Y:S04]  /*3bcf0*/  STL [R1+0x6f4], R14 ;  /* 0x0006f40e01007387 */ /* 0x0007e80000100800 */
[----:B------:R-:W5:Y:S04]  /*3bd00*/  LDL.LU R17, [R1+0x874] ;  /* 0x0008740001117983 */ /* 0x000f680000300800 */
[----:B------:R1:W-:Y:S01]  /*3bd10*/  LDGSTS.E [R6+0x5080], desc[UR22][R4.64], P2 ;  /* 0x0508000004067fae */ /* 0x0003e200091a1016 */
[----:B------:R-:W-:Y:S01]  /*3bd20*/  IADD3 R9, P4, PT, R9, R134, RZ ;  /* 0x0000008609097210 */ /* 0x000fe20007f9e0ff */
[----:B-1----:R-:W-:-:S02]  /*3bd30*/  IMAD.MOV.U32 R4, RZ, RZ, R7 ;  /* 0x000000ffff047224 */ /* 0x002fc400078e0007 */
[----:B------:R-:W-:Y:S01]  /*3bd40*/  IMAD.MOV.U32 R5, RZ, RZ, R14 ;  /* 0x000000ffff057224 */ /* 0x000fe200078e000e */
[----:B------:R-:W5:Y:S01]  /*3bd50*/  LDL.LU R7, [R1+0x8b8] ;  /* 0x0008b80001077983 */ /* 0x000f620000300800 */
[----:B------:R-:W-:-:S03]  /*3bd60*/  IADD3 R8, P5, PT, R8, R134, RZ ;  /* 0x0000008608087210 */ /* 0x000fc60007fbe0ff */
[----:B---3--:R-:W3:Y:S01]  /*3bd70*/  LDL.LU R14, [R1+0x8f8] ;  /* 0x0008f800010e7983 */ /* 0x008ee20000300800 */
[----:B----4-:R-:W-:-:S03]  /*3bd80*/  IADD3.X R16, PT, PT, R16, R135, RZ, P4, !PT ;  /* 0x0000008710107210 */ /* 0x010fc600027fe4ff */
[----:B------:R1:W-:Y:S01]  /*3bd90*/  STL [R1+0x738], R9 ;  /* 0x0007380901007387 */ /* 0x0003e20000100800 */
[----:B------:R-:W-:-:S03]  /*3bda0*/  IMAD.X R10, R10, 0x1, R135, P5 ;  /* 0x000000010a0a7824 */ /* 0x000fc600028e0687 */
[----:B------:R4:W-:Y:S04]  /*3bdb0*/  LDGSTS.E [R6+0x5480], desc[UR22][R4.64], P2 ;  /* 0x0548000004067fae */ /* 0x0009e800091a1016 */
[----:B------:R1:W-:Y:S04]  /*3bdc0*/  STL [R1+0x734], R16 ;  /* 0x0007341001007387 */ /* 0x0003e80000100800 */
[----:B------:R-:W-:Y:S01]  /*3bdd0*/  STL [R1+0x778], R8 ;  /* 0x0007780801007387 */ /* 0x000fe20000100800 */
[----:B----4-:R-:W-:-:S03]  /*3bde0*/  IMAD.MOV.U32 R4, RZ, RZ, R9 ;  /* 0x000000ffff047224 */ /* 0x010fc600078e0009 */
[----:B-1----:R-:W4:Y:S01]  /*3bdf0*/  LDL.LU R9, [R1+0x8b4] ;  /* 0x0008b40001097983 */ /* 0x002f220000300800 */
[----:B------:R-:W-:-:S03]  /*3be00*/  IMAD.MOV.U32 R5, RZ, RZ, R16 ;  /* 0x000000ffff057224 */ /* 0x000fc600078e0010 */
[----:B------:R1:W-:Y:S04]  /*3be10*/  STL [R1+0x774], R10 ;  /* 0x0007740a01007387 */ /* 0x0003e80000100800 */
[----:B------:R-:W4:Y:S04]  /*3be20*/  LDL.LU R16, [R1+0x8f4] ;  /* 0x0008f40001107983 */ /* 0x000f280000300800 */
[----:B------:R1:W-:Y:S02]  /*3be30*/  LDGSTS.E [R6+0x5880], desc[UR22][R4.64], P2 ;  /* 0x0588000004067fae */ /* 0x0003e400091a1016 */
[----:B-1----:R-:W-:-:S02]  /*3be40*/  IMAD.MOV.U32 R4, RZ, RZ, R8 ;  /* 0x000000ffff047224 */ /* 0x002fc400078e0008 */
[----:B------:R-:W-:Y:S02]  /*3be50*/  IMAD.MOV.U32 R5, RZ, RZ, R10 ;  /* 0x000000ffff057224 */ /* 0x000fe400078e000a */
        /* <DEDUP_REMOVED lines=15> */
[----:B------:R-:W-:-:S03]  /*3bf50*/  IADD3 R13, P4, PT, R13, R134, RZ ;  /* 0x000000860d0d7210 */ /* 0x000fc60007f9e0ff */
[----:B------:R1:W-:Y:S01]  /*3bf60*/  LDGSTS.E [R6+0x6080], desc[UR22][R4.64], P2 ;  /* 0x0608000004067fae */ /* 0x0003e200091a1016 */
[----:B------:R-:W-:-:S03]  /*3bf70*/  IADD3 R15, P5, PT, R15, R134, RZ ;  /* 0x000000860f0f7210 */ /* 0x000fc60007fbe0ff */
[----:B------:R2:W-:Y:S01]  /*3bf80*/  STL [R1+0x838], R13 ;  /* 0x0008380d01007387 */ /* 0x0005e20000100800 */
[----:B-1----:R-:W-:Y:S02]  /*3bf90*/  IMAD.MOV.U32 R4, RZ, RZ, R19 ;  /* 0x000000ffff047224 */ /* 0x002fe400078e0013 */
[----:B------:R-:W-:-:S05]  /*3bfa0*/  IMAD.MOV.U32 R5, RZ, RZ, R20 ;  /* 0x000000ffff057224 */ /* 0x000fca00078e0014 */
[----:B------:R1:W-:Y:S02]  /*3bfb0*/  LDGSTS.E [R6+0x6480], desc[UR22][R4.64], P2 ;  /* 0x0648000004067fae */ /* 0x0003e400091a1016 */
[----:B-1----:R-:W-:Y:S01]  /*3bfc0*/  IMAD.MOV.U32 R4, RZ, RZ, R13 ;  /* 0x000000ffff047224 */ /* 0x002fe200078e000d */
[----:B--2---:R-:W-:-:S05]  /*3bfd0*/  IADD3.X R18, PT, PT, R18, R135, RZ, P4, !PT ;  /* 0x0000008712127210 */ /* 0x004fca00027fe4ff */
[----:B------:R-:W-:Y:S01]  /*3bfe0*/  IMAD.MOV.U32 R5, RZ, RZ, R18 ;  /* 0x000000ffff057224 */ /* 0x000fe200078e0012 */
[----:B------:R-:W-:Y:S01]  /*3bff0*/  STL [R1+0x834], R18 ;  /* 0x0008341201007387 */ /* 0x000fe20000100800 */
[----:B-----5:R-:W-:-:S03]  /*3c000*/  IMAD.X R17, R17, 0x1, R135, P5 ;  /* 0x0000000111117824 */ /* 0x020fc600028e0687 */
[----:B------:R1:W-:Y:S04]  /*3c010*/  STL [R1+0x878], R15 ;  /* 0x0008780f01007387 */ /* 0x0003e80000100800 */
[----:B------:R-:W2:Y:S04]  /*3c020*/  LDL.LU R13, [R1+0x1c0] ;  /* 0x0001c000010d7983 */ /* 0x000ea80000300800 */
[----:B------:R-:W-:Y:S04]  /*3c030*/  STL [R1+0x874], R17 ;  /* 0x0008741101007387 */ /* 0x000fe80000100800 */
[----:B------:R5:W-:Y:S04]  /*3c040*/  LDGSTS.E [R6+0x6880], desc[UR22][R4.64], P2 ;  /* 0x0688000004067fae */ /* 0x000be800091a1016 */
[----:B------:R-:W2:Y:S01]  /*3c050*/  LDL.LU R19, [R1+0x200] ;  /* 0x0002000001137983 */ /* 0x000ea20000300800 */
[----:B------:R-:W-:Y:S01]  /*3c060*/  IADD3 R7, P4, PT, R7, R134, RZ ;  /* 0x0000008607077210 */ /* 0x000fe20007f9e0ff */
[----:B-----5:R-:W-:-:S02]  /*3c070*/  IMAD.MOV.U32 R4, RZ, RZ, R15 ;  /* 0x000000ffff047224 */ /* 0x020fc400078e000f */
[----:B-1----:R-:W5:Y:S01]  /*3c080*/  LDL.LU R15, [R1+0x1bc] ;  /* 0x0001bc00010f7983 */ /* 0x002f620000300800 */
[----:B------:R-:W-:Y:S01]  /*3c090*/  IMAD.MOV.U32 R5, RZ, RZ, R17 ;  /* 0x000000ffff057224 */ /* 0x000fe200078e0011 */
[----:B---3--:R-:W-:Y:S02]  /*3c0a0*/  IADD3 R14, P5, PT, R14, R134, RZ ;  /* 0x000000860e0e7210 */ /* 0x008fe40007fbe0ff */
[----:B------:R-:W3:Y:S04]  /*3c0b0*/  LDL.LU R20, [R1+0x1fc] ;  /* 0x0001fc0001147983 */ /* 0x000ee80000300800 */
[----:B------:R1:W-:Y:S04]  /*3c0c0*/  STL [R1+0x8b8], R7 ;  /* 0x0008b80701007387 */ /* 0x0003e80000100800 */
[----:B------:R1:W-:Y:S01]  /*3c0d0*/  LDGSTS.E [R6+0x6c80], desc[UR22][R4.64], P2 ;  /* 0x06c8000004067fae */ /* 0x0003e200091a1016 */
[----:B----4-:R-:W-:Y:S01]  /*3c0e0*/  IADD3.X R9, PT, PT, R9, R135, RZ, P4, !PT ;  /* 0x0000008709097210 */ /* 0x010fe200027fe4ff */
[----:B-1----:R-:W-:-:S04]  /*3c0f0*/  IMAD.MOV.U32 R4, RZ, RZ, R7 ;  /* 0x000000ffff047224 */ /* 0x002fc800078e0007 */
[----:B------:R1:W-:Y:S01]  /*3c100*/  STL [R1+0x8b4], R9 ;  /* 0x0008b40901007387 */ /* 0x0003e20000100800 */
[----:B------:R-:W-:-:S03]  /*3c110*/  IMAD.X R16, R16, 0x1, R135, P5 ;  /* 0x0000000110107824 */ /* 0x000fc600028e0687 */
[----:B------:R-:W-:Y:S01]  /*3c120*/  STL [R1+0x8f8], R14 ;  /* 0x0008f80e01007387 */ /* 0x000fe20000100800 */
[----:B------:R-:W-:-:S03]  /*3c130*/  IMAD.MOV.U32 R5, RZ, RZ, R9 ;  /* 0x000000ffff057224 */ /* 0x000fc600078e0009 */
[----:B------:R-:W4:Y:S04]  /*3c140*/  LDL.LU R7, [R1+0x240] ;  /* 0x0002400001077983 */ /* 0x000f280000300800 */
[----:B------:R-:W-:Y:S04]  /*3c150*/  STL [R1+0x8f4], R16 ;  /* 0x0008f41001007387 */ /* 0x000fe80000100800 */
[----:B-1----:R-:W4:Y:S04]  /*3c160*/  LDL.LU R9, [R1+0x280] ;  /* 0x0002800001097983 */ /* 0x002f280000300800 */
[----:B------:R-:W4:Y:S01]  /*3c170*/  LDL.LU R17, [R1+0x23c] ;  /* 0x00023c0001117983 */ /* 0x000f220000300800 */
[----:B------:R-:W-:-:S03]  /*3c180*/  IADD3 R10, P4, PT, R10, R134, RZ ;  /* 0x000000860a0a7210 */ /* 0x000fc60007f9e0ff */
[----:B------:R-:W4:Y:S04]  /*3c190*/  LDL.LU R18, [R1+0x27c] ;  /* 0x00027c0001127983 */ /* 0x000f280000300800 */
[----:B------:R1:W-:Y:S01]  /*3c1a0*/  LDGSTS.E [R6+0x7080], desc[UR22][R4.64], P2 ;  /* 0x0708000004067fae */ /* 0x0003e200091a1016 */
[----:B------:R-:W-:-:S03]  /*3c1b0*/  IADD3 R8, P5, PT, R8, R134, RZ ;  /* 0x0000008608087210 */ /* 0x000fc60007fbe0ff */
[----:B------:R1:W-:Y:S02]  /*3c1c0*/  STL [R1+0x938], R10 ;  /* 0x0009380a01007387 */ /* 0x0003e40000100800 */
[----:B-1----:R-:W-:Y:S02]  /*3c1d0*/  IMAD.MOV.U32 R4, RZ, RZ, R14 ;  /* 0x000000ffff047224 */ /* 0x002fe400078e000e */
[----:B------:R-:W-:-:S05]  /*3c1e0*/  IMAD.MOV.U32 R5, RZ, RZ, R16 ;  /* 0x000000ffff057224 */ /* 0x000fca00078e0010 */
[----:B------:R1:W-:Y:S02]  /*3c1f0*/  LDGSTS.E [R6+0x7480], desc[UR22][R4.64], P2 ;  /* 0x0748000004067fae */ /* 0x0003e400091a1016 */
[----:B-1----:R-:W-:Y:S01]  /*3c200*/  IMAD.MOV.U32 R4, RZ, RZ, R10 ;  /* 0x000000ffff047224 */ /* 0x002fe200078e000a */
[----:B------:R-:W-:-:S05]  /*3c210*/  IADD3.X R12, PT, PT, R12, R135, RZ, P4, !PT ;  /* 0x000000870c0c7210 */ /* 0x000fca00027fe4ff */
[----:B------:R1:W-:Y:S01]  /*3c220*/  STL [R1+0x934], R12 ;  /* 0x0009340c01007387 */ /* 0x0003e20000100800 */
[----:B------:R-:W-:Y:S02]  /*3c230*/  IMAD.MOV.U32 R5, RZ, RZ, R12 ;  /* 0x000000ffff057224 */ /* 0x000fe400078e000c */
[----:B------:R-:W-:Y:S01]  /*3c240*/  IMAD.X R11, R11, 0x1, R135, P5 ;  /* 0x000000010b0b7824 */ /* 0x000fe200028e0687 */
[----:B------:R-:W-:Y:S04]  /*3c250*/  STL [R1+0x978], R8 ;  /* 0x0009780801007387 */ /* 0x000fe80000100800 */
[----:B------:R-:W4:Y:S04]  /*3c260*/  LDL.LU R10, [R1+0x2c0] ;  /* 0x0002c000010a7983 */ /* 0x000f280000300800 */
[----:B------:R1:W-:Y:S04]  /*3c270*/  STL [R1+0x974], R11 ;  /* 0x0009740b01007387 */ /* 0x0003e80000100800 */
[----:B------:R1:W-:Y:S04]  /*3c280*/  LDGSTS.E [R6+0x7880], desc[UR22][R4.64], P2 ;  /* 0x0788000004067fae */ /* 0x0003e800091a1016 */
[----:B-1----:R-:W4:Y:S01]  /*3c290*/  LDL.LU R12, [R1+0x300] ;  /* 0x00030000010c7983 */ /* 0x002f220000300800 */
[----:B------:R-:W-:-:S03]  /*3c2a0*/  IMAD.MOV.U32 R5, RZ, RZ, R11 ;  /* 0x000000ffff057224 */ /* 0x000fc600078e000b */
[----:B------:R-:W4:Y:S04]  /*3c2b0*/  LDL.LU R11, [R1+0x2bc] ;  /* 0x0002bc00010b7983 */ /* 0x000f280000300800 */
[----:B------:R-:W4:Y:S01]  /*3c2c0*/  LDL.LU R16, [R1+0x2fc] ;  /* 0x0002fc0001107983 */ /* 0x000f220000300800 */
[----:B------:R-:W-:-:S03]  /*3c2d0*/  IMAD.MOV.U32 R4, RZ, RZ, R8 ;  /* 0x000000ffff047224 */ /* 0x000fc600078e0008 */
[----:B------:R-:W4:Y:S04]  /*3c2e0*/  LDL.LU R14, [R1+0x340] ;  /* 0x00034000010e7983 */ /* 0x000f280000300800 */
[----:B------:R-:W4:Y:S04]  /*3c2f0*/  LDL.LU R8, [R1+0x380] ;  /* 0x0003800001087983 */ /* 0x000f280000300800 */
[----:B------:R1:W-:Y:S01]  /*3c300*/  LDGSTS.E [R6+0x7c80], desc[UR22][R4.64], P2 ;  /* 0x07c8000004067fae */ /* 0x0003e200091a1016 */
[----:B--2---:R-:W-:Y:S02]  /*3c310*/  IADD3 R13, P4, PT, R13, R134, RZ ;  /* 0x000000860d0d7210 */ /* 0x004fe40007f9e0ff */
[----:B-1----:R-:W-:-:S03]  /*3c320*/  LOP3.LUT R6, R132, 0x20, RZ, 0x3c, !PT ;  /* 0x0000002084067812 */ /* 0x002fc600078e3cff */
[----:B------:R-:W-:Y:S01]  /*3c330*/  STL [R1+0x1c0], R13 ;  /* 0x0001c00d01007387 */ /* 0x000fe20000100800 */
[----:B------:R-:W-:-:S05]  /*3c340*/  IADD3 R19, P5, PT, R19, R134, RZ ;  /* 0x0000008613137210 */ /* 0x000fca0007fbe0ff */
[----:B------:R-:W-:Y:S01]  /*3c350*/  STL [R1+0x200], R19 ;  /* 0x0002001301007387 */ /* 0x000fe20000100800 */
[----:B-----5:R-:W-:-:S05]  /*3c360*/  IADD3.X R15, PT, PT, R15, R135, RZ, P4, !PT ;  /* 0x000000870f0f7210 */ /* 0x020fca00027fe4ff */
[----:B------:R1:W-:Y:S01]  /*3c370*/  STL [R1+0x1bc], R15 ;  /* 0x0001bc0f01007387 */ /* 0x0003e20000100800 */
[----:B------:R-:W-:Y:S02]  /*3c380*/  IMAD.MOV.U32 R5, RZ, RZ, R15 ;  /* 0x000000ffff057224 */ /* 0x000fe400078e000f */
[----:B------:R-:W-:Y:S02]  /*3c390*/  VIADD R6, R6, UR5 ;  /* 0x0000000506067c36 */ /* 0x000fe40008000000 */
[----:B------:R-:W-:Y:S01]  /*3c3a0*/  IMAD.MOV.U32 R4, RZ, RZ, R13 ;  /* 0x000000ffff047224 */ /* 0x000fe200078e000d */
[----:B-1----:R-:W2:Y:S01]  /*3c3b0*/  LDL.LU R15, [R1+0x33c] ;  /* 0x00033c00010f7983 */ /* 0x002ea20000300800 */
[----:B---3--:R-:W-:-:S03]  /*3c3c0*/  IMAD.X R20, R20, 0x1, R135, P5 ;  /* 0x0000000114147824 */ /* 0x008fc600028e0687 */
[----:B------:R-:W3:Y:S04]  /*3c3d0*/  LDL.LU R13, [R1+0x37c] ;  /* 0x00037c00010d7983 */ /* 0x000ee80000300800 */
[----:B------:R1:W-:Y:S04]  /*3c3e0*/  LDGSTS.E [R6+0x100], desc[UR22][R4.64], P2 ;  /* 0x0010000004067fae */ /* 0x0003e800091a1016 */
[----:B------:R-:W-:Y:S01]  /*3c3f0*/  STL [R1+0x1fc], R20 ;  /* 0x0001fc1401007387 */ /* 0x000fe20000100800 */
[----:B----4-:R-:W-:Y:S01]  /*3c400*/  IADD3 R7, P4, PT, R7, R134, RZ ;  /* 0x0000008607077210 */ /* 0x010fe20007f9e0ff */
[----:B-1----:R-:W-:Y:S01]  /*3c410*/  IMAD.MOV.U32 R4, RZ, RZ, R19 ;  /* 0x000000ffff047224 */ /* 0x002fe200078e0013 */
[----:B------:R-:W-:-:S02]  /*3c420*/  MOV R5, R20 ;  /* 0x0000001400057202 */ /* 0x000fc40000000f00 */
[----:B------:R-:W-:-:S03]  /*3c430*/  IADD3 R9, P5, PT, R9, R134, RZ ;  /* 0x0000008609097210 */ /* 0x000fc60007fbe0ff */
[----:B------:R1:W-:Y:S01]  /*3c440*/  LDGSTS.E [R6+0x500], desc[UR22][R4.64], P2 ;  /* 0x0050000004067fae */ /* 0x0003e200091a1016 */
[----:B------:R-:W-:-:S03]  /*3c450*/  IMAD.X R17, R17, 0x1, R135, P4 ;  /* 0x0000000111117824 */ /* 0x000fc600020e0687 */
[----:B------:R-:W-:Y:S01]  /*3c460*/  STL [R1+0x240], R7 ;  /* 0x0002400701007387 */ /* 0x000fe20000100800 */
[----:B------:R-:W-:-:S03]  /*3c470*/  IMAD.X R18, R18, 0x1, R135, P5 ;  /* 0x0000000112127824 */ /* 0x000fc600028e0687 */
[----:B------:R4:W-:Y:S01]  /*3c480*/  STL [R1+0x23c], R17 ;  /* 0x00023c1101007387 */ /* 0x0009e20000100800 */
[----:B-1----:R-:W-:-:S03]  /*3c490*/  IMAD.MOV.U32 R4, RZ, RZ, R7 ;  /* 0x000000ffff047224 */ /* 0x002fc600078e0007 */
[----:B------:R-:W-:Y:S01]  /*3c4a0*/  STL [R1+0x280], R9 ;  /* 0x0002800901007387 */ /* 0x000fe20000100800 */
[----:B------:R-:W-:-:S03]  /*3c4b0*/  IMAD.MOV.U32 R5, RZ, RZ, R17 ;  /* 0x000000ffff057224 */ /* 0x000fc600078e0011 */
[----:B----4-:R-:W4:Y:S04]  /*3c4c0*/  LDL.LU R17, [R1+0x3c0] ;  /* 0x0003c00001117983 */ /* 0x010f280000300800 */
[----:B------:R1:W-:Y:S04]  /*3c4d0*/  STL [R1+0x27c], R18 ;  /* 0x00027c1201007387 */ /* 0x0003e80000100800 */
[----:B------:R5:W-:Y:S04]  /*3c4e0*/  LDGSTS.E [R6+0x900], desc[UR22][R4.64], P2 ;  /* 0x0090000004067fae */ /* 0x000be800091a1016 */
[----:B------:R-:W4:Y:S01]  /*3c4f0*/  LDL.LU R7, [R1+0x400] ;  /* 0x0004000001077983 */ /* 0x000f220000300800 */
[----:B-----5:R-:W-:-:S03]  /*3c500*/  MOV R5, R18 ;  /* 0x0000001200057202 */ /* 0x020fc60000000f00 */
[----:B-1----:R-:W5:Y:S01]  /*3c510*/  LDL.LU R18, [R1+0x3bc] ;  /* 0x0003bc0001127983 */ /* 0x002f620000300800 */
[----:B------:R-:W-:-:S03]  /*3c520*/  IMAD.MOV.U32 R4, RZ, RZ, R9 ;  /* 0x000000ffff047224 */ /* 0x000fc600078e0009 */
[----:B------:R-:W5:Y:S04]  /*3c530*/  LDL.LU R9, [R1+0x3fc] ;  /* 0x0003fc0001097983 */ /* 0x000f680000300800 */
[----:B------:R1:W-:Y:S01]  /*3c540*/  LDGSTS.E [R6+0xd00], desc[UR22][R4.64], P2 ;  /* 0x00d0000004067fae */ /* 0x0003e200091a1016 */
[----:B------:R-:W-:-:S05]  /*3c550*/  IADD3 R10, P4, PT, R10, R134, RZ ;  /* 0x000000860a0a7210 */ /* 0x000fca0007f9e0ff */
[----:B------:R1:W-:Y:S02]  /*3c560*/  STL [R1+0x2c0], R10 ;  /* 0x0002c00a01007387 */ /* 0x0003e40000100800 */
[----:B-1----:R-:W-:Y:S01]  /*3c570*/  IMAD.MOV.U32 R4, RZ, RZ, R10 ;  /* 0x000000ffff047224 */ /* 0x002fe200078e000a */
[----:B------:R-:W-:Y:S01]  /*3c580*/  IADD3 R12, P5, PT, R12, R134, RZ ;  /* 0x000000860c0c7210 */ /* 0x000fe20007fbe0ff */
[----:B------:R-:W-:-:S04]  /*3c590*/  IMAD.X R11, R11, 0x1, R135, P4 ;  /* 0x000000010b0b7824 */ /* 0x000fc800020e0687 */
[----:B------:R-:W-:Y:S01]  /*3c5a0*/  IMAD.X R16, R16, 0x1, R135, P5 ;  /* 0x0000000110107824 */ /* 0x000fe200028e0687 */
[----:B------:R1:W-:Y:S01]  /*3c5b0*/  STL [R1+0x2bc], R11 ;  /* 0x0002bc0b01007387 */ /* 0x0003e20000100800 */
[----:B------:R-:W-:-:S03]  /*3c5c0*/  IMAD.MOV.U32 R5, RZ, RZ, R11 ;  /* 0x000000ffff057224 */ /* 0x000fc600078e000b */
[----:B------:R-:W-:Y:S04]  /*3c5d0*/  STL [R1+0x300], R12 ;  /* 0x0003000c01007387 */ /* 0x000fe80000100800 */
[----:B------:R-:W5:Y:S04]  /*3c5e0*/  LDL.LU R10, [R1+0x440] ;  /* 0x00044000010a7983 */ /* 0x000f680000300800 */
[----:B------:R1:W-:Y:S04]  /*3c5f0*/  STL [R1+0x2fc], R16 ;  /* 0x0002fc1001007387 */ /* 0x0003e80000100800 */
[----:B------:R1:W-:Y:S04]  /*3c600*/  LDGSTS.E [R6+0x1100], desc[UR22][R4.64], P2 ;  /* 0x0110000004067fae */ /* 0x0003e800091a1016 */
[----:B-1----:R-:W5:Y:S01]  /*3c610*/  LDL.LU R11, [R1+0x480] ;  /* 0x00048000010b7983 */ /* 0x002f620000300800 */
[----:B------:R-:W-:-:S03]  /*3c620*/  MOV R5, R16 ;  /* 0x0000001000057202 */ /* 0x000fc60000000f00 */
[----:B------:R-:W5:Y:S01]  /*3c630*/  LDL.LU R16, [R1+0x43c] ;  /* 0x00043c0001107983 */ /* 0x000f620000300800 */
[----:B------:R-:W-:-:S03]  /*3c640*/  IMAD.MOV.U32 R4, RZ, RZ, R12 ;  /* 0x000000ffff047224 */ /* 0x000fc600078e000c */
[----:B------:R-:W5:Y:S01]  /*3c650*/  LDL.LU R12, [R1+0x47c] ;  /* 0x00047c00010c7983 */ /* 0x000f620000300800 */
[-C--:B------:R-:W-:Y:S02]  /*3c660*/  IADD3 R14, P4, PT, R14, R134.reuse, RZ ;  /* 0x000000860e0e7210 */ /* 0x080fe40007f9e0ff */
[----:B------:R-:W-:Y:S01]  /*3c670*/  IADD3 R8, P5, PT, R8, R134, RZ ;  /* 0x0000008608087210 */ /* 0x000fe20007fbe0ff */
[----:B------:R1:W-:Y:S04]  /*3c680*/  LDGSTS.E [R6+0x1500], desc[UR22][R4.64], P2 ;  /* 0x0150000004067fae */ /* 0x0003e800091a1016 */
[----:B------:R2:W-:Y:S01]  /*3c690*/  STL [R1+0x340], R14 ;  /* 0x0003400e01007387 */ /* 0x0005e20000100800 */
[----:B-1----:R-:W-:Y:S02]  /*3c6a0*/  IMAD.MOV.U32 R4, RZ, RZ, R14 ;  /* 0x000000ffff047224 */ /* 0x002fe400078e000e */
[----:B--2---:R-:W-:-:S02]  /*3c6b0*/  IMAD.X R15, R15, 0x1, R135, P4 ;  /* 0x000000010f0f7824 */ /* 0x004fc400020e0687 */
[----:B---3--:R-:W-:-:S03]  /*3c6c0*/  IMAD.X R13, R13, 0x1, R135, P5 ;  /* 0x000000010d0d7824 */ /* 0x008fc600028e0687 */
[----:B------:R1:W-:Y:S04]  /*3c6d0*/  STL [R1+0x33c], R15 ;  /* 0x00033c0f01007387 */ /* 0x0003e80000100800 */
[----:B------:R2:W-:Y:S04]  /*3c6e0*/  STL [R1+0x380], R8 ;  /* 0x0003800801007387 */ /* 0x0005e80000100800 */
[----:B------:R-:W3:Y:S01]  /*3c6f0*/  LDL.LU R14, [R1+0x4c0] ;  /* 0x0004c000010e7983 */ /* 0x000ee20000300800 */
[----:B------:R-:W-:-:S03]  /*3c700*/  IMAD.MOV.U32 R5, RZ, RZ, R15 ;  /* 0x000000ffff057224 */ /* 0x000fc600078e000f */
[----:B------:R2:W-:Y:S04]  /*3c710*/  STL [R1+0x37c], R13 ;  /* 0x00037c0d01007387 */ /* 0x0005e80000100800 */
[----:B------:R-:W3:Y:S04]  /*3c720*/  LDL.LU R19, [R1+0x500] ;  /* 0x0005000001137983 */ /* 0x000ee80000300800 */
[----:B-1----:R-:W3:Y:S04]  /*3c730*/  LDL.LU R15, [R1+0x4bc] ;  /* 0x0004bc00010f7983 */ /* 0x002ee80000300800 */
[----:B------:R-:W3:Y:S04]  /*3c740*/  LDL.LU R20, [R1+0x4fc] ;  /* 0x0004fc0001147983 */ /* 0x000ee80000300800 */
[----:B------:R1:W-:Y:S01]  /*3c750*/  LDGSTS.E [R6+0x1900], desc[UR22][R4.64], P2 ;  /* 0x0190000004067fae */ /* 0x0003e200091a1016 */
[-C--:B----4-:R-:W-:Y:S01]  /*3c760*/  IADD3 R17, P4, PT, R17, R134.reuse, RZ ;  /* 0x0000008611117210 */ /* 0x090fe20007f9e0ff */
[----:B-1----:R-:W-:Y:S01]  /*3c770*/  IMAD.MOV.U32 R4, RZ, RZ, R8 ;  /* 0x000000ffff047224 */ /* 0x002fe200078e0008 */
[----:B------:R-:W-:Y:S01]  /*3c780*/  MOV R5, R13 ;  /* 0x0000000d00057202 */ /* 0x000fe20000000f00 */
[----:B--2---:R-:W2:Y:S04]  /*3c790*/  LDL.LU R8, [R1+0x540] ;  /* 0x0005400001087983 */ /* 0x004ea80000300800 */
[----:B------:R-:W4:Y:S01]  /*3c7a0*/  LDL.LU R13, [R1+0x580] ;  /* 0x00058000010d7983 */ /* 0x000f220000300800 */
[----:B------:R-:W-:-:S03]  /*3c7b0*/  IADD3 R7, P5, PT, R7, R134, RZ ;  /* 0x0000008607077210 */ /* 0x000fc60007fbe0ff */
[----:B------:R1:W-:Y:S04]  /*3c7c0*/  STL [R1+0x3c0], R17 ;  /* 0x0003c01101007387 */ /* 0x0003e80000100800 */
[----:B------:R1:W-:Y:S01]  /*3c7d0*/  LDGSTS.E [R6+0x1d00], desc[UR22][R4.64], P2 ;  /* 0x01d0000004067fae */ /* 0x0003e200091a1016 */
[--C-:B-----5:R-:W-:Y:S02]  /*3c7e0*/  IMAD.X R18, R18, 0x1, R135.reuse, P4 ;  /* 0x0000000112127824 */ /* 0x120fe400020e0687 */
[----:B------:R-:W-:-:S03]  /*3c7f0*/  IMAD.X R9, R9, 0x1, R135, P5 ;  /* 0x0000000109097824 */ /* 0x000fc600028e0687 */
[----:B------:R5:W-:Y:S01]  /*3c800*/  STL [R1+0x3bc], R18 ;  /* 0x0003bc1201007387 */ /* 0x000be20000100800 */
[----:B-1----:R-:W-:-:S03]  /*3c810*/  IMAD.MOV.U32 R4, RZ, RZ, R17 ;  /* 0x000000ffff047224 */ /* 0x002fc600078e0011 */
[----:B------:R1:W-:Y:S04]  /*3c820*/  STL [R1+0x400], R7 ;  /* 0x0004000701007387 */ /* 0x0003e80000100800 */
[----:B------:R-:W4:Y:S01]  /*3c830*/  LDL.LU R17, [R1+0x53c] ;  /* 0x00053c0001117983 */ /* 0x000f220000300800 */
[----:B------:R-:W-:-:S03]  /*3c840*/  IMAD.MOV.U32 R5, RZ, RZ, R18 ;  /* 0x000000ffff057224 */ /* 0x000fc600078e0012 */
[----:B------:R1:W-:Y:S04]  /*3c850*/  STL [R1+0x3fc], R9 ;  /* 0x0003fc0901007387 */ /* 0x0003e80000100800 */
[----:B-----5:R-:W5:Y:S04]  /*3c860*/  LDL.LU R18, [R1+0x57c] ;  /* 0x00057c0001127983 */ /* 0x020f680000300800 */
[----:B------:R1:W-:Y:S02]  /*3c870*/  LDGSTS.E [R6+0x2100], desc[UR22][R4.64], P2 ;  /* 0x0210000004067fae */ /* 0x0003e400091a1016 */
[----:B-1----:R-:W-:Y:S01]  /*3c880*/  IMAD.MOV.U32 R4, RZ, RZ, R7 ;  /* 0x000000ffff047224 */ /* 0x002fe200078e0007 */
[----:B------:R-:W-:Y:S01]  /*3c890*/  MOV R5, R9 ;  /* 0x0000000900057202 */ /* 0x000fe20000000f00 */
[----:B------:R-:W5:Y:S04]  /*3c8a0*/  LDL.LU R7, [R1+0x5c0] ;  /* 0x0005c00001077983 */ /* 0x000f680000300800 */
        /* <DEDUP_REMOVED lines=8> */
[----:B------:R1:W-:Y:S04]  /*3c930*/  STL [R1+0x43c], R16 ;  /* 0x00043c1001007387 */ /* 0x0003e80000100800 */
[----:B------:R1:W-:Y:S04]  /*3c940*/  STL [R1+0x480], R11 ;  /* 0x0004800b01007387 */ /* 0x0003e80000100800 */
[----:B------:R-:W5:Y:S01]  /*3c950*/  LDL.LU R10, [R1+0x5bc] ;  /* 0x0005bc00010a7983 */ /* 0x000f620000300800 */
[----:B------:R-:W-:-:S03]  /*3c960*/  IMAD.MOV.U32 R5, RZ, RZ, R16 ;  /* 0x000000ffff057224 */ /* 0x000fc600078e0010 */
[----:B------:R3:W-:Y:S04]  /*3c970*/  STL [R1+0x47c], R12 ;  /* 0x00047c0c01007387 */ /* 0x0007e80000100800 */
[----:B-1----:R-:W5:Y:S04]  /*3c980*/  LDL.LU R16, [R1+0x5fc] ;  /* 0x0005fc0001107983 */ /* 0x002f680000300800 */
[----:B------:R1:W-:Y:S02]  /*3c990*/  LDGSTS.E [R6+0x2900], desc[UR22][R4.64], P2 ;  /* 0x0290000004067fae */ /* 0x0003e400091a1016 */
[----:B-1----:R-:W-:Y:S01]  /*3c9a0*/  IMAD.MOV.U32 R4, RZ, RZ, R11 ;  /* 0x000000ffff047224 */ /* 0x002fe200078e000b */
[----:B---3--:R-:W-:Y:S01]  /*3c9b0*/  IADD3 R14, P4, PT, R14, R134, RZ ;  /* 0x000000860e0e7210 */ /* 0x008fe20007f9e0ff */
[----:B------:R-:W3:Y:S01]  /*3c9c0*/  LDL.LU R11, [R1+0x640] ;  /* 0x00064000010b7983 */ /* 0x000ee20000300800 */
[----:B------:R-:W-:-:S03]  /*3c9d0*/  MOV R5, R12 ;  /* 0x0000000c00057202 */ /* 0x000fc60000000f00 */
[----:B------:R-:W3:Y:S01]  /*3c9e0*/  LDL.LU R12, [R1+0x680] ;  /* 0x00068000010c7983 */ /* 0x000ee20000300800 */
[----:B------:R-:W-:Y:S01]  /*3c9f0*/  IADD3 R19, P5, PT, R19, R134, RZ ;  /* 0x0000008613137210 */ /* 0x000fe20007fbe0ff */
[--C-:B------:R-:W-:Y:S02]  /*3ca00*/  IMAD.X R15, R15, 0x1, R135.reuse, P4 ;  /* 0x000000010f0f7824 */ /* 0x100fe400020e0687 */
[----:B------:R-:W-:Y:S02]  /*3ca10*/  STL [R1+0x4c0], R14 ;  /* 0x0004c00e01007387 */ /* 0x000fe40000100800 */
[----:B------:R-:W-:Y:S02]  /*3ca20*/  IMAD.X R20, R20, 0x1, R135, P5 ;  /* 0x0000000114147824 */ /* 0x000fe400028e0687 */
        /* <DEDUP_REMOVED lines=8> */
[----:B--2---:R-:W-:-:S03]  /*3cab0*/  IADD3 R8, P4, PT, R8, R134, RZ ;  /* 0x0000008608087210 */ /* 0x004fc60007f9e0ff */
[----:B------:R1:W-:Y:S01]  /*3cac0*/  LDGSTS.E [R6+0x3100], desc[UR22][R4.64], P2 ;  /* 0x0310000004067fae */ /* 0x0003e200091a1016 */
[----:B----4-:R-:W-:-:S03]  /*3cad0*/  IADD3 R13, P5, PT, R13, R134, RZ ;  /* 0x000000860d0d7210 */ /* 0x010fc60007fbe0ff */
[----:B------:R-:W-:Y:S01]  /*3cae0*/  STL [R1+0x540], R8 ;  /* 0x0005400801007387 */ /* 0x000fe20000100800 */
[----:B-1----:R-:W-:Y:S01]  /*3caf0*/  IMAD.MOV.U32 R4, RZ, RZ, R19 ;  /* 0x000000ffff047224 */ /* 0x002fe200078e0013 */
[----:B------:R-:W-:-:S05]  /*3cb00*/  MOV R5, R20 ;  /* 0x0000001400057202 */ /* 0x000fca0000000f00 */
[----:B------:R1:W-:Y:S01]  /*3cb10*/  LDGSTS.E [R6+0x3500], desc[UR22][R4.64], P2 ;  /* 0x0350000004067fae */ /* 0x0003e200091a1016 */
[----:B------:R-:W-:Y:S02]  /*3cb20*/  IMAD.X R17, R17, 0x1, R135, P4 ;  /* 0x0000000111117824 */ /* 0x000fe400020e0687 */
[----:B-1----:R-:W-:Y:S02]  /*3cb30*/  IMAD.MOV.U32 R4, RZ, RZ, R8 ;  /* 0x000000ffff047224 */ /* 0x002fe400078e0008 */
[----:B------:R-:W-:Y:S01]  /*3cb40*/  IMAD.MOV.U32 R5, RZ, RZ, R17 ;  /* 0x000000ffff057224 */ /* 0x000fe200078e0011 */
[----:B------:R1:W-:Y:S01]  /*3cb50*/  STL [R1+0x53c], R17 ;  /* 0x00053c1101007387 */ /* 0x0003e20000100800 */
[----:B-----5:R-:W-:-:S03]  /*3cb60*/  IMAD.X R18, R18, 0x1, R135, P5 ;  /* 0x0000000112127824 */ /* 0x020fc600028e0687 */
[----:B------:R-:W-:Y:S04]  /*3cb70*/  STL [R1+0x580], R13 ;  /* 0x0005800d01007387 */ /* 0x000fe80000100800 */
[----:B------:R2:W-:Y:S04]  /*3cb80*/  LDGSTS.E [R6+0x3900], desc[UR22][R4.64], P2 ;  /* 0x0390000004067fae */ /* 0x0005e800091a1016 */
[----:B-1----:R-:W4:Y:S04]  /*3cb90*/  LDL.LU R17, [R1+0x6c0] ;  /* 0x0006c00001117983 */ /* 0x002f280000300800 */
[----:B------:R1:W-:Y:S04]  /*3cba0*/  STL [R1+0x57c], R18 ;  /* 0x00057c1201007387 */ /* 0x0003e80000100800 */
[----:B------:R-:W5:Y:S01]  /*3cbb0*/  LDL.LU R8, [R1+0x700] ;  /* 0x0007000001087983 */ /* 0x000f620000300800 */
[----:B--2---:R-:W-:-:S03]  /*3cbc0*/  MOV R5, R18 ;  /* 0x0000001200057202 */ /* 0x004fc60000000f00 */
[----:B-1----:R-:W2:Y:S01]  /*3cbd0*/  LDL.LU R18, [R1+0x6bc] ;  /* 0x0006bc0001127983 */ /* 0x002ea20000300800 */
[-C--:B------:R-:W-:Y:S01]  /*3cbe0*/  IADD3 R7, P4, PT, R7, R134.reuse, RZ ;  /* 0x0000008607077210 */ /* 0x080fe20007f9e0ff */
[----:B------:R-:W-:Y:S02]  /*3cbf0*/  IMAD.MOV.U32 R4, RZ, RZ, R13 ;  /* 0x000000ffff047224 */ /* 0x000fe400078e000d */
[----:B------:R-:W2:Y:S01]  /*3cc00*/  LDL.LU R13, [R1+0x6fc] ;  /* 0x0006fc00010d7983 */ /* 0x000ea20000300800 */
[----:B------:R-:W-:-:S03]  /*3cc10*/  IADD3 R9, P5, PT, R9, R134, RZ ;  /* 0x0000008609097210 */ /* 0x000fc60007fbe0ff */
[----:B------:R1:W-:Y:S04]  /*3cc20*/  LDGSTS.E [R6+0x3d00], desc[UR22][R4.64], P2 ;  /* 0x03d0000004067fae */ /* 0x0003e800091a1016 */
[----:B------:R-:W-:Y:S01]  /*3cc30*/  STL [R1+0x5c0], R7 ;  /* 0x0005c00701007387 */ /* 0x000fe20000100800 */
[----:B-1----:R-:W-:Y:S02]  /*3cc40*/  IMAD.MOV.U32 R4, RZ, RZ, R7 ;  /* 0x000000ffff047224 */ /* 0x002fe400078e0007 */
[----:B------:R-:W-:-:S04]  /*3cc50*/  IMAD.X R10, R10, 0x1, R135, P4 ;  /* 0x000000010a0a7824 */ /* 0x000fc800020e0687 */
[----:B------:R-:W-:Y:S01]  /*3cc60*/  IMAD.MOV.U32 R5, RZ, RZ, R10 ;  /* 0x000000ffff057224 */ /* 0x000fe200078e000a */
[----:B------:R1:W-:Y:S01]  /*3cc70*/  STL [R1+0x5bc], R10 ;  /* 0x0005bc0a01007387 */ /* 0x0003e20000100800 */
[----:B------:R-:W-:-:S03]  /*3cc80*/  IMAD.X R16, R16, 0x1, R135, P5 ;  /* 0x0000000110107824 */ /* 0x000fc600028e0687 */
[----:B------:R-:W-:Y:S04]  /*3cc90*/  STL [R1+0x600], R9 ;  /* 0x0006000901007387 */ /* 0x000fe80000100800 */
[----:B------:R1:W-:Y:S04]  /*3cca0*/  LDGSTS.E [R6+0x4100], desc[UR22][R4.64], P2 ;  /* 0x0410000004067fae */ /* 0x0003e800091a1016 */
[----:B-1----:R-:W2:Y:S04]  /*3ccb0*/  LDL.LU R10, [R1+0x740] ;  /* 0x00074000010a7983 */ /* 0x002ea80000300800 */
[----:B------:R1:W-:Y:S04]  /*3ccc0*/  STL [R1+0x5fc], R16 ;  /* 0x0005fc1001007387 */ /* 0x0003e80000100800 */
[----:B------:R-:W2:Y:S01]  /*3ccd0*/  LDL.LU R7, [R1+0x780] ;  /* 0x0007800001077983 */ /* 0x000ea20000300800 */
[----:B------:R-:W-:-:S03]  /*3cce0*/  MOV R5, R16 ;  /* 0x0000001000057202 */ /* 0x000fc60000000f00 */
[----:B-1----:R-:W2:Y:S01]  /*3ccf0*/  LDL.LU R16, [R1+0x73c] ;  /* 0x00073c0001107983 */ /* 0x002ea20000300800 */
[----:B------:R-:W-:-:S03]  /*3cd00*/  IMAD.MOV.U32 R4, RZ, RZ, R9 ;  /* 0x000000ffff047224 */ /* 0x000fc600078e0009 */
[----:B------:R-:W2:Y:S01]  /*3cd10*/  LDL.LU R9, [R1+0x77c] ;  /* 0x00077c0001097983 */ /* 0x000ea20000300800 */
[-C--:B---3--:R-:W-:Y:S02]  /*3cd20*/  IADD3 R11, P4, PT, R11, R134.reuse, RZ ;  /* 0x000000860b0b7210 */ /* 0x088fe40007f9e0ff */
[----:B------:R-:W-:Y:S01]  /*3cd30*/  IADD3 R12, P5, PT, R12, R134, RZ ;  /* 0x000000860c0c7210 */ /* 0x000fe20007fbe0ff */
[----:B------:R1:W-:Y:S04]  /*3cd40*/  LDGSTS.E [R6+0x4500], desc[UR22][R4.64], P2 ;  /* 0x0450000004067fae */ /* 0x0003e800091a1016 */
[----:B------:R3:W-:Y:S01]  /*3cd50*/  STL [R1+0x640], R11 ;  /* 0x0006400b01007387 */ /* 0x0007e20000100800 */
[----:B-1----:R-:W-:Y:S02]  /*3cd60*/  IMAD.MOV.U32 R4, RZ, RZ, R11 ;  /* 0x000000ffff047224 */ /* 0x002fe400078e000b */
[----:B------:R-:W-:-:S04]  /*3cd70*/  IMAD.X R15, R15, 0x1, R135, P4 ;  /* 0x000000010f0f7824 */ /* 0x000fc800020e0687 */
[----:B------:R-:W-:Y:S01]  /*3cd80*/  IMAD.MOV.U32 R5, RZ, RZ, R15 ;  /* 0x000000ffff057224 */ /* 0x000fe200078e000f */
[----:B------:R-:W-:Y:S01]  /*3cd90*/  STL [R1+0x63c], R15 ;  /* 0x00063c0f01007387 */ /* 0x000fe20000100800 */
[----:B------:R-:W-:-:S03]  /*3cda0*/  IMAD.X R14, R14, 0x1, R135, P5 ;  /* 0x000000010e0e7824 */ /* 0x000fc600028e0687 */
[----:B------:R1:W-:Y:S04]  /*3cdb0*/  STL [R1+0x680], R12 ;  /* 0x0006800c01007387 */ /* 0x0003e80000100800 */
[----:B---3--:R-:W3:Y:S04]  /*3cdc0*/  LDL.LU R11, [R1+0x7c0] ;  /* 0x0007c000010b7983 */ /* 0x008ee80000300800 */
[----:B------:R1:W-:Y:S04]  /*3cdd0*/  STL [R1+0x67c], R14 ;  /* 0x00067c0e01007387 */ /* 0x0003e80000100800 */
[----:B------:R1:W-:Y:S04]  /*3cde0*/  LDGSTS.E [R6+0x4900], desc[UR22][R4.64], P2 ;  /* 0x0490000004067fae */ /* 0x0003e800091a1016 */
[----:B------:R-:W3:Y:S01]  /*3cdf0*/  LDL.LU R19, [R1+0x800] ;  /* 0x0008000001137983 */ /* 0x000ee20000300800 */
[----:B-1----:R-:W-:-:S03]  /*3ce00*/  IMAD.MOV.U32 R4, RZ, RZ, R12 ;  /* 0x000000ffff047224 */ /* 0x002fc600078e000c */
[----:B------:R-:W3:Y:S04]  /*3ce10*/  LDL.LU R12, [R1+0x7bc] ;  /* 0x0007bc00010c7983 */ /* 0x000ee80000300800 */
[----:B------:R-:W3:Y:S01]  /*3ce20*/  LDL.LU R20, [R1+0x7fc] ;  /* 0x0007fc0001147983 */ /* 0x000ee20000300800 */
[----:B------:R-:W-:-:S03]  /*3ce30*/  MOV R5, R14 ;  /* 0x0000000e00057202 */ /* 0x000fc60000000f00 */
[----:B------:R-:W3:Y:S04]  /*3ce40*/  LDL.LU R14, [R1+0x840] ;  /* 0x00084000010e7983 */ /* 0x000ee80000300800 */
[----:B------:R-:W3:Y:S04]  /*3ce50*/  LDL.LU R15, [R1+0x880] ;  /* 0x00088000010f7983 */ /* 0x000ee80000300800 */
[----:B------:R1:W-:Y:S01]  /*3ce60*/  LDGSTS.E [R6+0x4d00], desc[UR22][R4.64], P2 ;  /* 0x04d0000004067fae */ /* 0x0003e200091a1016 */
[----:B----4-:R-:W-:-:S05]  /*3ce70*/  IADD3 R17, P4, PT, R17, R134, RZ ;  /* 0x0000008611117210 */ /* 0x010fca0007f9e0ff */
[----:B------:R-:W-:Y:S01]  /*3ce80*/  STL [R1+0x6c0], R17 ;  /* 0x0006c01101007387 */ /* 0x000fe20000100800 */
[----:B-----5:R-:W-:Y:S01]  /*3ce90*/  IADD3 R8, P5, PT, R8, R134, RZ ;  /* 0x0000008608087210 */ /* 0x020fe20007fbe0ff */
[----:B--2---:R-:W-:-:S04]  /*3cea0*/  IMAD.X R18, R18, 0x1, R135, P4 ;  /* 0x0000000112127824 */ /* 0x004fc800020e0687 */
[----:B------:R-:W-:Y:S01]  /*3ceb0*/  IMAD.X R13, R13, 0x1, R135, P5 ;  /* 0x000000010d0d7824 */ /* 0x000fe200028e0687 */
[----:B------:R2:W-:Y:S01]  /*3cec0*/  STL [R1+0x6bc], R18 ;  /* 0x0006bc1201007387 */ /* 0x0005e20000100800 */
[----:B-1----:R-:W-:-:S03]  /*3ced0*/  IMAD.MOV.U32 R5, RZ, RZ, R18 ;  /* 0x000000ffff057224 */ /* 0x002fc600078e0012 */
[----:B------:R1:W-:Y:S01]  /*3cee0*/  STL [R1+0x700], R8 ;  /* 0x0007000801007387 */ /* 0x0003e20000100800 */
[----:B------:R-:W-:-:S03]  /*3cef0*/  IMAD.MOV.U32 R4, RZ, RZ, R17 ;  /* 0x000000ffff047224 */ /* 0x000fc600078e0011 */
[----:B--2---:R-:W2:Y:S04]  /*3cf00*/  LDL.LU R18, [R1+0x83c] ;  /* 0x00083c0001127983 */ /* 0x004ea80000300800 */
[----:B------:R4:W-:Y:S04]  /*3cf10*/  STL [R1+0x6fc], R13 ;  /* 0x0006fc0d01007387 */ /* 0x0009e80000100800 */
[----:B------:R-:W5:Y:S04]  /*3cf20*/  LDL.LU R17, [R1+0x87c] ;  /* 0x00087c0001117983 */ /* 0x000f680000300800 */
[----:B------:R1:W-:Y:S02]  /*3cf30*/  LDGSTS.E [R6+0x5100], desc[UR22][R4.64], P2 ;  /* 0x0510000004067fae */ /* 0x0003e400091a1016 */
[----:B-1----:R-:W-:Y:S01]  /*3cf40*/  IMAD.MOV.U32 R4, RZ, RZ, R8 ;  /* 0x000000ffff047224 */ /* 0x002fe200078e0008 */
[----:B------:R-:W-:Y:S01]  /*3cf50*/  MOV R5, R13 ;  /* 0x0000000d00057202 */ /* 0x000fe20000000f00 */
[----:B------:R-:W5:Y:S04]  /*3cf60*/  LDL.LU R8, [R1+0x8c0] ;  /* 0x0008c00001087983 */ /* 0x000f680000300800 */
[----:B----4-:R-:W4:Y:S04]  /*3cf70*/  LDL.LU R13, [R1+0x900] ;  /* 0x00090000010d7983 */ /* 0x010f280000300800 */
[----:B------:R1:W-:Y:S01]  /*3cf80*/  LDGSTS.E [R6+0x5500], desc[UR22][R4.64], P2 ;  /* 0x0550000004067fae */ /* 0x0003e200091a1016 */
[----:B------:R-:W-:-:S05]  /*3cf90*/  IADD3 R10, P4, PT, R10, R134, RZ ;  /* 0x000000860a0a7210 */ /* 0x000fca0007f9e0ff */
[----:B------:R1:W-:Y:S01]  /*3cfa0*/  STL [R1+0x740], R10 ;  /* 0x0007400a01007387 */ /* 0x0003e20000100800 */
[----:B------:R-:W-:Y:S01]  /*3cfb0*/  IADD3 R7, P5, PT, R7, R134, RZ ;  /* 0x0000008607077210 */ /* 0x000fe20007fbe0ff */
[--C-:B------:R-:W-:Y:S02]  /*3cfc0*/  IMAD.X R16, R16, 0x1, R135.reuse, P4 ;  /* 0x0000000110107824 */ /* 0x100fe400020e0687 */
[----:B-1----:R-:W-:Y:S02]  /*3cfd0*/  IMAD.MOV.U32 R4, RZ, RZ, R10 ;  /* 0x000000ffff047224 */ /* 0x002fe400078e000a */
[----:B------:R-:W-:Y:S01]  /*3cfe0*/  IMAD.X R9, R9, 0x1, R135, P5 ;  /* 0x0000000109097824 */ /* 0x000fe200028e0687 */
[----:B------:R1:W-:Y:S04]  /*3cff0*/  STL [R1+0x73c], R16 ;  /* 0x00073c1001007387 */ /* 0x0003e80000100800 */
[----:B------:R-:W-:Y:S04]  /*3d000*/  STL [R1+0x780], R7 ;  /* 0x0007800701007387 */ /* 0x000fe80000100800 */
[----:B------:R-:W4:Y:S01]  /*3d010*/  LDL.LU R10, [R1+0x8bc] ;  /* 0x0008bc00010a7983 */ /* 0x000f220000300800 */
[----:B------:R-:W-:-:S03]  /*3d020*/  IMAD.MOV.U32 R5, RZ, RZ, R16 ;  /* 0x000000ffff057224 */ /* 0x000fc600078e0010 */
[----:B------:R3:W-:Y:S04]  /*3d030*/  STL [R1+0x77c], R9 ;  /* 0x00077c0901007387 */ /* 0x0007e80000100800 */
[----:B-1----:R-:W4:Y:S04]  /*3d040*/  LDL.LU R16, [R1+0x8fc] ;  /* 0x0008fc0001107983 */ /* 0x002f280000300800 */
[----:B------:R1:W-:Y:S02]  /*3d050*/  LDGSTS.E [R6+0x5900], desc[UR22][R4.64], P2 ;  /* 0x0590000004067fae */ /* 0x0003e400091a1016 */
[----:B-1----:R-:W-:Y:S01]  /*3d060*/  IMAD.MOV.U32 R4, RZ, RZ, R7 ;  /* 0x000000ffff047224 */ /* 0x002fe200078e0007 */
[----:B---3--:R-:W-:-:S02]  /*3d070*/  IADD3 R11, P4, PT, R11, R134, RZ ;  /* 0x000000860b0b7210 */ /* 0x008fc40007f9e0ff */
[----:B------:R-:W-:Y:S02]  /*3d080*/  MOV R5, R9 ;  /* 0x0000000900057202 */ /* 0x000fe40000000f00 */
[----:B------:R-:W3:Y:S04]  /*3d090*/  LDL.LU R9, [R1+0x940] ;  /* 0x0009400001097983 */ /* 0x000ee80000300800 */
[----:B------:R-:W3:Y:S01]  /*3d0a0*/  LDL.LU R7, [R1+0x980] ;  /* 0x0009800001077983 */ /* 0x000ee20000300800 */
[----:B------:R-:W-:-:S03]  /*3d0b0*/  IADD3 R19, P5, PT, R19, R134, RZ ;  /* 0x0000008613137210 */ /* 0x000fc60007fbe0ff */
[----:B------:R-:W-:Y:S04]  /*3d0c0*/  STL [R1+0x7c0], R11 ;  /* 0x0007c00b01007387 */ /* 0x000fe80000100800 */
[----:B------:R1:W-:Y:S01]  /*3d0d0*/  LDGSTS.E [R6+0x5d00], desc[UR22][R4.64], P2 ;  /* 0x05d0000004067fae */ /* 0x0003e200091a1016 */
[--C-:B------:R-:W-:Y:S02]  /*3d0e0*/  IMAD.X R12, R12, 0x1, R135.reuse, P4 ;  /* 0x000000010c0c7824 */ /* 0x100fe400020e0687 */
[----:B------:R-:W-:-:S03]  /*3d0f0*/  IMAD.X R20, R20, 0x1, R135, P5 ;  /* 0x0000000114147824 */ /* 0x000fc600028e0687 */
[----:B------:R1:W-:Y:S02]  /*3d100*/  STL [R1+0x7bc], R12 ;  /* 0x0007bc0c01007387 */ /* 0x0003e40000100800 */
[----:B-1----:R-:W-:Y:S02]  /*3d110*/  IMAD.MOV.U32 R5, RZ, RZ, R12 ;  /* 0x000000ffff057224 */ /* 0x002fe400078e000c */
[----:B------:R-:W-:Y:S01]  /*3d120*/  STL [R1+0x800], R19 ;  /* 0x0008001301007387 */ /* 0x000fe20000100800 */
[----:B------:R-:W-:-:S03]  /*3d130*/  IMAD.MOV.U32 R4, RZ, RZ, R11 ;  /* 0x000000ffff047224 */ /* 0x000fc600078e000b */
[----:B------:R-:W3:Y:S01]  /*3d140*/  LDL.LU R12, [R1+0x93c] ;  /* 0x00093c00010c7983 */ /* 0x000ee20000300800 */
[----:B------:R-:W-:-:S03]  /*3d150*/  IADD3 R14, P4, PT, R14, R134, RZ ;  /* 0x000000860e0e7210 */ /* 0x000fc60007f9e0ff */
[----:B------:R-:W-:Y:S04]  /*3d160*/  STL [R1+0x7fc], R20 ;  /* 0x0007fc1401007387 */ /* 0x000fe80000100800 */
[----:B------:R-:W3:Y:S01]  /*3d170*/  LDL.LU R11, [R1+0x97c] ;  /* 0x00097c00010b7983 */ /* 0x000ee20000300800 */
[----:B------:R-:W-:-:S03]  /*3d180*/  IADD3 R15, P5, PT, R15, R134, RZ ;  /* 0x000000860f0f7210 */ /* 0x000fc60007fbe0ff */
[----:B------:R1:W-:Y:S04]  /*3d190*/  LDGSTS.E [R6+0x6100], desc[UR22][R4.64], P2 ;  /* 0x0610000004067fae */ /* 0x0003e800091a1016 */
[----:B------:R2:W-:Y:S01]  /*3d1a0*/  STL [R1+0x840], R14 ;  /* 0x0008400e01007387 */ /* 0x0005e20000100800 */
[----:B-1----:R-:W-:Y:S01]  /*3d1b0*/  IMAD.MOV.U32 R4, RZ, RZ, R19 ;  /* 0x000000ffff047224 */ /* 0x002fe200078e0013 */
[----:B------:R-:W-:-:S05]  /*3d1c0*/  MOV R5, R20 ;  /* 0x0000001400057202 */ /* 0x000fca0000000f00 */
[----:B------:R1:W-:Y:S01]  /*3d1d0*/  LDGSTS.E [R6+0x6500], desc[UR22][R4.64], P2 ;  /* 0x0650000004067fae */ /* 0x0003e200091a1016 */
[----:B--2---:R-:W-:-:S05]  /*3d1e0*/  IMAD.X R18, R18, 0x1, R135, P4 ;  /* 0x0000000112127824 */ /* 0x004fca00020e0687 */
[----:B------:R-:W-:Y:S01]  /*3d1f0*/  STL [R1+0x83c], R18 ;  /* 0x00083c1201007387 */ /* 0x000fe20000100800 */
[----:B-1----:R-:W-:Y:S02]  /*3d200*/  IMAD.MOV.U32 R4, RZ, RZ, R14 ;  /* 0x000000ffff047224 */ /* 0x002fe400078e000e */
[----:B-----5:R-:W-:Y:S01]  /*3d210*/  IMAD.X R17, R17, 0x1, R135, P5 ;  /* 0x0000000111117824 */ /* 0x020fe200028e0687 */
[----:B------:R1:W-:Y:S01]  /*3d220*/  STL [R1+0x880], R15 ;  /* 0x0008800f01007387 */ /* 0x0003e20000100800 */
[----:B------:R-:W-:-:S03]  /*3d230*/  IMAD.MOV.U32 R5, RZ, RZ, R18 ;  /* 0x000000ffff057224 */ /* 0x000fc600078e0012 */
[----:B------:R-:W2:Y:S04]  /*3d240*/  LDL.LU R14, [R1+0x1c8] ;  /* 0x0001c800010e7983 */ /* 0x000ea80000300800 */
[----:B------:R-:W-:Y:S04]  /*3d250*/  STL [R1+0x87c], R17 ;  /* 0x00087c1101007387 */ /* 0x000fe80000100800 */
[----:B------:R5:W-:Y:S04]  /*3d260*/  LDGSTS.E [R6+0x6900], desc[UR22][R4.64], P2 ;  /* 0x0690000004067fae */ /* 0x000be800091a1016 */
[----:B------:R-:W2:Y:S01]  /*3d270*/  LDL.LU R19, [R1+0x208] ;  /* 0x0002080001137983 */ /* 0x000ea20000300800 */
[----:B------:R-:W-:Y:S01]  /*3d280*/  IADD3 R8, P4, PT, R8, R134, RZ ;  /* 0x0000008608087210 */ /* 0x000fe20007f9e0ff */
[----:B-----5:R-:W-:-:S02]  /*3d290*/  IMAD.MOV.U32 R4, RZ, RZ, R15 ;  /* 0x000000ffff047224 */ /* 0x020fc400078e000f */
[----:B-1----:R-:W5:Y:S01]  /*3d2a0*/  LDL.LU R15, [R1+0x1c4] ;  /* 0x0001c400010f7983 */ /* 0x002f620000300800 */
[----:B------:R-:W-:Y:S02]  /*3d2b0*/  MOV R5, R17 ;  /* 0x0000001100057202 */ /* 0x000fe40000000f00 */
[----:B----4-:R-:W-:Y:S01]  /*3d2c0*/  IADD3 R13, P5, PT, R13, R134, RZ ;  /* 0x000000860d0d7210 */ /* 0x010fe20007fbe0ff */
[----:B------:R-:W4:Y:S04]  /*3d2d0*/  LDL.LU R20, [R1+0x204] ;  /* 0x0002040001147983 */ /* 0x000f280000300800 */
[----:B------:R1:W-:Y:S04]  /*3d2e0*/  STL [R1+0x8c0], R8 ;  /* 0x0008c00801007387 */ /* 0x0003e80000100800 */
[----:B------:R1:W-:Y:S02]  /*3d2f0*/  LDGSTS.E [R6+0x6d00], desc[UR22][R4.64], P2 ;  /* 0x06d0000004067fae */ /* 0x0003e400091a1016 */
[----:B-1----:R-:W-:-:S02]  /*3d300*/  IMAD.MOV.U32 R4, RZ, RZ, R8 ;  /* 0x000000ffff047224 */ /* 0x002fc400078e0008 */
[----:B------:R-:W-:-:S05]  /*3d310*/  IMAD.X R10, R10, 0x1, R135, P4 ;  /* 0x000000010a0a7824 */ /* 0x000fca00020e0687 */
[----:B------:R1:W-:Y:S01]  /*3d320*/  STL [R1+0x8bc], R10 ;  /* 0x0008bc0a01007387 */ /* 0x0003e20000100800 */
[----:B------:R-:W-:-:S03]  /*3d330*/  IMAD.X R16, R16, 0x1, R135, P5 ;  /* 0x0000000110107824 */ /* 0x000fc600028e0687 */
[----:B------:R-:W-:Y:S01]  /*3d340*/  STL [R1+0x900], R13 ;  /* 0x0009000d01007387 */ /* 0x000fe20000100800 */
[----:B------:R-:W-:-:S03]  /*3d350*/  IMAD.MOV.U32 R5, RZ, RZ, R10 ;  /* 0x000000ffff057224 */ /* 0x000fc600078e000a */
[----:B------:R-:W4:Y:S04]  /*3d360*/  LDL.LU R8, [R1+0x248] ;  /* 0x0002480001087983 */ /* 0x000f280000300800 */
[----:B------:R-:W-:Y:S04]  /*3d370*/  STL [R1+0x8fc], R16 ;  /* 0x0008fc1001007387 */ /* 0x000fe80000100800 */
[----:B-1----:R-:W4:Y:S04]  /*3d380*/  LDL.LU R10, [R1+0x288] ;  /* 0x00028800010a7983 */ /* 0x002f280000300800 */
[----:B------:R-:W4:Y:S04]  /*3d390*/  LDL.LU R17, [R1+0x244] ;  /* 0x0002440001117983 */ /* 0x000f280000300800 */
[----:B------:R-:W4:Y:S01]  /*3d3a0*/  LDL.LU R18, [R1+0x284] ;  /* 0x0002840001127983 */ /* 0x000f220000300800 */
[----:B---3--:R-:W-:-:S03]  /*3d3b0*/  IADD3 R9, P4, PT, R9, R134, RZ ;  /* 0x0000008609097210 */ /* 0x008fc60007f9e0ff */
[----:B------:R1:W-:Y:S01]  /*3d3c0*/  LDGSTS.E [R6+0x7100], desc[UR22][R4.64], P2 ;  /* 0x0710000004067fae */ /* 0x0003e200091a1016 */
[----:B------:R-:W-:-:S03]  /*3d3d0*/  IADD3 R7, P5, PT, R7, R134, RZ ;  /* 0x0000008607077210 */ /* 0x000fc60007fbe0ff */
[----:B------:R3:W-:Y:S01]  /*3d3e0*/  STL [R1+0x940], R9 ;  /* 0x0009400901007387 */ /* 0x0007e20000100800 */
[----:B-1----:R-:W-:Y:S01]  /*3d3f0*/  IMAD.MOV.U32 R4, RZ, RZ, R13 ;  /* 0x000000ffff047224 */ /* 0x002fe200078e000d */
[----:B------:R-:W-:-:S05]  /*3d400*/  MOV R5, R16 ;  /* 0x0000001000057202 */ /* 0x000fca0000000f00 */
[----:B------:R1:W-:Y:S01]  /*3d410*/  LDGSTS.E [R6+0x7500], desc[UR22][R4.64], P2 ;  /* 0x0750000004067fae */ /* 0x0003e200091a1016 */
[----:B------:R-:W-:Y:S02]  /*3d420*/  IMAD.X R12, R12, 0x1, R135, P4 ;  /* 0x000000010c0c7824 */ /* 0x000fe400020e0687 */
[----:B-1----:R-:W-:Y:S02]  /*3d430*/  IMAD.MOV.U32 R4, RZ, RZ, R9 ;  /* 0x000000ffff047224 */ /* 0x002fe400078e0009 */
[----:B------:R-:W-:Y:S01]  /*3d440*/  IMAD.MOV.U32 R5, RZ, RZ, R12 ;  /* 0x000000ffff057224 */ /* 0x000fe200078e000c */
[----:B------:R1:W-:Y:S01]  /*3d450*/  STL [R1+0x93c], R12 ;  /* 0x00093c0c01007387 */ /* 0x0003e20000100800 */
[----:B------:R-:W-:-:S03]  /*3d460*/  IMAD.X R11, R11, 0x1, R135, P5 ;  /* 0x000000010b0b7824 */ /* 0x000fc600028e0687 */
[----:B------:R-:W-:Y:S04]  /*3d470*/  STL [R1+0x980], R7 ;  /* 0x0009800701007387 */ /* 0x000fe80000100800 */
[----:B---3--:R-:W3:Y:S04]  /*3d480*/  LDL.LU R9, [R1+0x2c8] ;  /* 0x0002c80001097983 */ /* 0x008ee80000300800 */
[----:B------:R1:W-:Y:S04]  /*3d490*/  STL [R1+0x97c], R11 ;  /* 0x00097c0b01007387 */ /* 0x0003e80000100800 */
[----:B------:R1:W-:Y:S04]  /*3d4a0*/  LDGSTS.E [R6+0x7900], desc[UR22][R4.64], P2 ;  /* 0x0790000004067fae */ /* 0x0003e800091a1016 */
[----:B-1----:R-:W3:Y:S01]  /*3d4b0*/  LDL.LU R12, [R1+0x308] ;  /* 0x00030800010c7983 */ /* 0x002ee20000300800 */
[----:B------:R-:W-:-:S03]  /*3d4c0*/  MOV R5, R11 ;  /* 0x0000000b00057202 */ /* 0x000fc60000000f00 */
[----:B------:R-:W3:Y:S04]  /*3d4d0*/  LDL.LU R11, [R1+0x2c4] ;  /* 0x0002c400010b7983 */ /* 0x000ee80000300800 */
[----:B------:R-:W3:Y:S01]  /*3d4e0*/  LDL.LU R16, [R1+0x304] ;  /* 0x0003040001107983 */ /* 0x000ee20000300800 */
[----:B------:R-:W-:-:S03]  /*3d4f0*/  IMAD.MOV.U32 R4, RZ, RZ, R7 ;  /* 0x000000ffff047224 */ /* 0x000fc600078e0007 */
[----:B------:R-:W3:Y:S04]  /*3d500*/  LDL.LU R13, [R1+0x348] ;  /* 0x00034800010d7983 */ /* 0x000ee80000300800 */
[----:B------:R-:W3:Y:S01]  /*3d510*/  LDL.LU R7, [R1+0x388] ;  /* 0x0003880001077983 */ /* 0x000ee20000300800 */
[----:B--2---:R-:W-:-:S03]  /*3d520*/  IADD3 R14, P4, PT, R14, R134, RZ ;  /* 0x000000860e0e7210 */ /* 0x004fc60007f9e0ff */
[----:B------:R1:W-:Y:S04]  /*3d530*/  LDGSTS.E [R6+0x7d00], desc[UR22][R4.64], P2 ;  /* 0x07d0000004067fae */ /* 0x0003e800091a1016 */
[----:B------:R-:W-:Y:S01]  /*3d540*/  STL [R1+0x1c8], R14 ;  /* 0x0001c80e01007387 */ /* 0x000fe20000100800 */
[----:B------:R-:W-:-:S05]  /*3d550*/  IADD3 R19, P5, PT, R19, R134, RZ ;  /* 0x0000008613137210 */ /* 0x000fca0007fbe0ff */
[----:B------:R-:W-:Y:S01]  /*3d560*/  STL [R1+0x208], R19 ;  /* 0x0002081301007387 */ /* 0x000fe20000100800 */
[----:B-----5:R-:W-:-:S04]  /*3d570*/  IMAD.X R15, R15, 0x1, R135, P4 ;  /* 0x000000010f0f7824 */ /* 0x020fc800020e0687 */
[----:B-1----:R-:W-:Y:S01]  /*3d580*/  IMAD.MOV.U32 R5, RZ, RZ, R15 ;  /* 0x000000ffff057224 */ /* 0x002fe200078e000f */
[----:B------:R1:W-:Y:S01]  /*3d590*/  STL [R1+0x1c4], R15 ;  /* 0x0001c40f01007387 */ /* 0x0003e20000100800 */
[----:B------:R-:W-:Y:S01]  /*3d5a0*/  LOP3.LUT R6, R132, 0x30, RZ, 0x3c, !PT ;  /* 0x0000003084067812 */ /* 0x000fe200078e3cff */
[----:B------:R-:W-:Y:S02]  /*3d5b0*/  IMAD.MOV.U32 R4, RZ, RZ, R14 ;  /* 0x000000ffff047224 */ /* 0x000fe400078e000e */
[----:B-1----:R-:W2:Y:S02]  /*3d5c0*/  LDL.LU R15, [R1+0x344] ;  /* 0x00034400010f7983 */ /* 0x002ea40000300800 */
[----:B------:R-:W-:Y:S02]  /*3d5d0*/  VIADD R6, R6, UR5 ;  /* 0x0000000506067c36 */ /* 0x000fe40008000000 */
[----:B------:R-:W5:Y:S01]  /*3d5e0*/  LDL.LU R14, [R1+0x384] ;  /* 0x00038400010e7983 */ /* 0x000f620000300800 */
[----:B----4-:R-:W-:-:S03]  /*3d5f0*/  IMAD.X R20, R20, 0x1, R135, P5 ;  /* 0x0000000114147824 */ /* 0x010fc600028e0687 */
[----:B------:R1:W-:Y:S04]  /*3d600*/  LDGSTS.E [R6+0x180], desc[UR22][R4.64], P2 ;  /* 0x0018000004067fae */ /* 0x0003e800091a1016 */
[----:B------:R-:W-:Y:S01]  /*3d610*/  STL [R1+0x204], R20 ;  /* 0x0002041401007387 */ /* 0x000fe20000100800 */
[----:B-1----:R-:W-:Y:S01]  /*3d620*/  MOV R4, R19 ;  /* 0x0000001300047202 */ /* 0x002fe20000000f00 */
[----:B------:R-:W-:-:S05]  /*3d630*/  IMAD.MOV.U32 R5, RZ, RZ, R20 ;  /* 0x000000ffff057224 */ /* 0x000fca00078e0014 */
[----:B------:R1:W-:Y:S01]  /*3d640*/  LDGSTS.E [R6+0x580], desc[UR22][R4.64], P2 ;  /* 0x0058000004067fae */ /* 0x0003e200091a1016 */
[-C--:B------:R-:W-:Y:S02]  /*3d650*/  IADD3 R8, P4, PT, R8, R134.reuse, RZ ;  /* 0x0000008608087210 */ /* 0x080fe40007f9e0ff */
[----:B------:R-:W-:-:S03]  /*3d660*/  IADD3 R10, P5, PT, R10, R134, RZ ;  /* 0x000000860a0a7210 */ /* 0x000fc60007fbe0ff */
[--C-:B------:R-:W-:Y:S01]  /*3d670*/  IMAD.X R17, R17, 0x1, R135.reuse, P4 ;  /* 0x0000000111117824 */ /* 0x100fe200020e0687 */
[----:B------:R-:W-:Y:S01]  /*3d680*/  STL [R1+0x248], R8 ;  /* 0x0002480801007387 */ /* 0x000fe20000100800 */
[----:B-1----:R-:W-:Y:S02]  /*3d690*/  IMAD.MOV.U32 R4, RZ, RZ, R8 ;  /* 0x000000ffff047224 */ /* 0x002fe400078e0008 */
[----:B------:R-:W-:Y:S01]  /*3d6a0*/  IMAD.X R18, R18, 0x1, R135, P5 ;  /* 0x0000000112127824 */ /* 0x000fe200028e0687 */
[----:B------:R1:W-:Y:S01]  /*3d6b0*/  STL [R1+0x244], R17 ;  /* 0x0002441101007387 */ /* 0x0003e20000100800 */
[----:B------:R-:W-:-:S03]  /*3d6c0*/  IMAD.MOV.U32 R5, RZ, RZ, R17 ;  /* 0x000000ffff057224 */ /* 0x000fc600078e0011 */
[----:B------:R-:W-:Y:S04]  /*3d6d0*/  STL [R1+0x288], R10 ;  /* 0x0002880a01007387 */ /* 0x000fe80000100800 */
[----:B------:R4:W-:Y:S04]  /*3d6e0*/  LDGSTS.E [R6+0x980], desc[UR22][R4.64], P2 ;  /* 0x0098000004067fae */ /* 0x0009e800091a1016 */
[----:B-1----:R-:W5:Y:S04]  /*3d6f0*/  LDL.LU R17, [R1+0x3c8] ;  /* 0x0003c80001117983 */ /* 0x002f680000300800 */
[----:B------:R1:W-:Y:S04]  /*3d700*/  STL [R1+0x284], R18 ;  /* 0x0002841201007387 */ /* 0x0003e80000100800 */
[----:B------:R-:W5:Y:S01]  /*3d710*/  LDL.LU R8, [R1+0x408] ;  /* 0x0004080001087983 */ /* 0x000f620000300800 */
[----:B----4-:R-:W-:-:S03]  /*3d720*/  IMAD.MOV.U32 R5, RZ, RZ, R18 ;  /* 0x000000ffff057224 */ /* 0x010fc600078e0012 */
[----:B-1----:R-:W4:Y:S01]  /*3d730*/  LDL.LU R18, [R1+0x3c4] ;  /* 0x0003c40001127983 */ /* 0x002f220000300800 */
[----:B------:R-:W-:-:S03]  /*3d740*/  MOV R4, R10 ;  /* 0x0000000a00047202 */ /* 0x000fc60000000f00 */
[----:B------:R-:W4:Y:S04]  /*3d750*/  LDL.LU R10, [R1+0x404] ;  /* 0x00040400010a7983 */ /* 0x000f280000300800 */
[----:B------:R1:W-:Y:S01]  /*3d760*/  LDGSTS.E [R6+0xd80], desc[UR22][R4.64], P2 ;  /* 0x00d8000004067fae */ /* 0x0003e200091a1016 */
[----:B---3--:R-:W-:-:S05]  /*3d770*/  IADD3 R9, P4, PT, R9, R134, RZ ;  /* 0x0000008609097210 */ /* 0x008fca0007f9e0ff */
[----:B------:R3:W-:Y:S01]  /*3d780*/  STL [R1+0x2c8], R9 ;  /* 0x0002c80901007387 */ /* 0x0007e20000100800 */
[----:B-1----:R-:W-:Y:S01]  /*3d790*/  IMAD.MOV.U32 R4, RZ, RZ, R9 ;  /* 0x000000ffff047224 */ /* 0x002fe200078e0009 */
[----:B------:R-:W-:Y:S01]  /*3d7a0*/  IADD3 R12, P5, PT, R12, R134, RZ ;  /* 0x000000860c0c7210 */ /* 0x000fe20007fbe0ff */
[----:B------:R-:W-:-:S04]  /*3d7b0*/  IMAD.X R11, R11, 0x1, R135, P4 ;  /* 0x000000010b0b7824 */ /* 0x000fc800020e0687 */
[----:B------:R-:W-:Y:S01]  /*3d7c0*/  IMAD.X R16, R16, 0x1, R135, P5 ;  /* 0x0000000110107824 */ /* 0x000fe200028e0687 */
[----:B------:R1:W-:Y:S01]  /*3d7d0*/  STL [R1+0x2c4], R11 ;  /* 0x0002c40b01007387 */ /* 0x0003e20000100800 */
[----:B------:R-:W-:-:S03]  /*3d7e0*/  IMAD.MOV.U32 R5, RZ, RZ, R11 ;  /* 0x000000ffff057224 */ /* 0x000fc600078e000b */
[----:B------:R-:W-:Y:S04]  /*3d7f0*/  STL [R1+0x308], R12 ;  /* 0x0003080c01007387 */ /* 0x000fe80000100800 */
[----:B---3--:R-:W3:Y:S01]  /*3d800*/  LDL.LU R9, [R1+0x448] ;  /* 0x0004480001097983 */ /* 0x008ee20000300800 */
[----:B------:R-:W-:-:S03]  /*3d810*/  IADD3 R13, P4, PT, R13, R134, RZ ;  /* 0x000000860d0d7210 */ /* 0x000fc60007f9e0ff */
[----:B------:R1:W-:Y:S04]  /*3d820*/  STL [R1+0x304], R16 ;  /* 0x0003041001007387 */ /* 0x0003e80000100800 */
[----:B------:R1:W-:Y:S04]  /*3d830*/  LDGSTS.E [R6+0x1180], desc[UR22][R4.64], P2 ;  /* 0x0118000004067fae */ /* 0x0003e800091a1016 */
[----:B-1----:R-:W3:Y:S01]  /*3d840*/  LDL.LU R11, [R1+0x488] ;  /* 0x00048800010b7983 */ /* 0x002ee20000300800 */
[----:B------:R-:W-:Y:S01]  /*3d850*/  IADD3 R7, P5, PT, R7, R134, RZ ;  /* 0x0000008607077210 */ /* 0x000fe20007fbe0ff */
[----:B------:R-:W-:-:S02]  /*3d860*/  IMAD.MOV.U32 R5, RZ, RZ, R16 ;  /* 0x000000ffff057224 */ /* 0x000fc400078e0010 */
[----:B------:R-:W3:Y:S01]  /*3d870*/  LDL.LU R16, [R1+0x444] ;  /* 0x0004440001107983 */ /* 0x000ee20000300800 */
[----:B------:R-:W-:-:S03]  /*3d880*/  MOV R4, R12 ;  /* 0x0000000c00047202 */ /* 0x000fc60000000f00 */
[----:B------:R-:W3:Y:S04]  /*3d890*/  LDL.LU R12, [R1+0x484] ;  /* 0x00048400010c7983 */ /* 0x000ee80000300800 */
[----:B------:R1:W-:Y:S04]  /*3d8a0*/  STL [R1+0x348], R13 ;  /* 0x0003480d01007387 */ /* 0x0003e80000100800 */
[----:B------:R1:W-:Y:S01]  /*3d8b0*/  LDGSTS.E [R6+0x1580], desc[UR22][R4.64], P2 ;  /* 0x0158000004067fae */ /* 0x0003e200091a1016 */
[--C-:B--2---:R-:W-:Y:S02]  /*3d8c0*/  IMAD.X R15, R15, 0x1, R135.reuse, P4 ;  /* 0x000000010f0f7824 */ /* 0x104fe400020e0687 */
[----:B-----5:R-:W-:-:S03]  /*3d8d0*/  IMAD.X R14, R14, 0x1, R135, P5 ;  /* 0x000000010e0e7824 */ /* 0x020fc600028e0687 */
[----:B------:R2:W-:Y:S01]  /*3d8e0*/  STL [R1+0x344], R15 ;  /* 0x0003440f01007387 */ /* 0x0005e20000100800 */
[----:B-1----:R-:W-:-:S03]  /*3d8f0*/  IMAD.MOV.U32 R4, RZ, RZ, R13 ;  /* 0x000000ffff047224 */ /* 0x002fc600078e000d */
[----:B------:R1:W-:Y:S04]  /*3d900*/  STL [R1+0x388], R7 ;  /* 0x0003880701007387 */ /* 0x0003e80000100800 */
[----:B------:R-:W5:Y:S01]  /*3d910*/  LDL.LU R13, [R1+0x4c8] ;  /* 0x0004c800010d7983 */ /* 0x000f620000300800 */
[----:B------:R-:W-:-:S03]  /*3d920*/  IMAD.MOV.U32 R5, RZ, RZ, R15 ;  /* 0x000000ffff057224 */ /* 0x000fc600078e000f */
[----:B------:R1:W-:Y:S04]  /*3d930*/  STL [R1+0x384], R14 ;  /* 0x0003840e01007387 */ /* 0x0003e80000100800 */
[----:B------:R-:W5:Y:S04]  /*3d940*/  LDL.LU R19, [R1+0x508] ;  /* 0x0005080001137983 */ /* 0x000f680000300800 */
[----:B--2---:R-:W2:Y:S04]  /*3d950*/  LDL.LU R15, [R1+0x4c4] ;  /* 0x0004c400010f7983 */ /* 0x004ea80000300800 */
[----:B------:R-:W2:Y:S04]  /*3d960*/  LDL.LU R20, [R1+0x504] ;  /* 0x0005040001147983 */ /* 0x000ea80000300800 */
[----:B------:R1:W-:Y:S02]  /*3d970*/  LDGSTS.E [R6+0x1980], desc[UR22][R4.64], P2 ;  /* 0x0198000004067fae */ /* 0x0003e400091a1016 */
[----:B-1----:R-:W-:Y:S01]  /*3d980*/  MOV R4, R7 ;  /* 0x0000000700047202 */ /* 0x002fe20000000f00 */
[----:B------:R-:W-:Y:S01]  /*3d990*/  IMAD.MOV.U32 R5, RZ, RZ, R14 ;  /* 0x000000ffff057224 */ /* 0x000fe200078e000e */
[----:B------:R-:W2:Y:S04]  /*3d9a0*/  LDL.LU R7, [R1+0x548] ;  /* 0x0005480001077983 */ /* 0x000ea80000300800 */
[----:B------:R-:W2:Y:S04]  /*3d9b0*/  LDL.LU R14, [R1+0x588] ;  /* 0x00058800010e7983 */ /* 0x000ea80000300800 */
[----:B------:R1:W-:Y:S01]  /*3d9c0*/  LDGSTS.E [R6+0x1d80], desc[UR22][R4.64], P2 ;  /* 0x01d8000004067fae */ /* 0x0003e200091a1016 */
[----:B------:R-:W-:-:S05]  /*3d9d0*/  IADD3 R17, P4, PT, R17, R134, RZ ;  /* 0x0000008611117210 */ /* 0x000fca0007f9e0ff */
[----:B------:R4:W-:Y:S01]  /*3d9e0*/  STL [R1+0x3c8], R17 ;  /* 0x0003c81101007387 */ /* 0x0009e20000100800 */
[----:B------:R-:W-:Y:S01]  /*3d9f0*/  IADD3 R8, P5, PT, R8, R134, RZ ;  /* 0x0000008608087210 */ /* 0x000fe20007fbe0ff */
[----:B----4-:R-:W-:Y:S02]  /*3da00*/  IMAD.X R18, R18, 0x1, R135, P4 ;  /* 0x0000000112127824 */ /* 0x010fe400020e0687 */
[----:B-1----:R-:W-:Y:S02]  /*3da10*/  IMAD.MOV.U32 R4, RZ, RZ, R17 ;  /* 0x000000ffff047224 */ /* 0x002fe400078e0011 */
[----:B------:R-:W-:Y:S01]  /*3da20*/  IMAD.X R10, R10, 0x1, R135, P5 ;  /* 0x000000010a0a7824 */ /* 0x000fe200028e0687 */
[----:B------:R1:W-:Y:S04]  /*3da30*/  STL [R1+0x3c4], R18 ;  /* 0x0003c41201007387 */ /* 0x0003e80000100800 */
[----:B------:R4:W-:Y:S04]  /*3da40*/  STL [R1+0x408], R8 ;  /* 0x0004080801007387 */ /* 0x0009e80000100800 */
[----:B------:R-:W2:Y:S01]  /*3da50*/  LDL.LU R17, [R1+0x544] ;  /* 0x0005440001117983 */ /* 0x000ea20000300800 */
[----:B------:R-:W-:-:S03]  /*3da60*/  IMAD.MOV.U32 R5, RZ, RZ, R18 ;  /* 0x000000ffff057224 */ /* 0x000fc600078e0012 */
[----:B------:R4:W-:Y:S04]  /*3da70*/  STL [R1+0x404], R10 ;  /* 0x0004040a01007387 */ /* 0x0009e80000100800 */
[----:B-1----:R-:W2:Y:S04]  /*3da80*/  LDL.LU R18, [R1+0x584] ;  /* 0x0005840001127983 */ /* 0x002ea80000300800 */
[----:B------:R1:W-:Y:S02]  /*3da90*/  LDGSTS.E [R6+0x2180], desc[UR22][R4.64], P2 ;  /* 0x0218000004067fae */ /* 0x0003e400091a1016 */
[----:B-1----:R-:W-:Y:S01]  /*3daa0*/  MOV R4, R8 ;  /* 0x0000000800047202 */ /* 0x002fe20000000f00 */
[----:B------:R-:W-:Y:S01]  /*3dab0*/  IMAD.MOV.U32 R5, RZ, RZ, R10 ;  /* 0x000000ffff057224 */ /* 0x000fe200078e000a */
[----:B----4-:R-:W4:Y:S04]  /*3dac0*/  LDL.LU R8, [R1+0x5c8] ;  /* 0x0005c80001087983 */ /* 0x010f280000300800 */
        /* <DEDUP_REMOVED lines=8> */
[----:B------:R1:W-:Y:S04]  /*3db50*/  STL [R1+0x444], R16 ;  /* 0x0004441001007387 */ /* 0x0003e80000100800 */
[----:B------:R1:W-:Y:S04]  /*3db60*/  STL [R1+0x488], R11 ;  /* 0x0004880b01007387 */ /* 0x0003e80000100800 */
[----:B---3--:R-:W3:Y:S01]  /*3db70*/  LDL.LU R9, [R1+0x5c4] ;  /* 0x0005c40001097983 */ /* 0x008ee20000300800 */
[----:B------:R-:W-:-:S03]  /*3db80*/  IMAD.MOV.U32 R5, RZ, RZ, R16 ;  /* 0x000000ffff057224 */ /* 0x000fc600078e0010 */
[----:B------:R2:W-:Y:S04]  /*3db90*/  STL [R1+0x484], R12 ;  /* 0x0004840c01007387 */ /* 0x0005e80000100800 */
[----:B-1----:R-:W3:Y:S04]  /*3dba0*/  LDL.LU R16, [R1+0x604] ;  /* 0x0006040001107983 */ /* 0x002ee80000300800 */
[----:B------:R1:W-:Y:S01]  /*3dbb0*/  LDGSTS.E [R6+0x2980], desc[UR22][R4.64], P2 ;  /* 0x0298000004067fae */ /* 0x0003e200091a1016 */
[-C--:B-----5:R-:W-:Y:S02]  /*3dbc0*/  IADD3 R13, P4, PT, R13, R134.reuse, RZ ;  /* 0x000000860d0d7210 */ /* 0x0a0fe40007f9e0ff */
[----:B-1----:R-:W-:Y:S01]  /*3dbd0*/  MOV R4, R11 ;  /* 0x0000000b00047202 */ /* 0x002fe20000000f00 */
[----:B------:R-:W-:Y:S01]  /*3dbe0*/  IMAD.MOV.U32 R5, RZ, RZ, R12 ;  /* 0x000000ffff057224 */ /* 0x000fe200078e000c */
[----:B------:R-:W-:Y:S01]  /*3dbf0*/  IADD3 R19, P5, PT, R19, R134, RZ ;  /* 0x0000008613137210 */ /* 0x000fe20007fbe0ff */
[----:B------:R-:W5:Y:S01]  /*3dc00*/  LDL.LU R11, [R1+0x648] ;  /* 0x00064800010b7983 */ /* 0x000f620000300800 */
[----:B--2---:R-:W-:-:S03]  /*3dc10*/  IMAD.X R15, R15, 0x1, R135, P4 ;  /* 0x000000010f0f7824 */ /* 0x004fc600020e0687 */
[----:B------:R-:W2:Y:S01]  /*3dc20*/  LDL.LU R12, [R1+0x688] ;  /* 0x00068800010c7983 */ /* 0x000ea20000300800 */
[----:B------:R-:W-:-:S03]  /*3dc30*/  IMAD.X R20, R20, 0x1, R135, P5 ;  /* 0x0000000114147824 */ /* 0x000fc600028e0687 */
[----:B------:R-:W-:Y:S04]  /*3dc40*/  STL [R1+0x4c8], R13 ;  /* 0x0004c80d01007387 */ /* 0x000fe80000100800 */
[----:B------:R1:W-:Y:S04]  /*3dc50*/  LDGSTS.E [R6+0x2d80], desc[UR22][R4.64], P2 ;  /* 0x02d8000004067fae */ /* 0x0003e800091a1016 */
[----:B------:R1:W-:Y:S04]  /*3dc60*/  STL [R1+0x4c4], R15 ;  /* 0x0004c40f01007387 */ /* 0x0003e80000100800 */
[----:B------:R-:W-:Y:S01]  /*3dc70*/  STL [R1+0x508], R19 ;  /* 0x0005081301007387 */ /* 0x000fe20000100800 */
[----:B-1----:R-:W-:-:S03]  /*3dc80*/  IMAD.MOV.U32 R5, RZ, RZ, R15 ;  /* 0x000000ffff057224 */ /* 0x002fc600078e000f */
[----:B------:R-:W2:Y:S01]  /*3dc90*/  LDL.LU R15, [R1+0x644] ;  /* 0x00064400010f7983 */ /* 0x000ea20000300800 */
[----:B------:R-:W-:-:S03]  /*3dca0*/  IMAD.MOV.U32 R4, RZ, RZ, R13 ;  /* 0x000000ffff047224 */ /* 0x000fc600078e000d */
[----:B------:R-:W-:Y:S04]  /*3dcb0*/  STL [R1+0x504], R20 ;  /* 0x0005041401007387 */ /* 0x000fe80000100800 */
[----:B------:R-:W2:Y:S01]  /*3dcc0*/  LDL.LU R13, [R1+0x684] ;  /* 0x00068400010d7983 */ /* 0x000ea20000300800 */
[----:B------:R-:W-:-:S03]  /*3dcd0*/  IADD3 R7, P4, PT, R7, R134, RZ ;  /* 0x0000008607077210 */ /* 0x000fc60007f9e0ff */
[----:B------:R1:W-:Y:S01]  /*3dce0*/  LDGSTS.E [R6+0x3180], desc[UR22][R4.64], P2 ;  /* 0x0318000004067fae */ /* 0x0003e200091a1016 */
[----:B------:R-:W-:-:S03]  /*3dcf0*/  IADD3 R14, P5, PT, R14, R134, RZ ;  /* 0x000000860e0e7210 */ /* 0x000fc60007fbe0ff */
[----:B------:R-:W-:Y:S01]  /*3dd00*/  STL [R1+0x548], R7 ;  /* 0x0005480701007387 */ /* 0x000fe20000100800 */
[----:B-1----:R-:W-:Y:S01]  /*3dd10*/  MOV R4, R19 ;  /* 0x0000001300047202 */ /* 0x002fe20000000f00 */
[----:B------:R-:W-:-:S05]  /*3dd20*/  IMAD.MOV.U32 R5, RZ, RZ, R20 ;  /* 0x000000ffff057224 */ /* 0x000fca00078e0014 */
[----:B------:R1:W-:Y:S02]  /*3dd30*/  LDGSTS.E [R6+0x3580], desc[UR22][R4.64], P2 ;  /* 0x0358000004067fae */ /* 0x0003e400091a1016 */
        /* <DEDUP_REMOVED lines=10> */
[----:B----4-:R-:W-:-:S03]  /*3dde0*/  IMAD.MOV.U32 R5, RZ, RZ, R18 ;  /* 0x000000ffff057224 */ /* 0x010fc600078e0012 */
[----:B-1----:R-:W4:Y:S01]  /*3ddf0*/  LDL.LU R18, [R1+0x6c4] ;  /* 0x0006c40001127983 */ /* 0x002f220000300800 */
[----:B------:R-:W-:-:S03]  /*3de00*/  MOV R4, R14 ;  /* 0x0000000e00047202 */ /* 0x000fc60000000f00 */
[----:B------:R-:W4:Y:S01]  /*3de10*/  LDL.LU R14, [R1+0x704] ;  /* 0x00070400010e7983 */ /* 0x000f220000300800 */
[-C--:B------:R-:W-:Y:S02]  /*3de20*/  IADD3 R8, P4, PT, R8, R134.reuse, RZ ;  /* 0x0000008608087210 */ /* 0x080fe40007f9e0ff */
[----:B------:R-:W-:Y:S01]  /*3de30*/  IADD3 R10, P5, PT, R10, R134, RZ ;  /* 0x000000860a0a7210 */ /* 0x000fe20007fbe0ff */
[----:B------:R1:W-:Y:S04]  /*3de40*/  LDGSTS.E [R6+0x3d80], desc[UR22][R4.64], P2 ;  /* 0x03d8000004067fae */ /* 0x0003e800091a1016 */
[----:B------:R-:W-:Y:S01]  /*3de50*/  STL [R1+0x5c8], R8 ;  /* 0x0005c80801007387 */ /* 0x000fe20000100800 */
[----:B-1----:R-:W-:Y:S02]  /*3de60*/  IMAD.MOV.U32 R4, RZ, RZ, R8 ;  /* 0x000000ffff047224 */ /* 0x002fe400078e0008 */
[----:B---3--:R-:W-:-:S04]  /*3de70*/  IMAD.X R9, R9, 0x1, R135, P4 ;  /* 0x0000000109097824 */ /* 0x008fc800020e0687 */
[----:B------:R-:W-:Y:S01]  /*3de80*/  IMAD.MOV.U32 R5, RZ, RZ, R9 ;  /* 0x000000ffff057224 */ /* 0x000fe200078e0009 */
[----:B------:R1:W-:Y:S01]  /*3de90*/  STL [R1+0x5c4], R9 ;  /* 0x0005c40901007387 */ /* 0x0003e20000100800 */
[----:B------:R-:W-:-:S03]  /*3dea0*/  IMAD.X R16, R16, 0x1, R135, P5 ;  /* 0x0000000110107824 */ /* 0x000fc600028e0687 */
[----:B------:R-:W-:Y:S04]  /*3deb0*/  STL [R1+0x608], R10 ;  /* 0x0006080a01007387 */ /* 0x000fe80000100800 */
[----:B------:R3:W-:Y:S04]  /*3dec0*/  LDGSTS.E [R6+0x4180], desc[UR22][R4.64], P2 ;  /* 0x0418000004067fae */ /* 0x0007e800091a1016 */
[----:B-1----:R-:W4:Y:S04]  /*3ded0*/  LDL.LU R9, [R1+0x748] ;  /* 0x0007480001097983 */ /* 0x002f280000300800 */
[----:B------:R1:W-:Y:S04]  /*3dee0*/  STL [R1+0x604], R16 ;  /* 0x0006041001007387 */ /* 0x0003e80000100800 */
[----:B------:R-:W4:Y:S01]  /*3def0*/  LDL.LU R8, [R1+0x788] ;  /* 0x0007880001087983 */ /* 0x000f220000300800 */
[----:B---3--:R-:W-:Y:S01]  /*3df00*/  IMAD.MOV.U32 R5, RZ, RZ, R16 ;  /* 0x000000ffff057224 */ /* 0x008fe200078e0010 */
[----:B-----5:R-:W-:-:S02]  /*3df10*/  IADD3 R11, P4, PT, R11, R134, RZ ;  /* 0x000000860b0b7210 */ /* 0x020fc40007f9e0ff */
[----:B-1----:R-:W3:Y:S01]  /*3df20*/  LDL.LU R16, [R1+0x744] ;  /* 0x0007440001107983 */ /* 0x002ee20000300800 */
[----:B------:R-:W-:Y:S02]  /*3df30*/  MOV R4, R10 ;  /* 0x0000000a00047202 */ /* 0x000fe40000000f00 */
[----:B--2---:R-:W-:Y:S01]  /*3df40*/  IADD3 R12, P5, PT, R12, R134, RZ ;  /* 0x000000860c0c7210 */ /* 0x004fe20007fbe0ff */
[----:B------:R-:W2:Y:S04]  /*3df50*/  LDL.LU R10, [R1+0x784] ;  /* 0x00078400010a7983 */ /* 0x000ea80000300800 */
[----:B------:R1:W-:Y:S04]  /*3df60*/  LDGSTS.E [R6+0x4580], desc[UR22][R4.64], P2 ;  /* 0x0458000004067fae */ /* 0x0003e800091a1016 */
[----:B------:R5:W-:Y:S01]  /*3df70*/  STL [R1+0x648], R11 ;  /* 0x0006480b01007387 */ /* 0x000be20000100800 */
[----:B------:R-:W-:-:S02]  /*3df80*/  IMAD.X R15, R15, 0x1, R135, P4 ;  /* 0x000000010f0f7824 */ /* 0x000fc400020e0687 */
[----:B-1----:R-:W-:Y:S02]  /*3df90*/  IMAD.MOV.U32 R4, RZ, RZ, R11 ;  /* 0x000000ffff047224 */ /* 0x002fe400078e000b */
[----:B------:R-:W-:Y:S01]  /*3dfa0*/  IMAD.MOV.U32 R5, RZ, RZ, R15 ;  /* 0x000000ffff057224 */ /* 0x000fe200078e000f */
[----:B------:R-:W-:Y:S01]  /*3dfb0*/  STL [R1+0x644], R15 ;  /* 0x0006440f01007387 */ /* 0x000fe20000100800 */
[----:B------:R-:W-:-:S03]  /*3dfc0*/  IMAD.X R13, R13, 0x1, R135, P5 ;  /* 0x000000010d0d7824 */ /* 0x000fc600028e0687 */
[----:B------:R1:W-:Y:S04]  /*3dfd0*/  STL [R1+0x688], R12 ;  /* 0x0006880c01007387 */ /* 0x0003e80000100800 */
[----:B-----5:R-:W5:Y:S04]  /*3dfe0*/  LDL.LU R11, [R1+0x7c8] ;  /* 0x0007c800010b7983 */ /* 0x020f680000300800 */
[----:B------:R1:W-:Y:S04]  /*3dff0*/  STL [R1+0x684], R13 ;  /* 0x0006840d01007387 */ /* 0x0003e80000100800 */
[----:B------:R1:W-:Y:S04]  /*3e000*/  LDGSTS.E [R6+0x4980], desc[UR22][R4.64], P2 ;  /* 0x0498000004067fae */ /* 0x0003e800091a1016 */
[----:B------:R-:W5:Y:S01]  /*3e010*/  LDL.LU R19, [R1+0x808] ;  /* 0x0008080001137983 */ /* 0x000f620000300800 */
[----:B-1----:R-:W-:-:S03]  /*3e020*/  MOV R4, R12 ;  /* 0x0000000c00047202 */ /* 0x002fc60000000f00 */
[----:B------:R-:W5:Y:S04]  /*3e030*/  LDL.LU R12, [R1+0x7c4] ;  /* 0x0007c400010c7983 */ /* 0x000f680000300800 */
[----:B------:R-:W5:Y:S01]  /*3e040*/  LDL.LU R20, [R1+0x804] ;  /* 0x0008040001147983 */ /* 0x000f620000300800 */
[----:B------:R-:W-:-:S03]  /*3e050*/  IMAD.MOV.U32 R5, RZ, RZ, R13 ;  /* 0x000000ffff057224 */ /* 0x000fc600078e000d */
[----:B------:R-:W5:Y:S04]  /*3e060*/  LDL.LU R13, [R1+0x848] ;  /* 0x00084800010d7983 */ /* 0x000f680000300800 */
[----:B------:R-:W5:Y:S04]  /*3e070*/  LDL.LU R15, [R1+0x888] ;  /* 0x00088800010f7983 */ /* 0x000f680000300800 */
[----:B------:R1:W-:Y:S01]  /*3e080*/  LDGSTS.E [R6+0x4d80], desc[UR22][R4.64], P2 ;  /* 0x04d8000004067fae */ /* 0x0003e200091a1016 */
[----:B------:R-:W-:-:S05]  /*3e090*/  IADD3 R17, P4, PT, R17, R134, RZ ;  /* 0x0000008611117210 */ /* 0x000fca0007f9e0ff */
[----:B------:R-:W-:Y:S01]  /*3e0a0*/  STL [R1+0x6c8], R17 ;  /* 0x0006c81101007387 */ /* 0x000fe20000100800 */
[----:B------:R-:W-:Y:S01]  /*3e0b0*/  IADD3 R7, P5, PT, R7, R134, RZ ;  /* 0x0000008607077210 */ /* 0x000fe20007fbe0ff */
[----:B----4-:R-:W-:-:S04]  /*3e0c0*/  IMAD.X R18, R18, 0x1, R135, P4 ;  /* 0x0000000112127824 */ /* 0x010fc800020e0687 */
[----:B------:R-:W-:Y:S01]  /*3e0d0*/  IMAD.X R14, R14, 0x1, R135, P5 ;  /* 0x000000010e0e7824 */ /* 0x000fe200028e0687 */
[----:B------:R4:W-:Y:S01]  /*3e0e0*/  STL [R1+0x6c4], R18 ;  /* 0x0006c41201007387 */ /* 0x0009e20000100800 */
[----:B-1----:R-:W-:-:S03]  /*3e0f0*/  IMAD.MOV.U32 R5, RZ, RZ, R18 ;  /* 0x000000ffff057224 */ /* 0x002fc600078e0012 */
[----:B------:R1:W-:Y:S01]  /*3e100*/  STL [R1+0x708], R7 ;  /* 0x0007080701007387 */ /* 0x0003e20000100800 */
[----:B------:R-:W-:-:S03]  /*3e110*/  IMAD.MOV.U32 R4, RZ, RZ, R17 ;  /* 0x000000ffff047224 */ /* 0x000fc600078e0011 */
[----:B----4-:R-:W4:Y:S04]  /*3e120*/  LDL.LU R18, [R1+0x844] ;  /* 0x0008440001127983 */ /* 0x010f280000300800 */
[----:B------:R1:W-:Y:S04]  /*3e130*/  STL [R1+0x704], R14 ;  /* 0x0007040e01007387 */ /* 0x0003e80000100800 */
[----:B------:R-:W4:Y:S04]  /*3e140*/  LDL.LU R17, [R1+0x884] ;  /* 0x0008840001117983 */ /* 0x000f280000300800 */
[----:B------:R1:W-:Y:S02]  /*3e150*/  LDGSTS.E [R6+0x5180], desc[UR22][R4.64], P2 ;  /* 0x0518000004067fae */ /* 0x0003e400091a1016 */
[----:B-1----:R-:W-:Y:S01]  /*3e160*/  MOV R4, R7 ;  /* 0x0000000700047202 */ /* 0x002fe20000000f00 */
[----:B------:R-:W-:Y:S01]  /*3e170*/  IMAD.MOV.U32 R5, RZ, RZ, R14 ;  /* 0x000000ffff057224 */ /* 0x000fe200078e000e */
[----:B------:R-:W4:Y:S04]  /*3e180*/  LDL.LU R7, [R1+0x8c8] ;  /* 0x0008c80001077983 */ /* 0x000f280000300800 */
[----:B------:R-:W4:Y:S04]  /*3e190*/  LDL.LU R14, [R1+0x908] ;  /* 0x00090800010e7983 */ /* 0x000f280000300800 */
[----:B------:R1:W-:Y:S01]  /*3e1a0*/  LDGSTS.E [R6+0x5580], desc[UR22][R4.64], P2 ;  /* 0x0558000004067fae */ /* 0x0003e200091a1016 */
[----:B------:R-:W-:-:S05]  /*3e1b0*/  IADD3 R9, P4, PT, R9, R134, RZ ;  /* 0x0000008609097210 */ /* 0x000fca0007f9e0ff */
[----:B------:R2:W-:Y:S01]  /*3e1c0*/  STL [R1+0x748], R9 ;  /* 0x0007480901007387 */ /* 0x0005e20000100800 */
[----:B------:R-:W-:Y:S01]  /*3e1d0*/  IADD3 R8, P5, PT, R8, R134, RZ ;  /* 0x0000008608087210 */ /* 0x000fe20007fbe0ff */
[----:B---3--:R-:W-:Y:S02]  /*3e1e0*/  IMAD.X R16, R16, 0x1, R135, P4 ;  /* 0x0000000110107824 */ /* 0x008fe400020e0687 */
[----:B-1----:R-:W-:Y:S02]  /*3e1f0*/  IMAD.MOV.U32 R4, RZ, RZ, R9 ;  /* 0x000000ffff047224 */ /* 0x002fe400078e0009 */
[----:B--2---:R-:W-:Y:S01]  /*3e200*/  IMAD.X R10, R10, 0x1, R135, P5 ;  /* 0x000000010a0a7824 */ /* 0x004fe200028e0687 */
[----:B------:R1:W-:Y:S04]  /*3e210*/  STL [R1+0x744], R16 ;  /* 0x0007441001007387 */ /* 0x0003e80000100800 */
[----:B------:R-:W-:Y:S04]  /*3e220*/  STL [R1+0x788], R8 ;  /* 0x0007880801007387 */ /* 0x000fe80000100800 */
[----:B------:R-:W2:Y:S01]  /*3e230*/  LDL.LU R9, [R1+0x8c4] ;  /* 0x0008c40001097983 */ /* 0x000ea20000300800 */
[----:B------:R-:W-:-:S03]  /*3e240*/  IMAD.MOV.U32 R5, RZ, RZ, R16 ;  /* 0x000000ffff057224 */ /* 0x000fc600078e0010 */
[----:B------:R3:W-:Y:S04]  /*3e250*/  STL [R1+0x784], R10 ;  /* 0x0007840a01007387 */ /* 0x0007e80000100800 */
[----:B-1----:R-:W2:Y:S04]  /*3e260*/  LDL.LU R16, [R1+0x904] ;  /* 0x0009040001107983 */ /* 0x002ea80000300800 */
[----:B------:R1:W-:Y:S01]  /*3e270*/  LDGSTS.E [R6+0x5980], desc[UR22][R4.64], P2 ;  /* 0x0598000004067fae */ /* 0x0003e200091a1016 */
[----:B-----5:R-:W-:Y:S02]  /*3e280*/  IADD3 R11, P4, PT, R11, R134, RZ ;  /* 0x000000860b0b7210 */ /* 0x020fe40007f9e0ff */
[----:B-1----:R-:W-:Y:S01]  /*3e290*/  MOV R4, R8 ;  /* 0x0000000800047202 */ /* 0x002fe20000000f00 */
[----:B------:R-:W-:-:S02]  /*3e2a0*/  IMAD.MOV.U32 R5, RZ, RZ, R10 ;  /* 0x000000ffff057224 */ /* 0x000fc400078e000a */
[----:B---3--:R-:W3:Y:S04]  /*3e2b0*/  LDL.LU R10, [R1+0x948] ;  /* 0x00094800010a7983 */ /* 0x008ee80000300800 */
[----:B------:R-:W5:Y:S01]  /*3e2c0*/  LDL.LU R8, [R1+0x988] ;  /* 0x0009880001087983 */ /* 0x000f620000300800 */
        /* <DEDUP_REMOVED lines=9> */
[----:B------:R-:W5:Y:S04]  /*3e360*/  LDL.LU R12, [R1+0x944] ;  /* 0x00094400010c7983 */ /* 0x000f680000300800 */
[----:B------:R-:W-:Y:S04]  /*3e370*/  STL [R1+0x804], R20 ;  /* 0x0008041401007387 */ /* 0x000fe80000100800 */
[----:B------:R-:W5:Y:S01]  /*3e380*/  LDL.LU R11, [R1+0x984] ;  /* 0x00098400010b7983 */ /* 0x000f620000300800 */
[----:B------:R-:W-:-:S03]  /*3e390*/  IADD3 R13, P4, PT, R13, R134, RZ ;  /* 0x000000860d0d7210 */ /* 0x000fc60007f9e0ff */
[----:B------:R1:W-:Y:S01]  /*3e3a0*/  LDGSTS.E [R6+0x6180], desc[UR22][R4.64], P2 ;  /* 0x0618000004067fae */ /* 0x0003e200091a1016 */
[----:B------:R-:W-:-:S03]  /*3e3b0*/  IADD3 R15, P5, PT, R15, R134, RZ ;  /* 0x000000860f0f7210 */ /* 0x000fc60007fbe0ff */
[----:B------:R4:W-:Y:S01]  /*3e3c0*/  STL [R1+0x848], R13 ;  /* 0x0008480d01007387 */ /* 0x0009e20000100800 */
[----:B-1----:R-:W-:Y:S01]  /*3e3d0*/  MOV R4, R19 ;  /* 0x0000001300047202 */ /* 0x002fe20000000f00 */
[----:B------:R-:W-:-:S05]  /*3e3e0*/  IMAD.MOV.U32 R5, RZ, RZ, R20 ;  /* 0x000000ffff057224 */ /* 0x000fca00078e0014 */
[----:B------:R1:W-:Y:S02]  /*3e3f0*/  LDGSTS.E [R6+0x6580], desc[UR22][R4.64], P2 ;  /* 0x0658000004067fae */ /* 0x0003e400091a1016 */
[----:B-1----:R-:W-:Y:S02]  /*3e400*/  IMAD.MOV.U32 R4, RZ, RZ, R13 ;  /* 0x000000ffff047224 */ /* 0x002fe400078e000d */
[----:B----4-:R-:W-:-:S04]  /*3e410*/  IMAD.X R18, R18, 0x1, R135, P4 ;  /* 0x0000000112127824 */ /* 0x010fc800020e0687 */
[----:B------:R-:W-:Y:S01]  /*3e420*/  IMAD.MOV.U32 R5, RZ, RZ, R18 ;  /* 0x000000ffff057224 */ /* 0x000fe200078e0012 */
[----:B------:R-:W-:Y:S01]  /*3e430*/  STL [R1+0x844], R18 ;  /* 0x0008441201007387 */ /* 0x000fe20000100800 */
[----:B------:R-:W-:-:S03]  /*3e440*/  IMAD.X R17, R17, 0x1, R135, P5 ;  /* 0x0000000111117824 */ /* 0x000fc600028e0687 */
[----:B------:R1:W-:Y:S04]  /*3e450*/  STL [R1+0x888], R15 ;  /* 0x0008880f01007387 */ /* 0x0003e80000100800 */
[----:B------:R-:W4:Y:S04]  /*3e460*/  LDL.LU R13, [R1+0x1d0] ;  /* 0x0001d000010d7983 */ /* 0x000f280000300800 */
[----:B------:R-:W-:Y:S04]  /*3e470*/  STL [R1+0x884], R17 ;  /* 0x0008841101007387 */ /* 0x000fe80000100800 */
[----:B------:R1:W-:Y:S04]  /*3e480*/  LDGSTS.E [R6+0x6980], desc[UR22][R4.64], P2 ;  /* 0x0698000004067fae */ /* 0x0003e800091a1016 */
[----:B------:R-:W4:Y:S01]  /*3e490*/  LDL.LU R19, [R1+0x210] ;  /* 0x0002100001137983 */ /* 0x000f220000300800 */
[----:B-1----:R-:W-:-:S03]  /*3e4a0*/  MOV R4, R15 ;  /* 0x0000000f00047202 */ /* 0x002fc60000000f00 */
[----:B------:R-:W4:Y:S01]  /*3e4b0*/  LDL.LU R15, [R1+0x1cc] ;  /* 0x0001cc00010f7983 */ /* 0x000f220000300800 */
[-C--:B------:R-:W-:Y:S01]  /*3e4c0*/  IADD3 R7, P4, PT, R7, R134.reuse, RZ ;  /* 0x0000008607077210 */ /* 0x080fe20007f9e0ff */
[----:B------:R-:W-:Y:S01]  /*3e4d0*/  IMAD.MOV.U32 R5, RZ, RZ, R17 ;  /* 0x000000ffff057224 */ /* 0x000fe200078e0011 */
[----:B------:R-:W-:Y:S01]  /*3e4e0*/  IADD3 R14, P5, PT, R14, R134, RZ ;  /* 0x000000860e0e7210 */ /* 0x000fe20007fbe0ff */
[----:B------:R-:W4:Y:S04]  /*3e4f0*/  LDL.LU R20, [R1+0x20c] ;  /* 0x00020c0001147983 */ /* 0x000f280000300800 */
[----:B------:R1:W-:Y:S04]  /*3e500*/  STL [R1+0x8c8], R7 ;  /* 0x0008c80701007387 */ /* 0x0003e80000100800 */
[----:B------:R1:W-:Y:S02]  /*3e510*/  LDGSTS.E [R6+0x6d80], desc[UR22][R4.64], P2 ;  /* 0x06d8000004067fae */ /* 0x0003e400091a1016 */
[----:B-1----:R-:W-:-:S02]  /*3e520*/  IMAD.MOV.U32 R4, RZ, RZ, R7 ;  /* 0x000000ffff047224 */ /* 0x002fc400078e0007 */
[----:B--2---:R-:W-:-:S05]  /*3e530*/  IMAD.X R9, R9, 0x1, R135, P4 ;  /* 0x0000000109097824 */ /* 0x004fca00020e0687 */
[----:B------:R1:W-:Y:S01]  /*3e540*/  STL [R1+0x8c4], R9 ;  /* 0x0008c40901007387 */ /* 0x0003e20000100800 */
[----:B------:R-:W-:-:S03]  /*3e550*/  IMAD.X R16, R16, 0x1, R135, P5 ;  /* 0x0000000110107824 */ /* 0x000fc600028e0687 */
[----:B------:R-:W-:Y:S01]  /*3e560*/  STL [R1+0x908], R14 ;  /* 0x0009080e01007387 */ /* 0x000fe20000100800 */
[----:B------:R-:W-:-:S03]  /*3e570*/  IMAD.MOV.U32 R5, RZ, RZ, R9 ;  /* 0x000000ffff057224 */ /* 0x000fc600078e0009 */
[----:B------:R-:W2:Y:S04]  /*3e580*/  LDL.LU R7, [R1+0x250] ;  /* 0x0002500001077983 */ /* 0x000ea80000300800 */
[----:B------:R-:W-:Y:S04]  /*3e590*/  STL [R1+0x904], R16 ;  /* 0x0009041001007387 */ /* 0x000fe80000100800 */
[----:B-1----:R-:W2:Y:S04]  /*3e5a0*/  LDL.LU R9, [R1+0x290] ;  /* 0x0002900001097983 */ /* 0x002ea80000300800 */
[----:B------:R-:W2:Y:S01]  /*3e5b0*/  LDL.LU R17, [R1+0x24c] ;  /* 0x00024c0001117983 */ /* 0x000ea20000300800 */
[----:B---3--:R-:W-:-:S03]  /*3e5c0*/  IADD3 R10, P4, PT, R10, R134, RZ ;  /* 0x000000860a0a7210 */ /* 0x008fc60007f9e0ff */
[----:B------:R1:W-:Y:S01]  /*3e5d0*/  LDGSTS.E [R6+0x7180], desc[UR22][R4.64], P2 ;  /* 0x0718000004067fae */ /* 0x0003e200091a1016 */
[----:B-----5:R-:W-:-:S03]  /*3e5e0*/  IADD3 R8, P5, PT, R8, R134, RZ ;  /* 0x0000008608087210 */ /* 0x020fc60007fbe0ff */
[----:B------:R-:W3:Y:S01]  /*3e5f0*/  LDL.LU R18, [R1+0x28c] ;  /* 0x00028c0001127983 */ /* 0x000ee20000300800 */
[----:B-1----:R-:W-:Y:S01]  /*3e600*/  MOV R4, R14 ;  /* 0x0000000e00047202 */ /* 0x002fe20000000f00 */
[----:B------:R-:W-:Y:S02]  /*3e610*/  IMAD.MOV.U32 R5, RZ, RZ, R16 ;  /* 0x000000ffff057224 */ /* 0x000fe400078e0010 */
[----:B------:R1:W-:Y:S04]  /*3e620*/  STL [R1+0x948], R10 ;  /* 0x0009480a01007387 */ /* 0x0003e80000100800 */
[----:B------:R5:W-:Y:S01]  /*3e630*/  LDGSTS.E [R6+0x7580], desc[UR22][R4.64], P2 ;  /* 0x0758000004067fae */ /* 0x000be200091a1016 */
[----:B------:R-:W-:Y:S02]  /*3e640*/  IMAD.X R12, R12, 0x1, R135, P4 ;  /* 0x000000010c0c7824 */ /* 0x000fe400020e0687 */
[----:B-----5:R-:W-:-:S02]  /*3e650*/  IMAD.MOV.U32 R4, RZ, RZ, R10 ;  /* 0x000000ffff047224 */ /* 0x020fc400078e000a */
[----:B------:R-:W-:Y:S01]  /*3e660*/  IMAD.MOV.U32 R5, RZ, RZ, R12 ;  /* 0x000000ffff057224 */ /* 0x000fe200078e000c */
[----:B------:R5:W-:Y:S01]  /*3e670*/  STL [R1+0x944], R12 ;  /* 0x0009440c01007387 */ /* 0x000be20000100800 */
[----:B------:R-:W-:-:S03]  /*3e680*/  IMAD.X R11, R11, 0x1, R135, P5 ;  /* 0x000000010b0b7824 */ /* 0x000fc600028e0687 */
[----:B------:R-:W-:Y:S04]  /*3e690*/  STL [R1+0x988], R8 ;  /* 0x0009880801007387 */ /* 0x000fe80000100800 */
[----:B-1----:R-:W3:Y:S04]  /*3e6a0*/  LDL.LU R10, [R1+0x2d0] ;  /* 0x0002d000010a7983 */ /* 0x002ee80000300800 */
[----:B------:R1:W-:Y:S04]  /*3e6b0*/  STL [R1+0x984], R11 ;  /* 0x0009840b01007387 */ /* 0x0003e80000100800 */
[----:B------:R1:W-:Y:S04]  /*3e6c0*/  LDGSTS.E [R6+0x7980], desc[UR22][R4.64], P2 ;  /* 0x0798000004067fae */ /* 0x0003e800091a1016 */
[----:B-----5:R-:W5:Y:S01]  /*3e6d0*/  LDL.LU R12, [R1+0x310] ;  /* 0x00031000010c7983 */ /* 0x020f620000300800 */
[----:B-1----:R-:W-:-:S03]  /*3e6e0*/  IMAD.MOV.U32 R5, RZ, RZ, R11 ;  /* 0x000000ffff057224 */ /* 0x002fc600078e000b */
[----:B------:R-:W5:Y:S04]  /*3e6f0*/  LDL.LU R11, [R1+0x2cc] ;  /* 0x0002cc00010b7983 */ /* 0x000f680000300800 */
[----:B------:R-:W5:Y:S01]  /*3e700*/  LDL.LU R16, [R1+0x30c] ;  /* 0x00030c0001107983 */ /* 0x000f620000300800 */
[----:B------:R-:W-:-:S03]  /*3e710*/  MOV R4, R8 ;  /* 0x0000000800047202 */ /* 0x000fc60000000f00 */
[----:B------:R-:W5:Y:S04]  /*3e720*/  LDL.LU R14, [R1+0x350] ;  /* 0x00035000010e7983 */ /* 0x000f680000300800 */
[----:B------:R-:W5:Y:S04]  /*3e730*/  LDL.LU R8, [R1+0x390] ;  /* 0x0003900001087983 */ /* 0x000f680000300800 */
[----:B------:R1:W-:Y:S01]  /*3e740*/  LDGSTS.E [R6+0x7d80], desc[UR22][R4.64], P2 ;  /* 0x07d8000004067fae */ /* 0x0003e200091a1016 */
[----:B----4-:R-:W-:-:S05]  /*3e750*/  IADD3 R13, P4, PT, R13, R134, RZ ;  /* 0x000000860d0d7210 */ /* 0x010fca0007f9e0ff */
[----:B------:R-:W-:Y:S01]  /*3e760*/  STL [R1+0x1d0], R13 ;  /* 0x0001d00d01007387 */ /* 0x000fe20000100800 */
[----:B------:R-:W-:-:S05]  /*3e770*/  IADD3 R19, P5, PT, R19, R134, RZ ;  /* 0x0000008613137210 */ /* 0x000fca0007fbe0ff */
[----:B------:R-:W-:Y:S01]  /*3e780*/  STL [R1+0x210], R19 ;  /* 0x0002101301007387 */ /* 0x000fe20000100800 */
[----:B------:R-:W-:-:S05]  /*3e790*/  IMAD.X R15, R15, 0x1, R135, P4 ;  /* 0x000000010f0f7824 */ /* 0x000fca00020e0687 */
[----:B------:R4:W-:Y:S01]  /*3e7a0*/  STL [R1+0x1cc], R15 ;  /* 0x0001cc0f01007387 */ /* 0x0009e20000100800 */
[----:B-1----:R-:W-:Y:S01]  /*3e7b0*/  MOV R5, R15 ;  /* 0x0000000f00057202 */ /* 0x002fe20000000f00 */
[----:B------:R-:W-:Y:S02]  /*3e7c0*/  IMAD.MOV.U32 R4, RZ, RZ, R13 ;  /* 0x000000ffff047224 */ /* 0x000fe400078e000d */
[----:B----4-:R-:W4:Y:S04]  /*3e7d0*/  LDL.LU R15, [R1+0x34c] ;  /* 0x00034c00010f7983 */ /* 0x010f280000300800 */
[----:B------:R-:W4:Y:S01]  /*3e7e0*/  LDL.LU R13, [R1+0x38c] ;  /* 0x00038c00010d7983 */ /* 0x000f220000300800 */
[----:B------:R-:W-:Y:S01]  /*3e7f0*/  LOP3.LUT R6, R132, 0x40, RZ, 0x3c, !PT ;  /* 0x0000004084067812 */ /* 0x000fe200078e3cff */
[----:B------:R-:W-:-:S04]  /*3e800*/  IMAD.X R20, R20, 0x1, R135, P5 ;  /* 0x0000000114147824 */ /* 0x000fc800028e0687 */
[----:B------:R-:W-:-:S05]  /*3e810*/  VIADD R6, R6, UR5 ;  /* 0x0000000506067c36 */ /* 0x000fca0008000000 */
[----:B------:R1:W-:Y:S04]  /*3e820*/  LDGSTS.E [R6+0x200], desc[UR22][R4.64], P2 ;  /* 0x0020000004067fae */ /* 0x0003e800091a1016 */
[----:B------:R-:W-:Y:S01]  /*3e830*/  STL [R1+0x20c], R20 ;  /* 0x00020c1401007387 */ /* 0x000fe20000100800 */
[----:B-1----:R-:W-:Y:S02]  /*3e840*/  IMAD.MOV.U32 R4, RZ, RZ, R19 ;  /* 0x000000ffff047224 */ /* 0x002fe400078e0013 */
[----:B------:R-:W-:-:S05]  /*3e850*/  IMAD.MOV.U32 R5, RZ, RZ, R20 ;  /* 0x000000ffff057224 */ /* 0x000fca00078e0014 */
[----:B------:R1:W-:Y:S01]  /*3e860*/  LDGSTS.E [R6+0x600], desc[UR22][R4.64], P2 ;  /* 0x0060000004067fae */ /* 0x0003e200091a1016 */
[-C--:B--2---:R-:W-:Y:S02]  /*3e870*/  IADD3 R7, P4, PT, R7, R134.reuse, RZ ;  /* 0x0000008607077210 */ /* 0x084fe40007f9e0ff */
[----:B------:R-:W-:-:S03]  /*3e880*/  IADD3 R9, P5, PT, R9, R134, RZ ;  /* 0x0000008609097210 */ /* 0x000fc60007fbe0ff */
[----:B------:R-:W-:Y:S01]  /*3e890*/  IMAD.X R17, R17, 0x1, R135, P4 ;  /* 0x0000000111117824 */ /* 0x000fe200020e0687 */
[----:B------:R-:W-:Y:S01]  /*3e8a0*/  STL [R1+0x250], R7 ;  /* 0x0002500701007387 */ /* 0x000fe20000100800 */
[----:B-1----:R-:W-:-:S03]  /*3e8b0*/  IMAD.MOV.U32 R4, RZ, RZ, R7 ;  /* 0x000000ffff047224 */ /* 0x002fc600078e0007 */
[----:B------:R1:W-:Y:S01]  /*3e8c0*/  STL [R1+0x24c], R17 ;  /* 0x00024c1101007387 */ /* 0x0003e20000100800 */
[----:B------:R-:W-:Y:S01]  /*3e8d0*/  MOV R5, R17 ;  /* 0x0000001100057202 */ /* 0x000fe20000000f00 */
[----:B---3--:R-:W-:Y:S02]  /*3e8e0*/  IMAD.X R18, R18, 0x1, R135, P5 ;  /* 0x0000000112127824 */ /* 0x008fe400028e0687 */
[----:B------:R-:W-:Y:S04]  /*3e8f0*/  STL [R1+0x290], R9 ;  /* 0x0002900901007387 */ /* 0x000fe80000100800 */
[----:B------:R2:W-:Y:S04]  /*3e900*/  LDGSTS.E [R6+0xa00], desc[UR22][R4.64], P2 ;  /* 0x00a0000004067fae */ /* 0x0005e800091a1016 */
[----:B-1----:R-:W3:Y:S04]  /*3e910*/  LDL.LU R17, [R1+0x3d0] ;  /* 0x0003d00001117983 */ /* 0x002ee80000300800 */
[----:B------:R1:W-:Y:S04]  /*3e920*/  STL [R1+0x28c], R18 ;  /* 0x00028c1201007387 */ /* 0x0003e80000100800 */
[----:B------:R-:W3:Y:S01]  /*3e930*/  LDL.LU R7, [R1+0x410] ;  /* 0x0004100001077983 */ /* 0x000ee20000300800 */
[----:B--2---:R-:W-:-:S03]  /*3e940*/  IMAD.MOV.U32 R5, RZ, RZ, R18 ;  /* 0x000000ffff057224 */ /* 0x004fc600078e0012 */
[----:B-1----:R-:W2:Y:S01]  /*3e950*/  LDL.LU R18, [R1+0x3cc] ;  /* 0x0003cc0001127983 */ /* 0x002ea20000300800 */
[----:B------:R-:W-:-:S03]  /*3e960*/  IMAD.MOV.U32 R4, RZ, RZ, R9 ;  /* 0x000000ffff047224 */ /* 0x000fc600078e0009 */
[----:B------:R-:W2:Y:S04]  /*3e970*/  LDL.LU R9, [R1+0x40c] ;  /* 0x00040c0001097983 */ /* 0x000ea80000300800 */
[----:B------:R1:W-:Y:S01]  /*3e980*/  LDGSTS.E [R6+0xe00], desc[UR22][R4.64], P2 ;  /* 0x00e0000004067fae */ /* 0x0003e200091a1016 */
[----:B------:R-:W-:-:S05]  /*3e990*/  IADD3 R10, P4, PT, R10, R134, RZ ;  /* 0x000000860a0a7210 */ /* 0x000fca0007f9e0ff */
[----:B------:R5:W-:Y:S01]  /*3e9a0*/  STL [R1+0x2d0], R10 ;  /* 0x0002d00a01007387 */ /* 0x000be20000100800 */
[----:B-1----:R-:W-:Y:S01]  /*3e9b0*/  IMAD.MOV.U32 R4, RZ, RZ, R10 ;  /* 0x000000ffff047224 */ /* 0x002fe200078e000a */
[----:B-----5:R-:W-:Y:S01]  /*3e9c0*/  IADD3 R12, P5, PT, R12, R134, RZ ;  /* 0x000000860c0c7210 */ /* 0x020fe20007fbe0ff */
[----:B------:R-:W-:-:S04]  /*3e9d0*/  IMAD.X R11, R11, 0x1, R135, P4 ;  /* 0x000000010b0b7824 */ /* 0x000fc800020e0687 */
[----:B------:R-:W-:Y:S01]  /*3e9e0*/  IMAD.X R16, R16, 0x1, R135, P5 ;  /* 0x0000000110107824 */ /* 0x000fe200028e0687 */
[----:B------:R1:W-:Y:S01]  /*3e9f0*/  STL [R1+0x2cc], R11 ;  /* 0x0002cc0b01007387 */ /* 0x0003e20000100800 */
[----:B------:R-:W-:-:S03]  /*3ea00*/  MOV R5, R11 ;  /* 0x0000000b00057202 */ /* 0x000fc60000000f00 */
[----:B------:R-:W-:Y:S04]  /*3ea10*/  STL [R1+0x310], R12 ;  /* 0x0003100c01007387 */ /* 0x000fe80000100800 */
[----:B------:R-:W5:Y:S04]  /*3ea20*/  LDL.LU R10, [R1+0x450] ;  /* 0x00045000010a7983 */ /* 0x000f680000300800 */
[----:B------:R1:W-:Y:S04]  /*3ea30*/  STL [R1+0x30c], R16 ;  /* 0x00030c1001007387 */ /* 0x0003e80000100800 */
[----:B------:R1:W-:Y:S04]  /*3ea40*/  LDGSTS.E [R6+0x1200], desc[UR22][R4.64], P2 ;  /* 0x0120000004067fae */ /* 0x0003e800091a1016 */
[----:B-1----:R-:W5:Y:S01]  /*3ea50*/  LDL.LU R11, [R1+0x490] ;  /* 0x00049000010b7983 */ /* 0x002f620000300800 */
[----:B------:R-:W-:Y:S01]  /*3ea60*/  IADD3 R14, P4, PT, R14, R134, RZ ;  /* 0x000000860e0e7210 */ /* 0x000fe20007f9e0ff */
[----:B------:R-:W-:-:S02]  /*3ea70*/  IMAD.MOV.U32 R5, RZ, RZ, R16 ;  /* 0x000000ffff057224 */ /* 0x000fc400078e0010 */
[----:B------:R-:W5:Y:S01]  /*3ea80*/  LDL.LU R16, [R1+0x44c] ;  /* 0x00044c0001107983 */ /* 0x000f620000300800 */
[----:B------:R-:W-:-:S03]  /*3ea90*/  IMAD.MOV.U32 R4, RZ, RZ, R12 ;  /* 0x000000ffff047224 */ /* 0x000fc600078e000c */
[----:B------:R-:W5:Y:S01]  /*3eaa0*/  LDL.LU R12, [R1+0x48c] ;  /* 0x00048c00010c7983 */ /* 0x000f620000300800 */
[----:B------:R-:W-:-:S03]  /*3eab0*/  IADD3 R8, P5, PT, R8, R134, RZ ;  /* 0x0000008608087210 */ /* 0x000fc60007fbe0ff */
[----:B------:R1:W-:Y:S04]  /*3eac0*/  STL [R1+0x350], R14 ;  /* 0x0003500e01007387 */ /* 0x0003e80000100800 */
[----:B------:R1:W-:Y:S02]  /*3ead0*/  LDGSTS.E [R6+0x1600], desc[UR22][R4.64], P2 ;  /* 0x0160000004067fae */ /* 0x0003e400091a1016 */
[----:B-1----:R-:W-:Y:S02]  /*3eae0*/  IMAD.MOV.U32 R4, RZ, RZ, R14 ;  /* 0x000000ffff047224 */ /* 0x002fe400078e000e */
[--C-:B----4-:R-:W-:Y:S02]  /*3eaf0*/  IMAD.X R15, R15, 0x1, R135.reuse, P4 ;  /* 0x000000010f0f7824 */ /* 0x110fe400020e0687 */
[----:B------:R-:W-:-:S03]  /*3eb00*/  IMAD.X R13, R13, 0x1, R135, P5 ;  /* 0x000000010d0d7824 */ /* 0x000fc600028e0687 */
[----:B------:R1:W-:Y:S04]  /*3eb10*/  STL [R1+0x34c], R15 ;  /* 0x00034c0f01007387 */ /* 0x0003e80000100800 */
[----:B------:R4:W-:Y:S04]  /*3eb20*/  STL [R1+0x390], R8 ;  /* 0x0003900801007387 */ /* 0x0009e80000100800 */
[----:B------:R-:W5:Y:S01]  /*3eb30*/  LDL.LU R14, [R1+0x4d0] ;  /* 0x0004d000010e7983 */ /* 0x000f620000300800 */
[----:B------:R-:W-:-:S03]  /*3eb40*/  MOV R5, R15 ;  /* 0x0000000f00057202 */ /* 0x000fc60000000f00 */
[----:B------:R4:W-:Y:S04]  /*3eb50*/  STL [R1+0x38c], R13 ;  /* 0x00038c0d01007387 */ /* 0x0009e80000100800 */
[----:B------:R-:W5:Y:S04]  /*3eb60*/  LDL.LU R19, [R1+0x510] ;  /* 0x0005100001137983 */ /* 0x000f680000300800 */
[----:B-1----:R-:W5:Y:S04]  /*3eb70*/  LDL.LU R15, [R1+0x4cc] ;  /* 0x0004cc00010f7983 */ /* 0x002f680000300800 */
[----:B------:R-:W5:Y:S04]  /*3eb80*/  LDL.LU R20, [R1+0x50c] ;  /* 0x00050c0001147983 */ /* 0x000f680000300800 */
[----:B------:R1:W-:Y:S02]  /*3eb90*/  LDGSTS.E [R6+0x1a00], desc[UR22][R4.64], P2 ;  /* 0x01a0000004067fae */ /* 0x0003e400091a1016 */
[----:B-1----:R-:W-:-:S02]  /*3eba0*/  IMAD.MOV.U32 R4, RZ, RZ, R8 ;  /* 0x000000ffff047224 */ /* 0x002fc400078e0008 */
[----:B------:R-:W-:Y:S01]  /*3ebb0*/  IMAD.MOV.U32 R5, RZ, RZ, R13 ;  /* 0x000000ffff057224 */ /* 0x000fe200078e000d */
[----:B----4-:R-:W4:Y:S04]  /*3ebc0*/  LDL.LU R8, [R1+0x550] ;  /* 0x0005500001087983 */ /* 0x010f280000300800 */
[----:B------:R-:W4:Y:S04]  /*3ebd0*/  LDL.LU R13, [R1+0x590] ;  /* 0x00059000010d7983 */ /* 0x000f280000300800 */
[----:B------:R1:W-:Y:S01]  /*3ebe0*/  LDGSTS.E [R6+0x1e00], desc[UR22][R4.64], P2 ;  /* 0x01e0000004067fae */ /* 0x0003e200091a1016 */
[----:B---3--:R-:W-:-:S05]  /*3ebf0*/  IADD3 R17, P4, PT, R17, R134, RZ ;  /* 0x0000008611117210 */ /* 0x008fca0007f9e0ff */
[----:B------:R3:W-:Y:S01]  /*3ec00*/  STL [R1+0x3d0], R17 ;  /* 0x0003d01101007387 */ /* 0x0007e20000100800 */
[----:B------:R-:W-:Y:S01]  /*3ec10*/  IADD3 R7, P5, PT, R7, R134, RZ ;  /* 0x0000008607077210 */ /* 0x000fe20007fbe0ff */
[----:B--2---:R-:W-:Y:S02]  /*3ec20*/  IMAD.X R18, R18, 0x1, R135, P4 ;  /* 0x0000000112127824 */ /* 0x004fe400020e0687 */
[----:B-1----:R-:W-:Y:S02]  /*3ec30*/  IMAD.MOV.U32 R4, RZ, RZ, R17 ;  /* 0x000000ffff047224 */ /* 0x002fe400078e0011 */
[----:B------:R-:W-:Y:S01]  /*3ec40*/  IMAD.X R9, R9, 0x1, R135, P5 ;  /* 0x0000000109097824 */ /* 0x000fe200028e0687 */
[----:B------:R1:W-:Y:S04]  /*3ec50*/  STL [R1+0x3cc], R18 ;  /* 0x0003cc1201007387 */ /* 0x0003e80000100800 */
[----:B------:R2:W-:Y:S04]  /*3ec60*/  STL [R1+0x410], R7 ;  /* 0x0004100701007387 */ /* 0x0005e80000100800 */
[----:B---3--:R-:W3:Y:S01]  /*3ec70*/  LDL.LU R17, [R1+0x54c] ;  /* 0x00054c0001117983 */ /* 0x008ee20000300800 */
[----:B------:R-:W-:-:S03]  /*3ec80*/  MOV R5, R18 ;  /* 0x0000001200057202 */ /* 0x000fc60000000f00 */
[----:B------:R2:W-:Y:S04]  /*3ec90*/  STL [R1+0x40c], R9 ;  /* 0x00040c0901007387 */ /* 0x0005e80000100800 */
[----:B-1----:R-:W3:Y:S04]  /*3eca0*/  LDL.LU R18, [R1+0x58c] ;  /* 0x00058c0001127983 */ /* 0x002ee80000300800 */
[----:B------:R1:W-:Y:S02]  /*3ecb0*/  LDGSTS.E [R6+0x2200], desc[UR22][R4.64], P2 ;  /* 0x0220000004067fae */ /* 0x0003e400091a1016 */
[----:B-1----:R-:W-:-:S02]  /*3ecc0*/  IMAD.MOV.U32 R4, RZ, RZ, R7 ;  /* 0x000000ffff047224 */ /* 0x002fc400078e0007 */
[----:B------:R-:W-:Y:S01]  /*3ecd0*/  IMAD.MOV.U32 R5, RZ, RZ, R9 ;  /* 0x000000ffff057224 */ /* 0x000fe200078e0009 */
[----:B--2---:R-:W2:Y:S04]  /*3ece0*/  LDL.LU R7, [R1+0x5d0] ;  /* 0x0005d00001077983 */ /* 0x004ea80000300800 */
[----:B------:R-:W2:Y:S04]  /*3ecf0*/  LDL.LU R9, [R1+0x610] ;  /* 0x0006100001097983 */ /* 0x000ea80000300800 */
[----:B------:R1:W-:Y:S01]  /*3ed00*/  LDGSTS.E [R6+0x2600], desc[UR22][R4.64], P2 ;  /* 0x0260000004067fae */ /* 0x0003e200091a1016 */
[----:B-----5:R-:W-:-:S05]  /*3ed10*/  IADD3 R10, P4, PT, R10, R134, RZ ;  /* 0x000000860a0a7210 */ /* 0x020fca0007f9e0ff */
[----:B------:R5:W-:Y:S01]  /*3ed20*/  STL [R1+0x450], R10 ;  /* 0x0004500a01007387 */ /* 0x000be20000100800 */
[----:B------:R-:W-:Y:S01]  /*3ed30*/  IADD3 R11, P5, PT, R11, R134, RZ ;  /* 0x000000860b0b7210 */ /* 0x000fe20007fbe0ff */
[----:B-1----:R-:W-:Y:S02]  /*3ed40*/  IMAD.MOV.U32 R4, RZ, RZ, R10 ;  /* 0x000000ffff047224 */ /* 0x002fe400078e000a */
[--C-:B------:R-:W-:Y:S02]  /*3ed50*/  IMAD.X R16, R16, 0x1, R135.reuse, P4 ;  /* 0x0000000110107824 */ /* 0x100fe400020e0687 */
[----:B------:R-:W-:-:S03]  /*3ed60*/  IMAD.X R12, R12, 0x1, R135, P5 ;  /* 0x000000010c0c7824 */ /* 0x000fc600028e0687 */
[----:B------:R1:W-:Y:S04]  /*3ed70*/  STL [R1+0x44c], R16 ;  /* 0x00044c1001007387 */ /* 0x0003e80000100800 */
[----:B------:R1:W-:Y:S04]  /*3ed80*/  STL [R1+0x490], R11 ;  /* 0x0004900b01007387 */ /* 0x0003e80000100800 */
[----:B-----5:R-:W5:Y:S01]  /*3ed90*/  LDL.LU R10, [R1+0x5cc] ;  /* 0x0005cc00010a7983 */ /* 0x020f620000300800 */
[----:B------:R-:W-:-:S03]  /*3eda0*/  MOV R5, R16 ;  /* 0x0000001000057202 */ /* 0x000fc60000000f00 */
[----:B------:R1:W-:Y:S04]  /*3edb0*/  STL [R1+0x48c], R12 ;  /* 0x00048c0c01007387 */ /* 0x0003e80000100800 */
[----:B-1----:R-:W5:Y:S04]  /*3edc0*/  LDL.LU R16, [R1+0x60c] ;  /* 0x00060c0001107983 */ /* 0x002f680000300800 */
[----:B------:R1:W-:Y:S02]  /*3edd0*/  LDGSTS.E [R6+0x2a00], desc[UR22][R4.64], P2 ;  /* 0x02a0000004067fae */ /* 0x0003e400091a1016 */
[----:B-1----:R-:W-:-:S02]  /*3ede0*/  IMAD.MOV.U32 R4, RZ, RZ, R11 ;  /* 0x000000ffff047224 */ /* 0x002fc400078e000b */
[----:B------:R-:W-:Y:S01]  /*3edf0*/  IMAD.MOV.U32 R5, RZ, RZ, R12 ;  /* 0x000000ffff057224 */ /* 0x000fe200078e000c */
[----:B------:R-:W5:Y:S04]  /*3ee00*/  LDL.LU R11, [R1+0x650] ;  /* 0x00065000010b7983 */ /* 0x000f680000300800 */
[----:B------:R-:W5:Y:S04]  /*3ee10*/  LDL.LU R12, [R1+0x690] ;  /* 0x00069000010c7983 */ /* 0x000f680000300800 */
[----:B------:R1:W-:Y:S01]  /*3ee20*/  LDGSTS.E [R6+0x2e00], desc[UR22][R4.64], P2 ;  /* 0x02e0000004067fae */ /* 0x0003e200091a1016 */
[----:B------:R-:W-:-:S05]  /*3ee30*/  IADD3 R14, P4, PT, R14, R134, RZ ;  /* 0x000000860e0e7210 */ /* 0x000fca0007f9e0ff */
[----:B------:R-:W-:Y:S01]  /*3ee40*/  STL [R1+0x4d0], R14 ;  /* 0x0004d00e01007387 */ /* 0x000fe20000100800 */
[----:B------:R-:W-:Y:S01]  /*3ee50*/  IADD3 R19, P5, PT, R19, R134, RZ ;  /* 0x0000008613137210 */ /* 0x000fe20007fbe0ff */
[----:B------:R-:W-:-:S04]  /*3ee60*/  IMAD.X R15, R15, 0x1, R135, P4 ;  /* 0x000000010f0f7824 */ /* 0x000fc800020e0687 */
[----:B------:R-:W-:Y:S01]  /*3ee70*/  IMAD.X R20, R20, 0x1, R135, P5 ;  /* 0x0000000114147824 */ /* 0x000fe200028e0687 */
[----:B------:R1:W-:Y:S02]  /*3ee80*/  STL [R1+0x4cc], R15 ;  /* 0x0004cc0f01007387 */ /* 0x0003e40000100800 */
[----:B-1----:R-:W-:Y:S02]  /*3ee90*/  MOV R5, R15 ;  /* 0x0000000f00057202 */ /* 0x002fe40000000f00 */
[----:B------:R-:W-:Y:S01]  /*3eea0*/  STL [R1+0x510], R19 ;  /* 0x0005101301007387 */ /* 0x000fe20000100800 */
[----:B------:R-:W-:-:S03]  /*3eeb0*/  IMAD.MOV.U32 R4, RZ, RZ, R14 ;  /* 0x000000ffff047224 */ /* 0x000fc600078e000e */
[----:B------:R-:W5:Y:S04]  /*3eec0*/  LDL.LU R15, [R1+0x64c] ;  /* 0x00064c00010f7983 */ /* 0x000f680000300800 */
[----:B------:R-:W-:Y:S04]  /*3eed0*/  STL [R1+0x50c], R20 ;  /* 0x00050c1401007387 */ /* 0x000fe80000100800 */
[----:B------:R-:W5:Y:S01]  /*3eee0*/  LDL.LU R14, [R1+0x68c] ;  /* 0x00068c00010e7983 */ /* 0x000f620000300800 */
[----:B----4-:R-:W-:-:S03]  /*3eef0*/  IADD3 R8, P4, PT, R8, R134, RZ ;  /* 0x0000008608087210 */ /* 0x010fc60007f9e0ff */
[----:B------:R1:W-:Y:S01]  /*3ef00*/  LDGSTS.E [R6+0x3200], desc[UR22][R4.64], P2 ;  /* 0x0320000004067fae */ /* 0x0003e200091a1016 */
[----:B------:R-:W-:-:S03]  /*3ef10*/  IADD3 R13, P5, PT, R13, R134, RZ ;  /* 0x000000860d0d7210 */ /* 0x000fc60007fbe0ff */
[----:B------:R-:W-:Y:S01]  /*3ef20*/  STL [R1+0x550], R8 ;  /* 0x0005500801007387 */ /* 0x000fe20000100800 */
[----:B-1----:R-:W-:Y:S02]  /*3ef30*/  IMAD.MOV.U32 R4, RZ, RZ, R19 ;  /* 0x000000ffff047224 */ /* 0x002fe400078e0013 */
[----:B------:R-:W-:-:S05]  /*3ef40*/  IMAD.MOV.U32 R5, RZ, RZ, R20 ;  /* 0x000000ffff057224 */ /* 0x000fca00078e0014 */
[----:B------:R1:W-:Y:S02]  /*3ef50*/  LDGSTS.E [R6+0x3600], desc[UR22][R4.64], P2 ;  /* 0x0360000004067fae */ /* 0x0003e400091a1016 */
[----:B-1----:R-:W-:Y:S02]  /*3ef60*/  IMAD.MOV.U32 R4, RZ, RZ, R8 ;  /* 0x000000ffff047224 */ /* 0x002fe400078e0008 */
[----:B---3--:R-:W-:-:S05]  /*3ef70*/  IMAD.X R17, R17, 0x1, R135, P4 ;  /* 0x0000000111117824 */ /* 0x008fca00020e0687 */
[----:B------:R1:W-:Y:S01]  /*3ef80*/  STL [R1+0x54c], R17 ;  /* 0x00054c1101007387 */ /* 0x0003e20000100800 */
[----:B------:R-:W-:Y:S01]  /*3ef90*/  MOV R5, R17 ;  /* 0x0000001100057202 */ /* 0x000fe20000000f00 */
[----:B------:R-:W-:Y:S02]  /*3efa0*/  IMAD.X R18, R18, 0x1, R135, P5 ;  /* 0x0000000112127824 */ /* 0x000fe400028e0687 */
[----:B------:R-:W-:Y:S04]  /*3efb0*/  STL [R1+0x590], R13 ;  /* 0x0005900d01007387 */ /* 0x000fe80000100800 */
[----:B------:R3:W-:Y:S04]  /*3efc0*/  LDGSTS.E [R6+0x3a00], desc[UR22][R4.64], P2 ;  /* 0x03a0000004067fae */ /* 0x0007e800091a1016 */
[----:B-1----:R-:W4:Y:S04]  /*3efd0*/  LDL.LU R17, [R1+0x6d0] ;  /* 0x0006d00001117983 */ /* 0x002f280000300800 */
[----:B------:R1:W-:Y:S04]  /*3efe0*/  STL [R1+0x58c], R18 ;  /* 0x00058c1201007387 */ /* 0x0003e80000100800 */
[----:B------:R-:W4:Y:S01]  /*3eff0*/  LDL.LU R8, [R1+0x710] ;  /* 0x0007100001087983 */ /* 0x000f220000300800 */
[----:B---3--:R-:W-:Y:S01]  /*3f000*/  IMAD.MOV.U32 R5, RZ, RZ, R18 ;  /* 0x000000ffff057224 */ /* 0x008fe200078e0012 */
[----:B--2---:R-:W-:-:S02]  /*3f010*/  IADD3 R7, P4, PT, R7, R134, RZ ;  /* 0x0000008607077210 */ /* 0x004fc40007f9e0ff */
[----:B-1----:R-:W2:Y:S01]  /*3f020*/  LDL.LU R18, [R1+0x6cc] ;  /* 0x0006cc0001127983 */ /* 0x002ea20000300800 */
[----:B------:R-:W-:Y:S01]  /*3f030*/  IMAD.MOV.U32 R4, RZ, RZ, R13 ;  /* 0x000000ffff047224 */ /* 0x000fe200078e000d */
[----:B------:R-:W-:Y:S02]  /*3f040*/  IADD3 R9, P5, PT, R9, R134, RZ ;  /* 0x0000008609097210 */ /* 0x000fe40007fbe0ff */
[----:B------:R-:W3:Y:S04]  /*3f050*/  LDL.LU R13, [R1+0x70c] ;  /* 0x00070c00010d7983 */ /* 0x000ee80000300800 */
[----:B------:R1:W-:Y:S04]  /*3f060*/  LDGSTS.E [R6+0x3e00], desc[UR22][R4.64], P2 ;  /* 0x03e0000004067fae */ /* 0x0003e800091a1016 */
[----:B------:R-:W-:Y:S01]  /*3f070*/  STL [R1+0x5d0], R7 ;  /* 0x0005d00701007387 */ /* 0x000fe20000100800 */
[----:B-1----:R-:W-:-:S02]  /*3f080*/  IMAD.MOV.U32 R4, RZ, RZ, R7 ;  /* 0x000000ffff047224 */ /* 0x002fc400078e0007 */
[----:B-----5:R-:W-:-:S05]  /*3f090*/  IMAD.X R10, R10, 0x1, R135, P4 ;  /* 0x000000010a0a7824 */ /* 0x020fca00020e0687 */
[----:B------:R1:W-:Y:S01]  /*3f0a0*/  STL [R1+0x5cc], R10 ;  /* 0x0005cc0a01007387 */ /* 0x0003e20000100800 */
[----:B------:R-:W-:Y:S01]  /*3f0b0*/  MOV R5, R10 ;  /* 0x0000000a00057202 */ /* 0x000fe20000000f00 */
[----:B------:R-:W-:Y:S02]  /*3f0c0*/  IMAD.X R16, R16, 0x1, R135, P5 ;  /* 0x0000000110107824 */ /* 0x000fe400028e0687 */
[----:B------:R-:W-:Y:S04]  /*3f0d0*/  STL [R1+0x610], R9 ;  /* 0x0006100901007387 */ /* 0x000fe80000100800 */
[----:B------:R5:W-:Y:S04]  /*3f0e0*/  LDGSTS.E [R6+0x4200], desc[UR22][R4.64], P2 ;  /* 0x0420000004067fae */ /* 0x000be800091a1016 */
[----:B-1----:R-:W3:Y:S04]  /*3f0f0*/  LDL.LU R10, [R1+0x750] ;  /* 0x00075000010a7983 */ /* 0x002ee80000300800 */
[----:B------:R1:W-:Y:S04]  /*3f100*/  STL [R1+0x60c], R16 ;  /* 0x00060c1001007387 */ /* 0x0003e80000100800 */
[----:B------:R-:W3:Y:S01]  /*3f110*/  LDL.LU R7, [R1+0x790] ;  /* 0x0007900001077983 */ /* 0x000ee20000300800 */
[----:B-----5:R-:W-:Y:S01]  /*3f120*/  IMAD.MOV.U32 R5, RZ, RZ, R16 ;  /* 0x000000ffff057224 */ /* 0x020fe200078e0010 */
[----:B------:R-:W-:-:S02]  /*3f130*/  IADD3 R11, P4, PT, R11, R134, RZ ;  /* 0x000000860b0b7210 */ /* 0x000fc40007f9e0ff */
[----:B-1----:R-:W5:Y:S01]  /*3f140*/  LDL.LU R16, [R1+0x74c] ;  /* 0x00074c0001107983 */ /* 0x002f620000300800 */
[----:B------:R-:W-:-:S03]  /*3f150*/  IMAD.MOV.U32 R4, RZ, RZ, R9 ;  /* 0x000000ffff047224 */ /* 0x000fc600078e0009 */
[----:B------:R-:W5:Y:S01]  /*3f160*/  LDL.LU R9, [R1+0x78c] ;  /* 0x00078c0001097983 */ /* 0x000f620000300800 */
[----:B------:R-:W-:-:S03]  /*3f170*/  IADD3 R12, P5, PT, R12, R134, RZ ;  /* 0x000000860c0c7210 */ /* 0x000fc60007fbe0ff */
[----:B------:R1:W-:Y:S04]  /*3f180*/  LDGSTS.E [R6+0x4600], desc[UR22][R4.64], P2 ;  /* 0x0460000004067fae */ /* 0x0003e800091a1016 */
[----:B------:R1:W-:Y:S02]  /*3f190*/  STL [R1+0x650], R11 ;  /* 0x0006500b01007387 */ /* 0x0003e40000100800 */
[----:B-1----:R-:W-:Y:S02]  /*3f1a0*/  IMAD.MOV.U32 R4, RZ, RZ, R11 ;  /* 0x000000ffff047224 */ /* 0x002fe400078e000b */
[----:B------:R-:W-:-:S05]  /*3f1b0*/  IMAD.X R15, R15, 0x1, R135, P4 ;  /* 0x000000010f0f7824 */ /* 0x000fca00020e0687 */
[----:B------:R-:W-:Y:S01]  /*3f1c0*/  STL [R1+0x64c], R15 ;  /* 0x00064c0f01007387 */ /* 0x000fe20000100800 */
[----:B------:R-:W-:Y:S01]  /*3f1d0*/  MOV R5, R15 ;  /* 0x0000000f00057202 */ /* 0x000fe20000000f00 */
[----:B------:R-:W-:Y:S02]  /*3f1e0*/  IMAD.X R14, R14, 0x1, R135, P5 ;  /* 0x000000010e0e7824 */ /* 0x000fe400028e0687 */
[----:B------:R1:W-:Y:S04]  /*3f1f0*/  STL [R1+0x690], R12 ;  /* 0x0006900c01007387 */ /* 0x0003e80000100800 */
[----:B------:R-:W5:Y:S04]  /*3f200*/  LDL.LU R11, [R1+0x7d0] ;  /* 0x0007d000010b7983 */ /* 0x000f680000300800 */
[----:B------:R1:W-:Y:S04]  /*3f210*/  STL [R1+0x68c], R14 ;  /* 0x00068c0e01007387 */ /* 0x0003e80000100800 */
[----:B------:R1:W-:Y:S04]  /*3f220*/  LDGSTS.E [R6+0x4a00], desc[UR22][R4.64], P2 ;  /* 0x04a0000004067fae */ /* 0x0003e800091a1016 */
[----:B------:R-:W5:Y:S01]  /*3f230*/  LDL.LU R19, [R1+0x810] ;  /* 0x0008100001137983 */ /* 0x000f620000300800 */
[----:B-1----:R-:W-:-:S03]  /*3f240*/  IMAD.MOV.U32 R4, RZ, RZ, R12 ;  /* 0x000000ffff047224 */ /* 0x002fc600078e000c */
[----:B------:R-:W5:Y:S04]  /*3f250*/  LDL.LU R12, [R1+0x7cc] ;  /* 0x0007cc00010c7983 */ /* 0x000f680000300800 */
[----:B------:R-:W5:Y:S01]  /*3f260*/  LDL.LU R20, [R1+0x80c] ;  /* 0x00080c0001147983 */ /* 0x000f620000300800 */
[----:B------:R-:W-:-:S03]  /*3f270*/  IMAD.MOV.U32 R5, RZ, RZ, R14 ;  /* 0x000000ffff057224 */ /* 0x000fc600078e000e */
[----:B------:R-:W5:Y:S04]  /*3f280*/  LDL.LU R14, [R1+0x850] ;  /* 0x00085000010e7983 */ /* 0x000f680000300800 */
[----:B------:R-:W5:Y:S04]  /*3f290*/  LDL.LU R15, [R1+0x890] ;  /* 0x00089000010f7983 */ /* 0x000f680000300800 */
[----:B------:R1:W-:Y:S01]  /*3f2a0*/  LDGSTS.E [R6+0x4e00], desc[UR22][R4.64], P2 ;  /* 0x04e0000004067fae */ /* 0x0003e200091a1016 */
[----:B----4-:R-:W-:-:S05]  /*3f2b0*/  IADD3 R17, P4, PT, R17, R134, RZ ;  /* 0x0000008611117210 */ /* 0x010fca0007f9e0ff */
[----:B------:R-:W-:Y:S01]  /*3f2c0*/  STL [R1+0x6d0], R17 ;  /* 0x0006d01101007387 */ /* 0x000fe20000100800 */
[----:B------:R-:W-:Y:S01]  /*3f2d0*/  IADD3 R8, P5, PT, R8, R134, RZ ;  /* 0x0000008608087210 */ /* 0x000fe20007fbe0ff */
[----:B--2---:R-:W-:-:S04]  /*3f2e0*/  IMAD.X R18, R18, 0x1, R135, P4 ;  /* 0x0000000112127824 */ /* 0x004fc800020e0687 */
[----:B---3--:R-:W-:Y:S01]  /*3f2f0*/  IMAD.X R13, R13, 0x1, R135, P5 ;  /* 0x000000010d0d7824 */ /* 0x008fe200028e0687 */
[----:B------:R2:W-:Y:S01]  /*3f300*/  STL [R1+0x6cc], R18 ;  /* 0x0006cc1201007387 */ /* 0x0005e20000100800 */
[----:B-1----:R-:W-:-:S03]  /*3f310*/  MOV R5, R18 ;  /* 0x0000001200057202 */ /* 0x002fc60000000f00 */
[----:B------:R1:W-:Y:S01]  /*3f320*/  STL [R1+0x710], R8 ;  /* 0x0007100801007387 */ /* 0x0003e20000100800 */
[----:B------:R-:W-:-:S03]  /*3f330*/  IMAD.MOV.U32 R4, RZ, RZ, R17 ;  /* 0x000000ffff047224 */ /* 0x000fc600078e0011 */
[----:B--2---:R-:W2:Y:S04]  /*3f340*/  LDL.LU R18, [R1+0x84c] ;  /* 0x00084c0001127983 */ /* 0x004ea80000300800 */
[----:B------:R3:W-:Y:S04]  /*3f350*/  STL [R1+0x70c], R13 ;  /* 0x00070c0d01007387 */ /* 0x0007e80000100800 */
[----:B------:R-:W4:Y:S04]  /*3f360*/  LDL.LU R17, [R1+0x88c] ;  /* 0x00088c0001117983 */ /* 0x000f280000300800 */
[----:B------:R1:W-:Y:S02]  /*3f370*/  LDGSTS.E [R6+0x5200], desc[UR22][R4.64], P2 ;  /* 0x0520000004067fae */ /* 0x0003e400091a1016 */
[----:B-1----:R-:W-:-:S02]  /*3f380*/  IMAD.MOV.U32 R4, RZ, RZ, R8 ;  /* 0x000000ffff047224 */ /* 0x002fc400078e0008 */
[----:B------:R-:W-:Y:S01]  /*3f390*/  IMAD.MOV.U32 R5, RZ, RZ, R13 ;  /* 0x000000ffff057224 */ /* 0x000fe200078e000d */
[----:B------:R-:W4:Y:S04]  /*3f3a0*/  LDL.LU R8, [R1+0x8d0] ;  /* 0x0008d00001087983 */ /* 0x000f280000300800 */
[----:B---3--:R-:W3:Y:S04]  /*3f3b0*/  LDL.LU R13, [R1+0x910] ;  /* 0x00091000010d7983 */ /* 0x008ee80000300800 */
[----:B------:R1:W-:Y:S01]  /*3f3c0*/  LDGSTS.E [R6+0x5600], desc[UR22][R4.64], P2 ;  /* 0x0560000004067fae */ /* 0x0003e200091a1016 */
[----:B------:R-:W-:-:S05]  /*3f3d0*/  IADD3 R10, P4, PT, R10, R134, RZ ;  /* 0x000000860a0a7210 */ /* 0x000fca0007f9e0ff */
[----:B------:R5:W-:Y:S01]  /*3f3e0*/  STL [R1+0x750], R10 ;  /* 0x0007500a01007387 */ /* 0x000be20000100800 */
[----:B------:R-:W-:Y:S01]  /*3f3f0*/  IADD3 R7, P5, PT, R7, R134, RZ ;  /* 0x0000008607077210 */ /* 0x000fe20007fbe0ff */
[--C-:B-----5:R-:W-:Y:S02]  /*3f400*/  IMAD.X R16, R16, 0x1, R135.reuse, P4 ;  /* 0x0000000110107824 */ /* 0x120fe400020e0687 */
[----:B-1----:R-:W-:Y:S02]  /*3f410*/  IMAD.MOV.U32 R4, RZ, RZ, R10 ;  /* 0x000000ffff047224 */ /* 0x002fe400078e000a */
[----:B------:R-:W-:Y:S01]  /*3f420*/  IMAD.X R9, R9, 0x1, R135, P5 ;  /* 0x0000000109097824 */ /* 0x000fe200028e0687 */
[----:B------:R1:W-:Y:S04]  /*3f430*/  STL [R1+0x74c], R16 ;  /* 0x00074c1001007387 */ /* 0x0003e80000100800 */
[----:B------:R-:W-:Y:S04]  /*3f440*/  STL [R1+0x790], R7 ;  /* 0x0007900701007387 */ /* 0x000fe80000100800 */
[----:B------:R-:W5:Y:S01]  /*3f450*/  LDL.LU R10, [R1+0x8cc] ;  /* 0x0008cc00010a7983 */ /* 0x000f620000300800 */
[----:B------:R-:W-:-:S03]  /*3f460*/  MOV R5, R16 ;  /* 0x0000001000057202 */ /* 0x000fc60000000f00 */
[----:B------:R1:W-:Y:S04]  /*3f470*/  STL [R1+0x78c], R9 ;  /* 0x00078c0901007387 */ /* 0x0003e80000100800 */
[----:B-1----:R-:W5:Y:S04]  /*3f480*/  LDL.LU R16, [R1+0x90c] ;  /* 0x00090c0001107983 */ /* 0x002f680000300800 */
[----:B------:R1:W-:Y:S02]  /*3f490*/  LDGSTS.E [R6+0x5a00], desc[UR22][R4.64], P2 ;  /* 0x05a0000004067fae */ /* 0x0003e400091a1016 */
[----:B-1----:R-:W-:-:S02]  /*3f4a0*/  IMAD.MOV.U32 R4, RZ, RZ, R7 ;  /* 0x000000ffff047224 */ /* 0x002fc400078e0007 */
[----:B------:R-:W-:Y:S02]  /*3f4b0*/  IMAD.MOV.U32 R5, RZ, RZ, R9 ;  /* 0x000000ffff057224 */ /* 0x000fe400078e0009 */
        /* <DEDUP_REMOVED lines=23> */
[----:B--2---:R-:W-:-:S05]  /*3f630*/  IMAD.X R18, R18, 0x1, R135, P4 ;  /* 0x0000000112127824 */ /* 0x004fca00020e0687 */
[----:B------:R-:W-:Y:S01]  /*3f640*/  STL [R1+0x84c], R18 ;  /* 0x00084c1201007387 */ /* 0x000fe20000100800 */
[----:B------:R-:W-:Y:S01]  /*3f650*/  MOV R5, R18 ;  /* 0x0000001200057202 */ /* 0x000fe20000000f00 */
[----:B----4-:R-:W-:Y:S02]  /*3f660*/  IMAD.X R17, R17, 0x1, R135, P5 ;  /* 0x0000000111117824 */ /* 0x010fe400028e0687 */
[----:B------:R1:W-:Y:S04]  /*3f670*/  STL [R1+0x890], R15 ;  /* 0x0008900f01007387 */ /* 0x0003e80000100800 */
[----:B------:R-:W2:Y:S04]  /*3f680*/  LDL.LU R14, [R1+0x1d8] ;  /* 0x0001d800010e7983 */ /* 0x000ea80000300800 */
[----:B------:R-:W-:Y:S04]  /*3f690*/  STL [R1+0x88c], R17 ;  /* 0x00088c1101007387 */ /* 0x000fe80000100800 */
[----:B------:R4:W-:Y:S04]  /*3f6a0*/  LDGSTS.E [R6+0x6a00], desc[UR22][R4.64], P2 ;  /* 0x06a0000004067fae */ /* 0x0009e800091a1016 */
[----:B------:R-:W2:Y:S01]  /*3f6b0*/  LDL.LU R19, [R1+0x218] ;  /* 0x0002180001137983 */ /* 0x000ea20000300800 */
[----:B------:R-:W-:Y:S01]  /*3f6c0*/  IADD3 R8, P4, PT, R8, R134, RZ ;  /* 0x0000008608087210 */ /* 0x000fe20007f9e0ff */
[----:B----4-:R-:W-:-:S02]  /*3f6d0*/  IMAD.MOV.U32 R4, RZ, RZ, R15 ;  /* 0x000000ffff047224 */ /* 0x010fc400078e000f */
[----:B-1----:R-:W4:Y:S01]  /*3f6e0*/  LDL.LU R15, [R1+0x1d4] ;  /* 0x0001d400010f7983 */ /* 0x002f220000300800 */
[----:B------:R-:W-:Y:S01]  /*3f6f0*/  IMAD.MOV.U32 R5, RZ, RZ, R17 ;  /* 0x000000ffff057224 */ /* 0x000fe200078e0011 */
[----:B---3--:R-:W-:Y:S02]  /*3f700*/  IADD3 R13, P5, PT, R13, R134, RZ ;  /* 0x000000860d0d7210 */ /* 0x008fe40007fbe0ff */
[----:B------:R-:W3:Y:S04]  /*3f710*/  LDL.LU R20, [R1+0x214] ;  /* 0x0002140001147983 */ /* 0x000ee80000300800 */
[----:B------:R1:W-:Y:S04]  /*3f720*/  STL [R1+0x8d0], R8 ;  /* 0x0008d00801007387 */ /* 0x0003e80000100800 */
[----:B------:R1:W-:Y:S02]  /*3f730*/  LDGSTS.E [R6+0x6e00], desc[UR22][R4.64], P2 ;  /* 0x06e0000004067fae */ /* 0x0003e400091a1016 */
[----:B-1----:R-:W-:-:S02]  /*3f740*/  IMAD.MOV.U32 R4, RZ, RZ, R8 ;  /* 0x000000ffff047224 */ /* 0x002fc400078e0008 */
[----:B-----5:R-:W-:-:S05]  /*3f750*/  IMAD.X R10, R10, 0x1, R135, P4 ;  /* 0x000000010a0a7824 */ /* 0x020fca00020e0687 */
[----:B------:R1:W-:Y:S01]  /*3f760*/  STL [R1+0x8cc], R10 ;  /* 0x0008cc0a01007387 */ /* 0x0003e20000100800 */
[----:B------:R-:W-:-:S03]  /*3f770*/  IMAD.X R16, R16, 0x1, R135, P5 ;  /* 0x0000000110107824 */ /* 0x000fc600028e0687 */
[----:B------:R-:W-:Y:S01]  /*3f780*/  STL [R1+0x910], R13 ;  /* 0x0009100d01007387 */ /* 0x000fe20000100800 */
[----:B------:R-:W-:-:S03]  /*3f790*/  MOV R5, R10 ;  /* 0x0000000a00057202 */ /* 0x000fc60000000f00 */
[----:B------:R-:W5:Y:S04]  /*3f7a0*/  LDL.LU R8, [R1+0x258] ;  /* 0x0002580001087983 */ /* 0x000f680000300800 */
[----:B------:R-:W-:Y:S04]  /*3f7b0*/  STL [R1+0x90c], R16 ;  /* 0x00090c1001007387 */ /* 0x000fe80000100800 */
[----:B-1----:R-:W5:Y:S04]  /*3f7c0*/  LDL.LU R10, [R1+0x298] ;  /* 0x00029800010a7983 */ /* 0x002f680000300800 */
[----:B------:R-:W5:Y:S01]  /*3f7d0*/  LDL.LU R17, [R1+0x254] ;  /* 0x0002540001117983 */ /* 0x000f620000300800 */
[----:B------:R-:W-:-:S03]  /*3f7e0*/  IADD3 R9, P4, PT, R9, R134, RZ ;  /* 0x0000008609097210 */ /* 0x000fc60007f9e0ff */
[----:B------:R-:W5:Y:S04]  /*3f7f0*/  LDL.LU R18, [R1+0x294] ;  /* 0x0002940001127983 */ /* 0x000f680000300800 */
[----:B------:R1:W-:Y:S01]  /*3f800*/  LDGSTS.E [R6+0x7200], desc[UR22][R4.64], P2 ;  /* 0x0720000004067fae */ /* 0x0003e200091a1016 */
[----:B------:R-:W-:-:S03]  /*3f810*/  IADD3 R7, P5, PT, R7, R134, RZ ;  /* 0x0000008607077210 */ /* 0x000fc60007fbe0ff */
[----:B------:R1:W-:Y:S02]  /*3f820*/  STL [R1+0x950], R9 ;  /* 0x0009500901007387 */ /* 0x0003e40000100800 */
[----:B-1----:R-:W-:Y:S02]  /*3f830*/  IMAD.MOV.U32 R4, RZ, RZ, R13 ;  /* 0x000000ffff047224 */ /* 0x002fe400078e000d */
[----:B------:R-:W-:-:S05]  /*3f840*/  IMAD.MOV.U32 R5, RZ, RZ, R16 ;  /* 0x000000ffff057224 */ /* 0x000fca00078e0010 */
[----:B------:R1:W-:Y:S02]  /*3f850*/  LDGSTS.E [R6+0x7600], desc[UR22][R4.64], P2 ;  /* 0x0760000004067fae */ /* 0x0003e400091a1016 */
[----:B-1----:R-:W-:Y:S02]  /*3f860*/  IMAD.MOV.U32 R4, RZ, RZ, R9 ;  /* 0x000000ffff047224 */ /* 0x002fe400078e0009 */
[----:B------:R-:W-:-:S05]  /*3f870*/  IMAD.X R12, R12, 0x1, R135, P4 ;  /* 0x000000010c0c7824 */ /* 0x000fca00020e0687 */
[----:B------:R1:W-:Y:S01]  /*3f880*/  STL [R1+0x94c], R12 ;  /* 0x00094c0c01007387 */ /* 0x0003e20000100800 */
[----:B------:R-:W-:Y:S01]  /*3f890*/  MOV R5, R12 ;  /* 0x0000000c00057202 */ /* 0x000fe20000000f00 */
[----:B------:R-:W-:Y:S02]  /*3f8a0*/  IMAD.X R11, R11, 0x1, R135, P5 ;  /* 0x000000010b0b7824 */ /* 0x000fe400028e0687 */
[----:B------:R-:W-:Y:S04]  /*3f8b0*/  STL [R1+0x990], R7 ;  /* 0x0009900701007387 */ /* 0x000fe80000100800 */
[----:B------:R-:W5:Y:S04]  /*3f8c0*/  LDL.LU R9, [R1+0x2d8] ;  /* 0x0002d80001097983 */ /* 0x000f680000300800 */
[----:B------:R1:W-:Y:S04]  /*3f8d0*/  STL [R1+0x98c], R11 ;  /* 0x00098c0b01007387 */ /* 0x0003e80000100800 */
[----:B------:R1:W-:Y:S04]  /*3f8e0*/  LDGSTS.E [R6+0x7a00], desc[UR22][R4.64], P2 ;  /* 0x07a0000004067fae */ /* 0x0003e800091a1016 */
[----:B-1----:R-:W5:Y:S01]  /*3f8f0*/  LDL.LU R12, [R1+0x318] ;  /* 0x00031800010c7983 */ /* 0x002f620000300800 */
[----:B------:R-:W-:-:S03]  /*3f900*/  IMAD.MOV.U32 R5, RZ, RZ, R11 ;  /* 0x000000ffff057224 */ /* 0x000fc600078e000b */
[----:B------:R-:W5:Y:S04]  /*3f910*/  LDL.LU R11, [R1+0x2d4] ;  /* 0x0002d400010b7983 */ /* 0x000f680000300800 */
[----:B------:R-:W5:Y:S01]  /*3f920*/  LDL.LU R16, [R1+0x314] ;  /* 0x0003140001107983 */ /* 0x000f620000300800 */
[----:B------:R-:W-:-:S03]  /*3f930*/  IMAD.MOV.U32 R4, RZ, RZ, R7 ;  /* 0x000000ffff047224 */ /* 0x000fc600078e0007 */
[----:B------:R-:W5:Y:S04]  /*3f940*/  LDL.LU R13, [R1+0x358] ;  /* 0x00035800010d7983 */ /* 0x000f680000300800 */
[----:B------:R-:W5:Y:S04]  /*3f950*/  LDL.LU R7, [R1+0x398] ;  /* 0x0003980001077983 */ /* 0x000f680000300800 */
[----:B------:R1:W-:Y:S01]  /*3f960*/  LDGSTS.E [R6+0x7e00], desc[UR22][R4.64], P2 ;  /* 0x07e0000004067fae */ /* 0x0003e200091a1016 */
[----:B--2---:R-:W-:Y:S02]  /*3f970*/  IADD3 R14, P4, PT, R14, R134, RZ ;  /* 0x000000860e0e7210 */ /* 0x004fe40007f9e0ff */
[----:B-1----:R-:W-:-:S03]  /*3f980*/  LOP3.LUT R6, R132, 0x50, RZ, 0x3c, !PT ;  /* 0x0000005084067812 */ /* 0x002fc600078e3cff */
[----:B------:R-:W-:Y:S01]  /*3f990*/  STL [R1+0x1d8], R14 ;  /* 0x0001d80e01007387 */ /* 0x000fe20000100800 */
[----:B------:R-:W-:-:S05]  /*3f9a0*/  IADD3 R19, P5, PT, R19, R134, RZ ;  /* 0x0000008613137210 */ /* 0x000fca0007fbe0ff */
[----:B------:R-:W-:Y:S01]  /*3f9b0*/  STL [R1+0x218], R19 ;  /* 0x0002181301007387 */ /* 0x000fe20000100800 */
[----:B----4-:R-:W-:-:S04]  /*3f9c0*/  IMAD.X R15, R15, 0x1, R135, P4 ;  /* 0x000000010f0f7824 */ /* 0x010fc800020e0687 */
[----:B------:R-:W-:Y:S01]  /*3f9d0*/  IMAD.MOV.U32 R5, RZ, RZ, R15 ;  /* 0x000000ffff057224 */ /* 0x000fe200078e000f */
[----:B------:R1:W-:Y:S01]  /*3f9e0*/  STL [R1+0x1d4], R15 ;  /* 0x0001d40f01007387 */ /* 0x0003e20000100800 */
[----:B------:R-:W-:Y:S01]  /*3f9f0*/  VIADD R6, R6, UR5 ;  /* 0x0000000506067c36 */ /* 0x000fe20008000000 */
[----:B------:R-:W-:Y:S01]  /*3fa00*/  MOV R4, R14 ;  /* 0x0000000e00047202 */ /* 0x000fe20000000f00 */
[----:B---3--:R-:W-:-:S04]  /*3fa10*/  IMAD.X R20, R20, 0x1, R135, P5 ;  /* 0x0000000114147824 */ /* 0x008fc800028e0687 */
[----:B------:R2:W-:Y:S04]  /*3fa20*/  LDGSTS.E [R6+0x280], desc[UR22][R4.64], P2 ;  /* 0x0028000004067fae */ /* 0x0005e800091a1016 */
[----:B-1----:R-:W3:Y:S04]  /*3fa30*/  LDL.LU R15, [R1+0x354] ;  /* 0x00035400010f7983 */ /* 0x002ee80000300800 */
[----:B------:R-:W4:Y:S01]  /*3fa40*/  LDL.LU R14, [R1+0x394] ;  /* 0x00039400010e7983 */ /* 0x000f220000300800 */
[----:B--2---:R-:W-:Y:S02]  /*3fa50*/  IMAD.MOV.U32 R4, RZ, RZ, R19 ;  /* 0x000000ffff047224 */ /* 0x004fe400078e0013 */
[----:B------:R-:W-:Y:S01]  /*3fa60*/  IMAD.MOV.U32 R5, RZ, RZ, R20 ;  /* 0x000000ffff057224 */ /* 0x000fe200078e0014 */
[----:B------:R-:W-:Y:S04]  /*3fa70*/  STL [R1+0x214], R20 ;  /* 0x0002141401007387 */ /* 0x000fe80000100800 */
[----:B------:R1:W-:Y:S01]  /*3fa80*/  LDGSTS.E [R6+0x680], desc[UR22][R4.64], P2 ;  /* 0x0068000004067fae */ /* 0x0003e200091a1016 */
[----:B-----5:R-:W-:-:S02]  /*3fa90*/  IADD3 R8, P4, PT, R8, R134, RZ ;  /* 0x0000008608087210 */ /* 0x020fc40007f9e0ff */
[----:B------:R-:W-:-:S03]  /*3faa0*/  IADD3 R10, P5, PT, R10, R134, RZ ;  /* 0x000000860a0a7210 */ /* 0x000fc60007fbe0ff */
[--C-:B------:R-:W-:Y:S01]  /*3fab0*/  IMAD.X R17, R17, 0x1, R135.reuse, P4 ;  /* 0x0000000111117824 */ /* 0x100fe200020e0687 */
[----:B------:R-:W-:Y:S01]  /*3fac0*/  STL [R1+0x258], R8 ;  /* 0x0002580801007387 */ /* 0x000fe20000100800 */
[----:B-1----:R-:W-:Y:S01]  /*3fad0*/  MOV R4, R8 ;  /* 0x0000000800047202 */ /* 0x002fe20000000f00 */
[----:B------:R-:W-:Y:S02]  /*3fae0*/  IMAD.X R18, R18, 0x1, R135, P5 ;  /* 0x0000000112127824 */ /* 0x000fe400028e0687 */
        /* <DEDUP_REMOVED lines=10> */
[----:B------:R-:W2:Y:S04]  /*3fb90*/  LDL.LU R10, [R1+0x414] ;  /* 0x00041400010a7983 */ /* 0x000ea80000300800 */
[----:B------:R1:W-:Y:S01]  /*3fba0*/  LDGSTS.E [R6+0xe80], desc[UR22][R4.64], P2 ;  /* 0x00e8000004067fae */ /* 0x0003e200091a1016 */
[----:B------:R-:W-:-:S04]  /*3fbb0*/  IADD3 R9, P4, PT, R9, R134, RZ ;  /* 0x0000008609097210 */ /* 0x000fc80007f9e0ff */
[----:B-1----:R-:W-:Y:S01]  /*3fbc0*/  MOV R4, R9 ;  /* 0x0000000900047202 */ /* 0x002fe20000000f00 */
[----:B------:R1:W-:Y:S01]  /*3fbd0*/  STL [R1+0x2d8], R9 ;  /* 0x0002d80901007387 */ /* 0x0003e20000100800 */
[----:B------:R-:W-:Y:S01]  /*3fbe0*/  IADD3 R12, P5, PT, R12, R134, RZ ;  /* 0x000000860c0c7210 */ /* 0x000fe20007fbe0ff */
[----:B------:R-:W-:-:S04]  /*3fbf0*/  IMAD.X R11, R11, 0x1, R135, P4 ;  /* 0x000000010b0b7824 */ /* 0x000fc800020e0687 */
[----:B------:R-:W-:Y:S01]  /*3fc00*/  IMAD.X R16, R16, 0x1, R135, P5 ;  /* 0x0000000110107824 */ /* 0x000fe200028e0687 */
[----:B------:R1:W-:Y:S01]  /*3fc10*/  STL [R1+0x2d4], R11 ;  /* 0x0002d40b01007387 */ /* 0x0003e20000100800 */
[----:B------:R-:W-:-:S03]  /*3fc20*/  IMAD.MOV.U32 R5, RZ, RZ, R11 ;  /* 0x000000ffff057224 */ /* 0x000fc600078e000b */
[----:B------:R-:W-:Y:S04]  /*3fc30*/  STL [R1+0x318], R12 ;  /* 0x0003180c01007387 */ /* 0x000fe80000100800 */
[----:B-1----:R-:W2:Y:S04]  /*3fc40*/  LDL.LU R9, [R1+0x458] ;  /* 0x0004580001097983 */ /* 0x002ea80000300800 */
[----:B------:R1:W-:Y:S04]  /*3fc50*/  STL [R1+0x314], R16 ;  /* 0x0003141001007387 */ /* 0x0003e80000100800 */
[----:B------:R1:W-:Y:S04]  /*3fc60*/  LDGSTS.E [R6+0x1280], desc[UR22][R4.64], P2 ;  /* 0x0128000004067fae */ /* 0x0003e800091a1016 */
[----:B------:R-:W2:Y:S01]  /*3fc70*/  LDL.LU R11, [R1+0x498] ;  /* 0x00049800010b7983 */ /* 0x000ea20000300800 */
[----:B-1----:R-:W-:-:S03]  /*3fc80*/  IMAD.MOV.U32 R5, RZ, RZ, R16 ;  /* 0x000000ffff057224 */ /* 0x002fc600078e0010 */
[----:B------:R-:W2:Y:S01]  /*3fc90*/  LDL.LU R16, [R1+0x454] ;  /* 0x0004540001107983 */ /* 0x000ea20000300800 */
[----:B------:R-:W-:-:S03]  /*3fca0*/  IMAD.MOV.U32 R4, RZ, RZ, R12 ;  /* 0x000000ffff047224 */ /* 0x000fc600078e000c */
[----:B------:R-:W2:Y:S01]  /*3fcb0*/  LDL.LU R12, [R1+0x494] ;  /* 0x00049400010c7983 */ /* 0x000ea20000300800 */
[-C--:B------:R-:W-:Y:S02]  /*3fcc0*/  IADD3 R13, P4, PT, R13, R134.reuse, RZ ;  /* 0x000000860d0d7210 */ /* 0x080fe40007f9e0ff */
[----:B------:R-:W-:Y:S01]  /*3fcd0*/  IADD3 R7, P5, PT, R7, R134, RZ ;  /* 0x0000008607077210 */ /* 0x000fe20007fbe0ff */
[----:B------:R1:W-:Y:S04]  /*3fce0*/  LDGSTS.E [R6+0x1680], desc[UR22][R4.64], P2 ;  /* 0x0168000004067fae */ /* 0x0003e800091a1016 */
[----:B------:R3:W-:Y:S01]  /*3fcf0*/  STL [R1+0x358], R13 ;  /* 0x0003580d01007387 */ /* 0x0007e20000100800 */
[----:B-1----:R-:W-:Y:S01]  /*3fd00*/  MOV R4, R13 ;  /* 0x0000000d00047202 */ /* 0x002fe20000000f00 */
[----:B---3--:R-:W-:-:S02]  /*3fd10*/  IMAD.X R15, R15, 0x1, R135, P4 ;  /* 0x000000010f0f7824 */ /* 0x008fc400020e0687 */
[----:B----4-:R-:W-:-:S03]  /*3fd20*/  IMAD.X R14, R14, 0x1, R135, P5 ;  /* 0x000000010e0e7824 */ /* 0x010fc600028e0687 */
[----:B------:R1:W-:Y:S04]  /*3fd30*/  STL [R1+0x354], R15 ;  /* 0x0003540f01007387 */ /* 0x0003e80000100800 */
[----:B------:R3:W-:Y:S04]  /*3fd40*/  STL [R1+0x398], R7 ;  /* 0x0003980701007387 */ /* 0x0007e80000100800 */
[----:B------:R-:W4:Y:S01]  /*3fd50*/  LDL.LU R13, [R1+0x4d8] ;  /* 0x0004d800010d7983 */ /* 0x000f220000300800 */
[----:B------:R-:W-:-:S03]  /*3fd60*/  IMAD.MOV.U32 R5, RZ, RZ, R15 ;  /* 0x000000ffff057224 */ /* 0x000fc600078e000f */
[----:B------:R3:W-:Y:S04]  /*3fd70*/  STL [R1+0x394], R14 ;  /* 0x0003940e01007387 */ /* 0x0007e80000100800 */
[----:B------:R-:W4:Y:S04]  /*3fd80*/  LDL.LU R19, [R1+0x518] ;  /* 0x0005180001137983 */ /* 0x000f280000300800 */
[----:B-1----:R-:W4:Y:S04]  /*3fd90*/  LDL.LU R15, [R1+0x4d4] ;  /* 0x0004d400010f7983 */ /* 0x002f280000300800 */
[----:B------:R-:W4:Y:S04]  /*3fda0*/  LDL.LU R20, [R1+0x514] ;  /* 0x0005140001147983 */ /* 0x000f280000300800 */
[----:B------:R1:W-:Y:S02]  /*3fdb0*/  LDGSTS.E [R6+0x1a80], desc[UR22][R4.64], P2 ;  /* 0x01a8000004067fae */ /* 0x0003e400091a1016 */
[----:B-1----:R-:W-:-:S02]  /*3fdc0*/  IMAD.MOV.U32 R4, RZ, RZ, R7 ;  /* 0x000000ffff047224 */ /* 0x002fc400078e0007 */
[----:B------:R-:W-:Y:S01]  /*3fdd0*/  IMAD.MOV.U32 R5, RZ, RZ, R14 ;  /* 0x000000ffff057224 */ /* 0x000fe200078e000e */
[----:B---3--:R-:W3:Y:S04]  /*3fde0*/  LDL.LU R7, [R1+0x558] ;  /* 0x0005580001077983 */ /* 0x008ee80000300800 */
[----:B------:R-:W3:Y:S04]  /*3fdf0*/  LDL.LU R14, [R1+0x598] ;  /* 0x00059800010e7983 */ /* 0x000ee80000300800 */
[----:B------:R1:W-:Y:S01]  /*3fe00*/  LDGSTS.E [R6+0x1e80], desc[UR22][R4.64], P2 ;  /* 0x01e8000004067fae */ /* 0x0003e200091a1016 */
[----:B-----5:R-:W-:-:S05]  /*3fe10*/  IADD3 R17, P4, PT, R17, R134, RZ ;  /* 0x0000008611117210 */ /* 0x020fca0007f9e0ff */
[----:B------:R5:W-:Y:S01]  /*3fe20*/  STL [R1+0x3d8], R17 ;  /* 0x0003d81101007387 */ /* 0x000be20000100800 */
[----:B------:R-:W-:Y:S01]  /*3fe30*/  IADD3 R8, P5, PT, R8, R134, RZ ;  /* 0x0000008608087210 */ /* 0x000fe20007fbe0ff */
[----:B--2---:R-:W-:Y:S01]  /*3fe40*/  IMAD.X R18, R18, 0x1, R135, P4 ;  /* 0x0000000112127824 */ /* 0x004fe200020e0687 */
[----:B-1----:R-:W-:-:S03]  /*3fe50*/  MOV R4, R17 ;  /* 0x0000001100047202 */ /* 0x002fc60000000f00 */
[----:B------:R-:W-:Y:S01]  /*3fe60*/  IMAD.X R10, R10, 0x1, R135, P5 ;  /* 0x000000010a0a7824 */ /* 0x000fe200028e0687 */
[----:B------:R1:W-:Y:S04]  /*3fe70*/  STL [R1+0x3d4], R18 ;  /* 0x0003d41201007387 */ /* 0x0003e80000100800 */
[----:B------:R2:W-:Y:S04]  /*3fe80*/  STL [R1+0x418], R8 ;  /* 0x0004180801007387 */ /* 0x0005e80000100800 */
[----:B-----5:R-:W5:Y:S01]  /*3fe90*/  LDL.LU R17, [R1+0x554] ;  /* 0x0005540001117983 */ /* 0x020f620000300800 */
[----:B------:R-:W-:-:S03]  /*3fea0*/  IMAD.MOV.U32 R5, RZ, RZ, R18 ;  /* 0x000000ffff057224 */ /* 0x000fc600078e0012 */
[----:B------:R2:W-:Y:S04]  /*3feb0*/  STL [R1+0x414], R10 ;  /* 0x0004140a01007387 */ /* 0x0005e80000100800 */
[----:B-1----:R-:W5:Y:S04]  /*3fec0*/  LDL.LU R18, [R1+0x594] ;  /* 0x0005940001127983 */ /* 0x002f680000300800 */
[----:B------:R1:W-:Y:S02]  /*3fed0*/  LDGSTS.E [R6+0x2280], desc[UR22][R4.64], P2 ;  /* 0x0228000004067fae */ /* 0x0003e400091a1016 */
[----:B-1----:R-:W-:-:S02]  /*3fee0*/  IMAD.MOV.U32 R4, RZ, RZ, R8 ;  /* 0x000000ffff047224 */ /* 0x002fc400078e0008 */
[----:B------:R-:W-:Y:S01]  /*3fef0*/  IMAD.MOV.U32 R5, RZ, RZ, R10 ;  /* 0x000000ffff057224 */ /* 0x000fe200078e000a */
[----:B--2---:R-:W2:Y:S04]  /*3ff00*/  LDL.LU R8, [R1+0x5d8] ;  /* 0x0005d80001087983 */ /* 0x004ea80000300800 */
[----:B------:R-:W2:Y:S04]  /*3ff10*/  LDL.LU R10, [R1+0x618] ;  /* 0x00061800010a7983 */ /* 0x000ea80000300800 */
[----:B------:R1:W-:Y:S01]  /*3ff20*/  LDGSTS.E [R6+0x2680], desc[UR22][R4.64], P2 ;  /* 0x0268000004067fae */ /* 0x0003e200091a1016 */
[----:B------:R-:W-:-:S05]  /*3ff30*/  IADD3 R9, P4, PT, R9, R134, RZ ;  /* 0x0000008609097210 */ /* 0x000fca0007f9e0ff */
[----:B------:R1:W-:Y:S02]  /*3ff40*/  STL [R1+0x458], R9 ;  /* 0x0004580901007387 */ /* 0x0003e40000100800 */
[----:B-1----:R-:W-:Y:S02]  /*3ff50*/  MOV R4, R9 ;  /* 0x0000000900047202 */ /* 0x002fe40000000f00 */
[----:B------:R-:W-:Y:S01]  /*3ff60*/  IADD3 R11, P5, PT, R11, R134, RZ ;  /* 0x000000860b0b7210 */ /* 0x000fe20007fbe0ff */
[----:B------:R-:W-:-:S04]  /*3ff70*/  IMAD.X R16, R16, 0x1, R135, P4 ;  /* 0x0000000110107824 */ /* 0x000fc800020e0687 */
        /* <DEDUP_REMOVED lines=8> */
[----:B-1----:R-:W-:-:S02]  /*40000*/  IMAD.MOV.U32 R4, RZ, RZ, R11 ;  /* 0x000000ffff047224 */ /* 0x002fc400078e000b */
[----:B------:R-:W-:Y:S01]  /*40010*/  IMAD.MOV.U32 R5, RZ, RZ, R12 ;  /* 0x000000ffff057224 */ /* 0x000fe200078e000c */
[----:B------:R-:W2:Y:S04]  /*40020*/  LDL.LU R11, [R1+0x658] ;  /* 0x00065800010b7983 */ /* 0x000ea80000300800 */
[----:B------:R-:W2:Y:S01]  /*40030*/  LDL.LU R12, [R1+0x698] ;  /* 0x00069800010c7983 */ /* 0x000ea20000300800 */
[----:B----4-:R-:W-:-:S03]  /*40040*/  IADD3 R13, P4, PT, R13, R134, RZ ;  /* 0x000000860d0d7210 */ /* 0x010fc60007f9e0ff */
[----:B------:R1:W-:Y:S04]  /*40050*/  LDGSTS.E [R6+0x2e80], desc[UR22][R4.64], P2 ;  /* 0x02e8000004067fae */ /* 0x0003e800091a1016 */
[----:B------:R-:W-:Y:S01]  /*40060*/  STL [R1+0x4d8], R13 ;  /* 0x0004d80d01007387 */ /* 0x000fe20000100800 */
[----:B------:R-:W-:Y:S01]  /*40070*/  IADD3 R19, P5, PT, R19, R134, RZ ;  /* 0x0000008613137210 */ /* 0x000fe20007fbe0ff */
[----:B------:R-:W-:-:S04]  /*40080*/  IMAD.X R15, R15, 0x1, R135, P4 ;  /* 0x000000010f0f7824 */ /* 0x000fc800020e0687 */
[----:B------:R-:W-:Y:S01]  /*40090*/  IMAD.X R20, R20, 0x1, R135, P5 ;  /* 0x0000000114147824 */ /* 0x000fe200028e0687 */
[----:B------:R4:W-:Y:S01]  /*400a0*/  STL [R1+0x4d4], R15 ;  /* 0x0004d40f01007387 */ /* 0x0009e20000100800 */
[----:B-1----:R-:W-:-:S03]  /*400b0*/  IMAD.MOV.U32 R5, RZ, RZ, R15 ;  /* 0x000000ffff057224 */ /* 0x002fc600078e000f */
[----:B------:R-:W-:Y:S01]  /*400c0*/  STL [R1+0x518], R19 ;  /* 0x0005181301007387 */ /* 0x000fe20000100800 */
[----:B------:R-:W-:-:S03]  /*400d0*/  MOV R4, R13 ;  /* 0x0000000d00047202 */ /* 0x000fc60000000f00 */
[----:B----4-:R-:W4:Y:S04]  /*400e0*/  LDL.LU R15, [R1+0x654] ;  /* 0x00065400010f7983 */ /* 0x010f280000300800 */
[----:B------:R-:W-:Y:S04]  /*400f0*/  STL [R1+0x514], R20 ;  /* 0x0005141401007387 */ /* 0x000fe80000100800 */
[----:B------:R-:W4:Y:S01]  /*40100*/  LDL.LU R13, [R1+0x694] ;  /* 0x00069400010d7983 */ /* 0x000f220000300800 */
[----:B---3--:R-:W-:-:S03]  /*40110*/  IADD3 R7, P4, PT, R7, R134, RZ ;  /* 0x0000008607077210 */ /* 0x008fc60007f9e0ff */
[----:B------:R1:W-:Y:S01]  /*40120*/  LDGSTS.E [R6+0x3280], desc[UR22][R4.64], P2 ;  /* 0x0328000004067fae */ /* 0x0003e200091a1016 */
[----:B------:R-:W-:-:S03]  /*40130*/  IADD3 R14, P5, PT, R14, R134, RZ ;  /* 0x000000860e0e7210 */ /* 0x000fc60007fbe0ff */
[----:B------:R-:W-:Y:S01]  /*40140*/  STL [R1+0x558], R7 ;  /* 0x0005580701007387 */ /* 0x000fe20000100800 */
[----:B-1----:R-:W-:Y:S02]  /*40150*/  IMAD.MOV.U32 R4, RZ, RZ, R19 ;  /* 0x000000ffff047224 */ /* 0x002fe400078e0013 */
[----:B------:R-:W-:-:S05]  /*40160*/  IMAD.MOV.U32 R5, RZ, RZ, R20 ;  /* 0x000000ffff057224 */ /* 0x000fca00078e0014 */
[----:B------:R1:W-:Y:S02]  /*40170*/  LDGSTS.E [R6+0x3680], desc[UR22][R4.64], P2 ;  /* 0x0368000004067fae */ /* 0x0003e400091a1016 */
[----:B-1----:R-:W-:Y:S01]  /*40180*/  MOV R4, R7 ;  /* 0x0000000700047202 */ /* 0x002fe20000000f00 */
[----:B-----5:R-:W-:-:S04]  /*40190*/  IMAD.X R17, R17, 0x1, R135, P4 ;  /* 0x0000000111117824 */ /* 0x020fc800020e0687 */
        /* <DEDUP_REMOVED lines=8> */
[----:B---3--:R-:W-:Y:S01]  /*40220*/  IMAD.MOV.U32 R5, RZ, RZ, R18 ;  /* 0x000000ffff057224 */ /* 0x008fe200078e0012 */
[----:B--2---:R-:W-:-:S02]  /*40230*/  IADD3 R8, P4, PT, R8, R134, RZ ;  /* 0x0000008608087210 */ /* 0x004fc40007f9e0ff */
[----:B-1----:R-:W2:Y:S01]  /*40240*/  LDL.LU R18, [R1+0x6d4] ;  /* 0x0006d40001127983 */ /* 0x002ea20000300800 */
[----:B------:R-:W-:-:S03]  /*40250*/  IMAD.MOV.U32 R4, RZ, RZ, R14 ;  /* 0x000000ffff047224 */ /* 0x000fc600078e000e */
[----:B------:R-:W3:Y:S01]  /*40260*/  LDL.LU R14, [R1+0x714] ;  /* 0x00071400010e7983 */ /* 0x000ee20000300800 */
[----:B------:R-:W-:-:S03]  /*40270*/  IADD3 R10, P5, PT, R10, R134, RZ ;  /* 0x000000860a0a7210 */ /* 0x000fc60007fbe0ff */
[----:B------:R1:W-:Y:S04]  /*40280*/  LDGSTS.E [R6+0x3e80], desc[UR22][R4.64], P2 ;  /* 0x03e8000004067fae */ /* 0x0003e800091a1016 */
[----:B------:R-:W-:Y:S01]  /*40290*/  STL [R1+0x5d8], R8 ;  /* 0x0005d80801007387 */ /* 0x000fe20000100800 */
[----:B-1----:R-:W-:Y:S01]  /*402a0*/  MOV R4, R8 ;  /* 0x0000000800047202 */ /* 0x002fe20000000f00 */
[----:B------:R-:W-:-:S04]  /*402b0*/  IMAD.X R9, R9, 0x1, R135, P4 ;  /* 0x0000000109097824 */ /* 0x000fc800020e0687 */
        /* <DEDUP_REMOVED lines=8> */
[----:B------:R-:W-:-:S03]  /*40340*/  IMAD.MOV.U32 R5, RZ, RZ, R16 ;  /* 0x000000ffff057224 */ /* 0x000fc600078e0010 */
[----:B-1----:R-:W3:Y:S01]  /*40350*/  LDL.LU R16, [R1+0x754] ;  /* 0x0007540001107983 */ /* 0x002ee20000300800 */
[----:B------:R-:W-:-:S03]  /*40360*/  IMAD.MOV.U32 R4, RZ, RZ, R10 ;  /* 0x000000ffff047224 */ /* 0x000fc600078e000a */
[----:B------:R-:W3:Y:S01]  /*40370*/  LDL.LU R10, [R1+0x794] ;  /* 0x00079400010a7983 */ /* 0x000ee20000300800 */
[-C--:B------:R-:W-:Y:S02]  /*40380*/  IADD3 R11, P4, PT, R11, R134.reuse, RZ ;  /* 0x000000860b0b7210 */ /* 0x080fe40007f9e0ff */
[----:B------:R-:W-:Y:S01]  /*40390*/  IADD3 R12, P5, PT, R12, R134, RZ ;  /* 0x000000860c0c7210 */ /* 0x000fe20007fbe0ff */
[----:B------:R1:W-:Y:S04]  /*403a0*/  LDGSTS.E [R6+0x4680], desc[UR22][R4.64], P2 ;  /* 0x0468000004067fae */ /* 0x0003e800091a1016 */
[----:B------:R4:W-:Y:S01]  /*403b0*/  STL [R1+0x658], R11 ;  /* 0x0006580b01007387 */ /* 0x0009e20000100800 */
[----:B-1----:R-:W-:Y:S01]  /*403c0*/  MOV R4, R11 ;  /* 0x0000000b00047202 */ /* 0x002fe20000000f00 */
[----:B----4-:R-:W-:-:S04]  /*403d0*/  IMAD.X R15, R15, 0x1, R135, P4 ;  /* 0x000000010f0f7824 */ /* 0x010fc800020e0687 */
        /* <DEDUP_REMOVED lines=17> */
[----:B------:R-:W-:Y:S01]  /*404f0*/  IADD3 R7, P5, PT, R7, R134, RZ ;  /* 0x0000008607077210 */ /* 0x000fe20007fbe0ff */
[----:B--2---:R-:W-:-:S04]  /*40500*/  IMAD.X R18, R18, 0x1, R135, P4 ;  /* 0x0000000112127824 */ /* 0x004fc800020e0687 */
[----:B---3--:R-:W-:Y:S01]  /*40510*/  IMAD.X R14, R14, 0x1, R135, P5 ;  /* 0x000000010e0e7824 */ /* 0x008fe200028e0687 */
[----:B------:R2:W-:Y:S01]  /*40520*/  STL [R1+0x6d4], R18 ;  /* 0x0006d41201007387 */ /* 0x0005e20000100800 */
[----:B-1----:R-:W-:-:S03]  /*40530*/  IMAD.MOV.U32 R5, RZ, RZ, R18 ;  /* 0x000000ffff057224 */ /* 0x002fc600078e0012 */
[----:B------:R1:W-:Y:S01]  /*40540*/  STL [R1+0x718], R7 ;  /* 0x0007180701007387 */ /* 0x0003e20000100800 */
[----:B------:R-:W-:-:S03]  /*40550*/  MOV R4, R17 ;  /* 0x0000001100047202 */ /* 0x000fc60000000f00 */
[----:B--2---:R-:W2:Y:S04]  /*40560*/  LDL.LU R18, [R1+0x854] ;  /* 0x0008540001127983 */ /* 0x004ea80000300800 */
[----:B------:R3:W-:Y:S04]  /*40570*/  STL [R1+0x714], R14 ;  /* 0x0007140e01007387 */ /* 0x0007e80000100800 */
[----:B------:R-:W5:Y:S04]  /*40580*/  LDL.LU R17, [R1+0x894] ;  /* 0x0008940001117983 */ /* 0x000f680000300800 */
[----:B------:R1:W-:Y:S02]  /*40590*/  LDGSTS.E [R6+0x5280], desc[UR22][R4.64], P2 ;  /* 0x0528000004067fae */ /* 0x0003e400091a1016 */
[----:B-1----:R-:W-:-:S02]  /*405a0*/  IMAD.MOV.U32 R4, RZ, RZ, R7 ;  /* 0x000000ffff047224 */ /* 0x002fc400078e0007 */
[----:B------:R-:W-:Y:S01]  /*405b0*/  IMAD.MOV.U32 R5, RZ, RZ, R14 ;  /* 0x000000ffff057224 */ /* 0x000fe200078e000e */
[----:B------:R-:W5:Y:S04]  /*405c0*/  LDL.LU R7, [R1+0x8d8] ;  /* 0x0008d80001077983 */ /* 0x000f680000300800 */
[----:B---3--:R-:W3:Y:S04]  /*405d0*/  LDL.LU R14, [R1+0x918] ;  /* 0x00091800010e7983 */ /* 0x008ee80000300800 */
[----:B------:R1:W-:Y:S01]  /*405e0*/  LDGSTS.E [R6+0x5680], desc[UR22][R4.64], P2 ;  /* 0x0568000004067fae */ /* 0x0003e200091a1016 */
[----:B------:R-:W-:-:S05]  /*405f0*/  IADD3 R9, P4, PT, R9, R134, RZ ;  /* 0x0000008609097210 */ /* 0x000fca0007f9e0ff */
[----:B------:R1:W-:Y:S01]  /*40600*/  STL [R1+0x758], R9 ;  /* 0x0007580901007387 */ /* 0x0003e20000100800 */
[----:B------:R-:W-:Y:S01]  /*40610*/  IADD3 R8, P5, PT, R8, R134, RZ ;  /* 0x0000008608087210 */ /* 0x000fe20007fbe0ff */
[----:B------:R-:W-:Y:S01]  /*40620*/  IMAD.X R16, R16, 0x1, R135, P4 ;  /* 0x0000000110107824 */ /* 0x000fe200020e0687 */
[----:B-1----:R-:W-:-:S03]  /*40630*/  MOV R4, R9 ;  /* 0x0000000900047202 */ /* 0x002fc60000000f00 */
[----:B------:R-:W-:Y:S01]  /*40640*/  IMAD.X R10, R10, 0x1, R135, P5 ;  /* 0x000000010a0a7824 */ /* 0x000fe200028e0687 */
[----:B------:R1:W-:Y:S04]  /*40650*/  STL [R1+0x754], R16 ;  /* 0x0007541001007387 */ /* 0x0003e80000100800 */
[----:B------:R1:W-:Y:S04]  /*40660*/  STL [R1+0x798], R8 ;  /* 0x0007980801007387 */ /* 0x0003e80000100800 */
[----:B------:R-:W3:Y:S01]  /*40670*/  LDL.LU R9, [R1+0x8d4] ;  /* 0x0008d40001097983 */ /* 0x000ee20000300800 */
[----:B------:R-:W-:-:S03]  /*40680*/  IMAD.MOV.U32 R5, RZ, RZ, R16 ;  /* 0x000000ffff057224 */ /* 0x000fc600078e0010 */
[----:B------:R4:W-:Y:S04]  /*40690*/  STL [R1+0x794], R10 ;  /* 0x0007940a01007387 */ /* 0x0009e80000100800 */
[----:B-1----:R-:W3:Y:S04]  /*406a0*/  LDL.LU R16, [R1+0x914] ;  /* 0x0009140001107983 */ /* 0x002ee80000300800 */
[----:B------:R1:W-:Y:S02]  /*406b0*/  LDGSTS.E [R6+0x5a80], desc[UR22][R4.64], P2 ;  /* 0x05a8000004067fae */ /* 0x0003e400091a1016 */
[----:B-1----:R-:W-:Y:S01]  /*406c0*/  IMAD.MOV.U32 R4, RZ, RZ, R8 ;  /* 0x000000ffff047224 */ /* 0x002fe200078e0008 */
[-C--:B----4-:R-:W-:Y:S01]  /*406d0*/  IADD3 R11, P4, PT, R11, R134.reuse, RZ ;  /* 0x000000860b0b7210 */ /* 0x090fe20007f9e0ff */
[----:B------:R-:W-:Y:S01]  /*406e0*/  IMAD.MOV.U32 R5, RZ, RZ, R10 ;  /* 0x000000ffff057224 */ /* 0x000fe200078e000a */
[----:B------:R-:W4:Y:S04]  /*406f0*/  LDL.LU R8, [R1+0x958] ;  /* 0x0009580001087983 */ /* 0x000f280000300800 */
[----:B------:R-:W4:Y:S01]  /*40700*/  LDL.LU R10, [R1+0x998] ;  /* 0x00099800010a7983 */ /* 0x000f220000300800 */
[----:B------:R-:W-:-:S03]  /*40710*/  IADD3 R19, P5, PT, R19, R134, RZ ;  /* 0x0000008613137210 */ /* 0x000fc60007fbe0ff */
[----:B------:R1:W-:Y:S04]  /*40720*/  STL [R1+0x7d8], R11 ;  /* 0x0007d80b01007387 */ /* 0x0003e80000100800 */
[----:B------:R1:W-:Y:S01]  /*40730*/  LDGSTS.E [R6+0x5e80], desc[UR22][R4.64], P2 ;  /* 0x05e8000004067fae */ /* 0x0003e200091a1016 */
[--C-:B------:R-:W-:Y:S02]  /*40740*/  IMAD.X R12, R12, 0x1, R135.reuse, P4 ;  /* 0x000000010c0c7824 */ /* 0x100fe400020e0687 */
[----:B------:R-:W-:-:S03]  /*40750*/  IMAD.X R20, R20, 0x1, R135, P5 ;  /* 0x0000000114147824 */ /* 0x000fc600028e0687 */
[----:B------:R1:W-:Y:S02]  /*40760*/  STL [R1+0x7d4], R12 ;  /* 0x0007d40c01007387 */ /* 0x0003e40000100800 */
[----:B-1----:R-:W-:Y:S02]  /*40770*/  MOV R4, R11 ;  /* 0x0000000b00047202 */ /* 0x002fe40000000f00 */
[----:B------:R-:W-:Y:S04]  /*40780*/  STL [R1+0x818], R19 ;  /* 0x0008181301007387 */ /* 0x000fe80000100800 */
[----:B------:R-:W4:Y:S01]  /*40790*/  LDL.LU R11, [R1+0x954] ;  /* 0x00095400010b7983 */ /* 0x000f220000300800 */
[----:B------:R-:W-:Y:S01]  /*407a0*/  IMAD.MOV.U32 R5, RZ, RZ, R12 ;  /* 0x000000ffff057224 */ /* 0x000fe200078e000c */
[----:B------:R-:W-:-:S02]  /*407b0*/  IADD3 R13, P4, PT, R13, R134, RZ ;  /* 0x000000860d0d7210 */ /* 0x000fc40007f9e0ff */
[----:B------:R-:W-:Y:S04]  /*407c0*/  STL [R1+0x814], R20 ;  /* 0x0008141401007387 */ /* 0x000fe80000100800 */
[----:B------:R-:W4:Y:S01]  /*407d0*/  LDL.LU R12, [R1+0x994] ;  /* 0x00099400010c7983 */ /* 0x000f220000300800 */
[----:B------:R-:W-:-:S03]  /*407e0*/  IADD3 R15, P5, PT, R15, R134, RZ ;  /* 0x000000860f0f7210 */ /* 0x000fc60007fbe0ff */
[----:B------:R1:W-:Y:S04]  /*407f0*/  LDGSTS.E [R6+0x6280], desc[UR22][R4.64], P2 ;  /* 0x0628000004067fae */ /* 0x0003e800091a1016 */
[----:B------:R2:W-:Y:S01]  /*40800*/  STL [R1+0x858], R13 ;  /* 0x0008580d01007387 */ /* 0x0005e20000100800 */
[----:B-1----:R-:W-:Y:S02]  /*40810*/  IMAD.MOV.U32 R4, RZ, RZ, R19 ;  /* 0x000000ffff047224 */ /* 0x002fe400078e0013 */
[----:B------:R-:W-:-:S05]  /*40820*/  IMAD.MOV.U32 R5, RZ, RZ, R20 ;  /* 0x000000ffff057224 */ /* 0x000fca00078e0014 */
[----:B------:R1:W-:Y:S01]  /*40830*/  LDGSTS.E [R6+0x6680], desc[UR22][R4.64], P2 ;  /* 0x0668000004067fae */ /* 0x0003e200091a1016 */
[----:B--2---:R-:W-:Y:S01]  /*40840*/  IMAD.X R18, R18, 0x1, R135, P4 ;  /* 0x0000000112127824 */ /* 0x004fe200020e0687 */
[----:B-1----:R-:W-:-:S03]  /*40850*/  MOV R4, R13 ;  /* 0x0000000d00047202 */ /* 0x002fc60000000f00 */
        /* <DEDUP_REMOVED lines=14> */
[----:B------:R1:W-:Y:S04]  /*40940*/  LDGSTS.E [R6+0x6e80], desc[UR22][R4.64], P2 ;  /* 0x06e8000004067fae */ /* 0x0003e800091a1016 */
[----:B------:R1:W-:Y:S02]  /*40950*/  STL [R1+0x8d8], R7 ;  /* 0x0008d80701007387 */ /* 0x0003e40000100800 */
[----:B-1----:R-:W-:Y:S01]  /*40960*/  MOV R4, R7 ;  /* 0x0000000700047202 */ /* 0x002fe20000000f00 */
[----:B------:R-:W-:-:S04]  /*40970*/  IMAD.X R9, R9, 0x1, R135, P4 ;  /* 0x0000000109097824 */ /* 0x000fc800020e0687 */
[----:B------:R-:W-:Y:S01]  /*40980*/  IMAD.MOV.U32 R5, RZ, RZ, R9 ;  /* 0x000000ffff057224 */ /* 0x000fe200078e0009 */
[----:B------:R1:W-:Y:S01]  /*40990*/  STL [R1+0x8d4], R9 ;  /* 0x0008d40901007387 */ /* 0x0003e20000100800 */
[----:B------:R-:W-:-:S03]  /*409a0*/  IMAD.X R16, R16, 0x1, R135, P5 ;  /* 0x0000000110107824 */ /* 0x000fc600028e0687 */
        /* <DEDUP_REMOVED lines=8> */
[-C--:B----4-:R-:W-:Y:S01]  /*40a30*/  IADD3 R8, P4, PT, R8, R134.reuse, RZ ;  /* 0x0000008608087210 */ /* 0x090fe20007f9e0ff */
[----:B------:R-:W-:Y:S01]  /*40a40*/  IMAD.MOV.U32 R4, RZ, RZ, R14 ;  /* 0x000000ffff047224 */ /* 0x000fe200078e000e */
[----:B------:R-:W-:-:S03]  /*40a50*/  IADD3 R10, P5, PT, R10, R134, RZ ;  /* 0x000000860a0a7210 */ /* 0x000fc60007fbe0ff */
[----:B------:R1:W-:Y:S04]  /*40a60*/  STL [R1+0x958], R8 ;  /* 0x0009580801007387 */ /* 0x0003e80000100800 */
[----:B------:R4:W-:Y:S01]  /*40a70*/  LDGSTS.E [R6+0x7680], desc[UR22][R4.64], P2 ;  /* 0x0768000004067fae */ /* 0x0009e200091a1016 */
[----:B------:R-:W-:Y:S01]  /*40a80*/  IMAD.X R11, R11, 0x1, R135, P4 ;  /* 0x000000010b0b7824 */ /* 0x000fe200020e0687 */
[----:B----4-:R-:W-:-:S04]  /*40a90*/  MOV R4, R8 ;  /* 0x0000000800047202 */ /* 0x010fc80000000f00 */
[----:B------:R4:W-:Y:S01]  /*40aa0*/  STL [R1+0x954], R11 ;  /* 0x0009540b01007387 */ /* 0x0009e20000100800 */
[----:B------:R-:W-:-:S03]  /*40ab0*/  IMAD.X R12, R12, 0x1, R135, P5 ;  /* 0x000000010c0c7824 */ /* 0x000fc600028e0687 */
[----:B------:R-:W-:Y:S01]  /*40ac0*/  STL [R1+0x998], R10 ;  /* 0x0009980a01007387 */ /* 0x000fe20000100800 */
[----:B------:R-:W-:-:S03]  /*40ad0*/  IMAD.MOV.U32 R5, RZ, RZ, R11 ;  /* 0x000000ffff057224 */ /* 0x000fc600078e000b */
[----:B-1----:R-:W3:Y:S04]  /*40ae0*/  LDL.LU R8, [R1+0x2e0] ;  /* 0x0002e00001087983 */ /* 0x002ee80000300800 */
[----:B------:R1:W-:Y:S04]  /*40af0*/  STL [R1+0x994], R12 ;  /* 0x0009940c01007387 */ /* 0x0003e80000100800 */
[----:B----4-:R-:W4:Y:S04]  /*40b00*/  LDL.LU R11, [R1+0x320] ;  /* 0x00032000010b7983 */ /* 0x010f280000300800 */
[----:B------:R-:W4:Y:S04]  /*40b10*/  LDL.LU R14, [R1+0x2dc] ;  /* 0x0002dc00010e7983 */ /* 0x000f280000300800 */
[----:B------:R-:W4:Y:S04]  /*40b20*/  LDL.LU R17, [R1+0x31c] ;  /* 0x00031c0001117983 */ /* 0x000f280000300800 */
[----:B------:R1:W-:Y:S02]  /*40b30*/  LDGSTS.E [R6+0x7a80], desc[UR22][R4.64], P2 ;  /* 0x07a8000004067fae */ /* 0x0003e400091a1016 */
[----:B-1----:R-:W-:-:S02]  /*40b40*/  IMAD.MOV.U32 R4, RZ, RZ, R10 ;  /* 0x000000ffff047224 */ /* 0x002fc400078e000a */
[----:B------:R-:W-:Y:S02]  /*40b50*/  IMAD.MOV.U32 R5, RZ, RZ, R12 ;  /* 0x000000ffff057224 */ /* 0x000fe400078e000c */
[----:B------:R-:W4:Y:S04]  /*40b60*/  LDL.LU R12, [R1+0x360] ;  /* 0x00036000010c7983 */ /* 0x000f280000300800 */
[----:B------:R-:W4:Y:S04]  /*40b70*/  LDL.LU R10, [R1+0x3a0] ;  /* 0x0003a000010a7983 */ /* 0x000f280000300800 */
[----:B------:R1:W-:Y:S01]  /*40b80*/  LDGSTS.E [R6+0x7e80], desc[UR22][R4.64], P2 ;  /* 0x07e8000004067fae */ /* 0x0003e200091a1016 */
[----:B--2---:R-:W-:-:S05]  /*40b90*/  IADD3 R13, P4, PT, R13, R134, RZ ;  /* 0x000000860d0d7210 */ /* 0x004fca0007f9e0ff */
        /* <DEDUP_REMOVED lines=11> */
[----:B---3--:R-:W-:-:S03]  /*40c50*/  IADD3.X R20, PT, PT, R20, R135, RZ, P5, !PT ;  /* 0x0000008714147210 */ /* 0x008fc60002ffe4ff */
[----:B------:R1:W-:Y:S04]  /*40c60*/  LDGSTS.E [R6+0x300], desc[UR22][R4.64], P2 ;  /* 0x0030000004067fae */ /* 0x0003e800091a1016 */
[----:B------:R-:W-:Y:S01]  /*40c70*/  STL [R1+0x21c], R20 ;  /* 0x00021c1401007387 */ /* 0x000fe20000100800 */
[----:B-1----:R-:W-:Y:S02]  /*40c80*/  IMAD.MOV.U32 R4, RZ, RZ, R19 ;  /* 0x000000ffff047224 */ /* 0x002fe400078e0013 */
[----:B------:R-:W-:-:S05]  /*40c90*/  IMAD.MOV.U32 R5, RZ, RZ, R20 ;  /* 0x000000ffff057224 */ /* 0x000fca00078e0014 */
[----:B------:R1:W-:Y:S01]  /*40ca0*/  LDGSTS.E [R6+0x700], desc[UR22][R4.64], P2 ;  /* 0x0070000004067fae */ /* 0x0003e200091a1016 */
[----:B------:R-:W-:-:S05]  /*40cb0*/  IADD3 R7, P4, PT, R7, R134, RZ ;  /* 0x0000008607077210 */ /* 0x000fca0007f9e0ff */
[----:B------:R-:W-:Y:S01]  /*40cc0*/  STL [R1+0x260], R7 ;  /* 0x0002600701007387 */ /* 0x000fe20000100800 */
[----:B-1----:R-:W-:Y:S01]  /*40cd0*/  IMAD.MOV.U32 R4, RZ, RZ, R7 ;  /* 0x000000ffff047224 */ /* 0x002fe200078e0007 */
[----:B------:R-:W-:Y:S01]  /*40ce0*/  IADD3 R9, P5, PT, R9, R134, RZ ;  /* 0x0000008609097210 */ /* 0x000fe20007fbe0ff */
[----:B------:R-:W-:-:S03]  /*40cf0*/  IMAD.X R16, R16, 0x1, R135, P4 ;  /* 0x0000000110107824 */ /* 0x000fc600020e0687 */
        /* <DEDUP_REMOVED lines=8> */
[----:B---3--:R-:W-:-:S03]  /*40d80*/  IMAD.MOV.U32 R5, RZ, RZ, R18 ;  /* 0x000000ffff057224 */ /* 0x008fc600078e0012 */
[----:B-1----:R-:W3:Y:S01]  /*40d90*/  LDL.LU R18, [R1+0x3dc] ;  /* 0x0003dc0001127983 */ /* 0x002ee20000300800 */
[----:B------:R-:W-:-:S03]  /*40da0*/  IMAD.MOV.U32 R4, RZ, RZ, R9 ;  /* 0x000000ffff047224 */ /* 0x000fc600078e0009 */
[----:B------:R-:W3:Y:S04]  /*40db0*/  LDL.LU R9, [R1+0x41c] ;  /* 0x00041c0001097983 */ /* 0x000ee80000300800 */
[----:B------:R1:W-:Y:S01]  /*40dc0*/  LDGSTS.E [R6+0xf00], desc[UR22][R4.64], P2 ;  /* 0x00f0000004067fae */ /* 0x0003e200091a1016 */
[----:B------:R-:W-:-:S05]  /*40dd0*/  IADD3 R8, P4, PT, R8, R134, RZ ;  /* 0x0000008608087210 */ /* 0x000fca0007f9e0ff */
[----:B------:R-:W-:Y:S01]  /*40de0*/  STL [R1+0x2e0], R8 ;  /* 0x0002e00801007387 */ /* 0x000fe20000100800 */
[----:B----4-:R-:W-:Y:S01]  /*40df0*/  IADD3 R11, P5, PT, R11, R134, RZ ;  /* 0x000000860b0b7210 */ /* 0x010fe20007fbe0ff */
[----:B------:R-:W-:Y:S02]  /*40e00*/  IMAD.X R14, R14, 0x1, R135, P4 ;  /* 0x000000010e0e7824 */ /* 0x000fe400020e0687 */
[----:B-1----:R-:W-:Y:S01]  /*40e10*/  IMAD.MOV.U32 R4, RZ, RZ, R8 ;  /* 0x000000ffff047224 */ /* 0x002fe200078e0008 */
[----:B------:R-:W-:Y:S02]  /*40e20*/  IADD3.X R17, PT, PT, R17, R135, RZ, P5, !PT ;  /* 0x0000008711117210 */ /* 0x000fe40002ffe4ff */
[----:B------:R1:W-:Y:S01]  /*40e30*/  STL [R1+0x2dc], R14 ;  /* 0x0002dc0e01007387 */ /* 0x0003e20000100800 */
[----:B------:R-:W-:-:S03]  /*40e40*/  IMAD.MOV.U32 R5, RZ, RZ, R14 ;  /* 0x000000ffff057224 */ /* 0x000fc600078e000e */
[----:B------:R-:W-:Y:S04]  /*40e50*/  STL [R1+0x320], R11 ;  /* 0x0003200b01007387 */ /* 0x000fe80000100800 */
[----:B------:R4:W-:Y:S04]  /*40e60*/  LDGSTS.E [R6+0x1300], desc[UR22][R4.64], P2 ;  /* 0x0130000004067fae */ /* 0x0009e800091a1016 */
[----:B-1----:R-:W3:Y:S04]  /*40e70*/  LDL.LU R14, [R1+0x460] ;  /* 0x00046000010e7983 */ /* 0x002ee80000300800 */
[----:B------:R1:W-:Y:S01]  /*40e80*/  STL [R1+0x31c], R17 ;  /* 0x00031c1101007387 */ /* 0x0003e20000100800 */
[----:B------:R-:W-:-:S03]  /*40e90*/  IADD3 R12, P4, PT, R12, R134, RZ ;  /* 0x000000860c0c7210 */ /* 0x000fc60007f9e0ff */
[----:B------:R-:W3:Y:S01]  /*40ea0*/  LDL.LU R8, [R1+0x4a0] ;  /* 0x0004a00001087983 */ /* 0x000ee20000300800 */
[----:B----4-:R-:W-:-:S03]  /*40eb0*/  IMAD.MOV.U32 R5, RZ, RZ, R17 ;  /* 0x000000ffff057224 */ /* 0x010fc600078e0011 */
[----:B-1----:R-:W4:Y:S01]  /*40ec0*/  LDL.LU R17, [R1+0x45c] ;  /* 0x00045c0001117983 */ /* 0x002f220000300800 */
[----:B------:R-:W-:Y:S01]  /*40ed0*/  IMAD.MOV.U32 R4, RZ, RZ, R11 ;  /* 0x000000ffff047224 */ /* 0x000fe200078e000b */
[----:B------:R-:W-:Y:S02]  /*40ee0*/  IADD3 R10, P5, PT, R10, R134, RZ ;  /* 0x000000860a0a7210 */ /* 0x000fe40007fbe0ff */
[----:B------:R-:W4:Y:S04]  /*40ef0*/  LDL.LU R11, [R1+0x49c] ;  /* 0x00049c00010b7983 */ /* 0x000f280000300800 */
[----:B------:R1:W-:Y:S04]  /*40f00*/  LDGSTS.E [R6+0x1700], desc[UR22][R4.64], P2 ;  /* 0x0170000004067fae */ /* 0x0003e800091a1016 */
[----:B------:R2:W-:Y:S01]  /*40f10*/  STL [R1+0x360], R12 ;  /* 0x0003600c01007387 */ /* 0x0005e20000100800 */
[----:B-1----:R-:W-:-:S02]  /*40f20*/  IMAD.MOV.U32 R4, RZ, RZ, R12 ;  /* 0x000000ffff047224 */ /* 0x002fc400078e000c */
[----:B--2---:R-:W-:Y:S01]  /*40f30*/  IMAD.X R15, R15, 0x1, R135, P4 ;  /* 0x000000010f0f7824 */ /* 0x004fe200020e0687 */
[----:B-----5:R-:W-:-:S04]  /*40f40*/  IADD3.X R13, PT, PT, R13, R135, RZ, P5, !PT ;  /* 0x000000870d0d7210 */ /* 0x020fc80002ffe4ff */
[----:B------:R-:W-:Y:S01]  /*40f50*/  STL [R1+0x35c], R15 ;  /* 0x00035c0f01007387 */ /* 0x000fe20000100800 */
[----:B------:R-:W-:-:S03]  /*40f60*/  IMAD.MOV.U32 R5, RZ, RZ, R15 ;  /* 0x000000ffff057224 */ /* 0x000fc600078e000f */
[----:B------:R-:W-:Y:S04]  /*40f70*/  STL [R1+0x3a0], R10 ;  /* 0x0003a00a01007387 */ /* 0x000fe80000100800 */
[----:B------:R-:W2:Y:S04]  /*40f80*/  LDL.LU R12, [R1+0x4e0] ;  /* 0x0004e000010c7983 */ /* 0x000ea80000300800 */
[----:B------:R1:W-:Y:S04]  /*40f90*/  STL [R1+0x39c], R13 ;  /* 0x00039c0d01007387 */ /* 0x0003e80000100800 */
[----:B------:R5:W-:Y:S04]  /*40fa0*/  LDGSTS.E [R6+0x1b00], desc[UR22][R4.64], P2 ;  /* 0x01b0000004067fae */ /* 0x000be800091a1016 */
[----:B------:R-:W2:Y:S01]  /*40fb0*/  LDL.LU R19, [R1+0x520] ;  /* 0x0005200001137983 */ /* 0x000ea20000300800 */
[----:B-----5:R-:W-:-:S03]  /*40fc0*/  IMAD.MOV.U32 R5, RZ, RZ, R13 ;  /* 0x000000ffff057224 */ /* 0x020fc600078e000d */
[----:B-1----:R-:W5:Y:S04]  /*40fd0*/  LDL.LU R13, [R1+0x4dc] ;  /* 0x0004dc00010d7983 */ /* 0x002f680000300800 */
[----:B------:R-:W5:Y:S01]  /*40fe0*/  LDL.LU R20, [R1+0x51c] ;  /* 0x00051c0001147983 */ /* 0x000f620000300800 */
[----:B------:R-:W-:-:S03]  /*40ff0*/  IMAD.MOV.U32 R4, RZ, RZ, R10 ;  /* 0x000000ffff047224 */ /* 0x000fc600078e000a */
[----:B------:R-:W5:Y:S04]  /*41000*/  LDL.LU R10, [R1+0x560] ;  /* 0x00056000010a7983 */ /* 0x000f680000300800 */
[----:B------:R-:W5:Y:S04]  /*41010*/  LDL.LU R15, [R1+0x5a0] ;  /* 0x0005a000010f7983 */ /* 0x000f680000300800 */
[----:B------:R1:W-:Y:S01]  /*41020*/  LDGSTS.E [R6+0x1f00], desc[UR22][R4.64], P2 ;  /* 0x01f0000004067fae */ /* 0x0003e200091a1016 */
[----:B------:R-:W-:-:S05]  /*41030*/  IADD3 R16, P4, PT, R16, R134, RZ ;  /* 0x0000008610107210 */ /* 0x000fca0007f9e0ff */
[----:B------:R3:W-:Y:S01]  /*41040*/  STL [R1+0x3e0], R16 ;  /* 0x0003e01001007387 */ /* 0x0007e20000100800 */
[----:B------:R-:W-:Y:S01]  /*41050*/  IADD3 R7, P5, PT, R7, R134, RZ ;  /* 0x0000008607077210 */ /* 0x000fe20007fbe0ff */
[----:B---3--:R-:W-:Y:S02]  /*41060*/  IMAD.X R18, R18, 0x1, R135, P4 ;  /* 0x0000000112127824 */ /* 0x008fe400020e0687 */
[----:B-1----:R-:W-:Y:S01]  /*41070*/  IMAD.MOV.U32 R4, RZ, RZ, R16 ;  /* 0x000000ffff047224 */ /* 0x002fe200078e0010 */
[----:B------:R-:W-:Y:S02]  /*41080*/  IADD3.X R9, PT, PT, R9, R135, RZ, P5, !PT ;  /* 0x0000008709097210 */ /* 0x000fe40002ffe4ff */
[----:B------:R1:W-:Y:S04]  /*41090*/  STL [R1+0x3dc], R18 ;  /* 0x0003dc1201007387 */ /* 0x0003e80000100800 */
[----:B------:R3:W-:Y:S04]  /*410a0*/  STL [R1+0x420], R7 ;  /* 0x0004200701007387 */ /* 0x0007e80000100800 */
[----:B------:R-:W5:Y:S01]  /*410b0*/  LDL.LU R16, [R1+0x55c] ;  /* 0x00055c0001107983 */ /* 0x000f620000300800 */
[----:B------:R-:W-:-:S03]  /*410c0*/  IMAD.MOV.U32 R5, RZ, RZ, R18 ;  /* 0x000000ffff057224 */ /* 0x000fc600078e0012 */
[----:B------:R3:W-:Y:S04]  /*410d0*/  STL [R1+0x41c], R9 ;  /* 0x00041c0901007387 */ /* 0x0007e80000100800 */
[----:B-1----:R-:W5:Y:S04]  /*410e0*/  LDL.LU R18, [R1+0x59c] ;  /* 0x00059c0001127983 */ /* 0x002f680000300800 */
[----:B------:R1:W-:Y:S01]  /*410f0*/  LDGSTS.E [R6+0x2300], desc[UR22][R4.64], P2 ;  /* 0x0230000004067fae */ /* 0x0003e200091a1016 */
[----:B------:R-:W-:Y:S01]  /*41100*/  IADD3 R14, P4, PT, R14, R134, RZ ;  /* 0x000000860e0e7210 */ /* 0x000fe20007f9e0ff */
[----:B-1----:R-:W-:-:S02]  /*41110*/  IMAD.MOV.U32 R4, RZ, RZ, R7 ;  /* 0x000000ffff047224 */ /* 0x002fc400078e0007 */
[----:B------:R-:W-:Y:S01]  /*41120*/  IMAD.MOV.U32 R5, RZ, RZ, R9 ;  /* 0x000000ffff057224 */ /* 0x000fe200078e0009 */
[----:B---3--:R-:W3:Y:S01]  /*41130*/  LDL.LU R7, [R1+0x5e0] ;  /* 0x0005e00001077983 */ /* 0x008ee20000300800 */
[----:B------:R-:W-:-:S03]  /*41140*/  IADD3 R8, P5, PT, R8, R134, RZ ;  /* 0x0000008608087210 */ /* 0x000fc60007fbe0ff */
[----:B------:R-:W3:Y:S01]  /*41150*/  LDL.LU R9, [R1+0x620] ;  /* 0x0006200001097983 */ /* 0x000ee20000300800 */
[----:B----4-:R-:W-:-:S03]  /*41160*/  IMAD.X R17, R17, 0x1, R135, P4 ;  /* 0x0000000111117824 */ /* 0x010fc600020e0687 */
[----:B------:R1:W-:Y:S01]  /*41170*/  STL [R1+0x460], R14 ;  /* 0x0004600e01007387 */ /* 0x0003e20000100800 */
[----:B------:R-:W-:-:S03]  /*41180*/  IADD3.X R11, PT, PT, R11, R135, RZ, P5, !PT ;  /* 0x000000870b0b7210 */ /* 0x000fc60002ffe4ff */
        /* <DEDUP_REMOVED lines=12> */
[----:B------:R-:W4:Y:S01]  /*41250*/  LDL.LU R8, [R1+0x6a0] ;  /* 0x0006a00001087983 */ /* 0x000f220000300800 */
[----:B--2---:R-:W-:-:S03]  /*41260*/  IADD3 R12, P4, PT, R12, R134, RZ ;  /* 0x000000860c0c7210 */ /* 0x004fc60007f9e0ff */
[----:B------:R1:W-:Y:S04]  /*41270*/  LDGSTS.E [R6+0x2f00], desc[UR22][R4.64], P2 ;  /* 0x02f0000004067fae */ /* 0x0003e800091a1016 */
[----:B------:R-:W-:Y:S01]  /*41280*/  STL [R1+0x4e0], R12 ;  /* 0x0004e00c01007387 */ /* 0x000fe20000100800 */
[----:B------:R-:W-:Y:S01]  /*41290*/  IADD3 R19, P5, PT, R19, R134, RZ ;  /* 0x0000008613137210 */ /* 0x000fe20007fbe0ff */
[----:B-----5:R-:W-:-:S03]  /*412a0*/  IMAD.X R13, R13, 0x1, R135, P4 ;  /* 0x000000010d0d7824 */ /* 0x020fc600020e0687 */
[----:B------:R-:W-:Y:S02]  /*412b0*/  IADD3.X R20, PT, PT, R20, R135, RZ, P5, !PT ;  /* 0x0000008714147210 */ /* 0x000fe40002ffe4ff */
[----:B------:R2:W-:Y:S01]  /*412c0*/  STL [R1+0x4dc], R13 ;  /* 0x0004dc0d01007387 */ /* 0x0005e20000100800 */
[----:B-1----:R-:W-:-:S03]  /*412d0*/  IMAD.MOV.U32 R5, RZ, RZ, R13 ;  /* 0x000000ffff057224 */ /* 0x002fc600078e000d */
[----:B------:R-:W-:Y:S01]  /*412e0*/  STL [R1+0x520], R19 ;  /* 0x0005201301007387 */ /* 0x000fe20000100800 */
[----:B------:R-:W-:-:S03]  /*412f0*/  IMAD.MOV.U32 R4, RZ, RZ, R12 ;  /* 0x000000ffff047224 */ /* 0x000fc600078e000c */
[----:B--2---:R-:W2:Y:S04]  /*41300*/  LDL.LU R13, [R1+0x65c] ;  /* 0x00065c00010d7983 */ /* 0x004ea80000300800 */
[----:B------:R-:W-:Y:S04]  /*41310*/  STL [R1+0x51c], R20 ;  /* 0x00051c1401007387 */ /* 0x000fe80000100800 */
[----:B------:R-:W5:Y:S01]  /*41320*/  LDL.LU R12, [R1+0x69c] ;  /* 0x00069c00010c7983 */ /* 0x000f620000300800 */
        /* <DEDUP_REMOVED lines=8> */
[----:B------:R-:W-:-:S04]  /*413b0*/  IMAD.X R16, R16, 0x1, R135, P4 ;  /* 0x0000000110107824 */ /* 0x000fc800020e0687 */
[----:B------:R-:W-:Y:S01]  /*413c0*/  IMAD.MOV.U32 R5, RZ, RZ, R16 ;  /* 0x000000ffff057224 */ /* 0x000fe200078e0010 */
[----:B------:R1:W-:Y:S01]  /*413d0*/  STL [R1+0x55c], R16 ;  /* 0x00055c1001007387 */ /* 0x0003e20000100800 */
[----:B------:R-:W-:-:S03]  /*413e0*/  IADD3.X R18, PT, PT, R18, R135, RZ, P5, !PT ;  /* 0x0000008712127210 */ /* 0x000fc60002ffe4ff */
[----:B------:R-:W-:Y:S04]  /*413f0*/  STL [R1+0x5a0], R15 ;  /* 0x0005a00f01007387 */ /* 0x000fe80000100800 */
[----:B------:R1:W-:Y:S04]  /*41400*/  LDGSTS.E [R6+0x3b00], desc[UR22][R4.64], P2 ;  /* 0x03b0000004067fae */ /* 0x0003e800091a1016 */
[----:B-1----:R-:W5:Y:S04]  /*41410*/  LDL.LU R16, [R1+0x6e0] ;  /* 0x0006e00001107983 */ /* 0x002f680000300800 */
[----:B------:R1:W-:Y:S04]  /*41420*/  STL [R1+0x59c], R18 ;  /* 0x00059c1201007387 */ /* 0x0003e80000100800 */
[----:B------:R-:W5:Y:S01]  /*41430*/  LDL.LU R10, [R1+0x720] ;  /* 0x00072000010a7983 */ /* 0x000f620000300800 */
[----:B------:R-:W-:-:S03]  /*41440*/  IMAD.MOV.U32 R5, RZ, RZ, R18 ;  /* 0x000000ffff057224 */ /* 0x000fc600078e0012 */
[----:B-1----:R-:W5:Y:S01]  /*41450*/  LDL.LU R18, [R1+0x6dc] ;  /* 0x0006dc0001127983 */ /* 0x002f620000300800 */
[----:B------:R-:W-:-:S03]  /*41460*/  IMAD.MOV.U32 R4, RZ, RZ, R15 ;  /* 0x000000ffff047224 */ /* 0x000fc600078e000f */
[----:B------:R-:W5:Y:S01]  /*41470*/  LDL.LU R15, [R1+0x71c] ;  /* 0x00071c00010f7983 */ /* 0x000f620000300800 */
[-C--:B---3--:R-:W-:Y:S02]  /*41480*/  IADD3 R7, P4, PT, R7, R134.reuse, RZ ;  /* 0x0000008607077210 */ /* 0x088fe40007f9e0ff */
[----:B------:R-:W-:Y:S01]  /*41490*/  IADD3 R9, P5, PT, R9, R134, RZ ;  /* 0x0000008609097210 */ /* 0x000fe20007fbe0ff */
[----:B------:R1:W-:Y:S04]  /*414a0*/  LDGSTS.E [R6+0x3f00], desc[UR22][R4.64], P2 ;  /* 0x03f0000004067fae */ /* 0x0003e800091a1016 */
[----:B------:R-:W-:Y:S01]  /*414b0*/  STL [R1+0x5e0], R7 ;  /* 0x0005e00701007387 */ /* 0x000fe20000100800 */
[----:B-1----:R-:W-:Y:S02]  /*414c0*/  IMAD.MOV.U32 R4, RZ, RZ, R7 ;  /* 0x000000ffff047224 */ /* 0x002fe400078e0007 */
[----:B----4-:R-:W-:-:S04]  /*414d0*/  IMAD.X R14, R14, 0x1, R135, P4 ;  /* 0x000000010e0e7824 */ /* 0x010fc800020e0687 */
        /* <DEDUP_REMOVED lines=8> */
[----:B---3--:R-:W-:Y:S01]  /*41560*/  IMAD.MOV.U32 R5, RZ, RZ, R17 ;  /* 0x000000ffff057224 */ /* 0x008fe200078e0011 */
[----:B------:R-:W-:-:S02]  /*41570*/  IADD3 R11, P4, PT, R11, R134, RZ ;  /* 0x000000860b0b7210 */ /* 0x000fc40007f9e0ff */
[----:B-1----:R-:W3:Y:S01]  /*41580*/  LDL.LU R17, [R1+0x75c] ;  /* 0x00075c0001117983 */ /* 0x002ee20000300800 */
[----:B------:R-:W-:Y:S01]  /*41590*/  IMAD.MOV.U32 R4, RZ, RZ, R9 ;  /* 0x000000ffff047224 */ /* 0x000fe200078e0009 */
[----:B------:R-:W-:Y:S02]  /*415a0*/  IADD3 R8, P5, PT, R8, R134, RZ ;  /* 0x0000008608087210 */ /* 0x000fe40007fbe0ff */
[----:B------:R-:W3:Y:S04]  /*415b0*/  LDL.LU R9, [R1+0x79c] ;  /* 0x00079c0001097983 */ /* 0x000ee80000300800 */
[----:B------:R1:W-:Y:S04]  /*415c0*/  LDGSTS.E [R6+0x4700], desc[UR22][R4.64], P2 ;  /* 0x0470000004067fae */ /* 0x0003e800091a1016 */
[----:B------:R2:W-:Y:S01]  /*415d0*/  STL [R1+0x660], R11 ;  /* 0x0006600b01007387 */ /* 0x0005e20000100800 */
[----:B-1----:R-:W-:-:S02]  /*415e0*/  IMAD.MOV.U32 R4, RZ, RZ, R11 ;  /* 0x000000ffff047224 */ /* 0x002fc400078e000b */
[----:B--2---:R-:W-:-:S04]  /*415f0*/  IMAD.X R13, R13, 0x1, R135, P4 ;  /* 0x000000010d0d7824 */ /* 0x004fc800020e0687 */
[----:B------:R-:W-:Y:S01]  /*41600*/  IMAD.MOV.U32 R5, RZ, RZ, R13 ;  /* 0x000000ffff057224 */ /* 0x000fe200078e000d */
[----:B------:R-:W-:Y:S01]  /*41610*/  STL [R1+0x65c], R13 ;  /* 0x00065c0d01007387 */ /* 0x000fe20000100800 */
[----:B-----5:R-:W-:-:S03]  /*41620*/  IADD3.X R12, PT, PT, R12, R135, RZ, P5, !PT ;  /* 0x000000870c0c7210 */ /* 0x020fc60002ffe4ff */
        /* <DEDUP_REMOVED lines=15> */
[----:B------:R-:W-:Y:S02]  /*41720*/  IMAD.X R18, R18, 0x1, R135, P4 ;  /* 0x0000000112127824 */ /* 0x000fe400020e0687 */
[----:B-1----:R-:W-:Y:S01]  /*41730*/  IMAD.MOV.U32 R4, RZ, RZ, R16 ;  /* 0x000000ffff047224 */ /* 0x002fe200078e0010 */
[----:B------:R-:W-:Y:S02]  /*41740*/  IADD3.X R15, PT, PT, R15, R135, RZ, P5, !PT ;  /* 0x000000870f0f7210 */ /* 0x000fe40002ffe4ff */
[----:B------:R1:W-:Y:S04]  /*41750*/  STL [R1+0x6dc], R18 ;  /* 0x0006dc1201007387 */ /* 0x0003e80000100800 */
[----:B------:R-:W-:Y:S04]  /*41760*/  STL [R1+0x720], R10 ;  /* 0x0007200a01007387 */ /* 0x000fe80000100800 */
[----:B------:R-:W5:Y:S01]  /*41770*/  LDL.LU R16, [R1+0x85c] ;  /* 0x00085c0001107983 */ /* 0x000f620000300800 */
[----:B------:R-:W-:-:S03]  /*41780*/  IMAD.MOV.U32 R5, RZ, RZ, R18 ;  /* 0x000000ffff057224 */ /* 0x000fc600078e0012 */
[----:B------:R1:W-:Y:S04]  /*41790*/  STL [R1+0x71c], R15 ;  /* 0x00071c0f01007387 */ /* 0x0003e80000100800 */
[----:B-1----:R-:W5:Y:S04]  /*417a0*/  LDL.LU R18, [R1+0x89c] ;  /* 0x00089c0001127983 */ /* 0x002f680000300800 */
[----:B------:R1:W-:Y:S02]  /*417b0*/  LDGSTS.E [R6+0x5300], desc[UR22][R4.64], P2 ;  /* 0x0530000004067fae */ /* 0x0003e400091a1016 */
[----:B-1----:R-:W-:-:S02]  /*417c0*/  IMAD.MOV.U32 R4, RZ, RZ, R10 ;  /* 0x000000ffff047224 */ /* 0x002fc400078e000a */
[----:B------:R-:W-:Y:S02]  /*417d0*/  IMAD.MOV.U32 R5, RZ, RZ, R15 ;  /* 0x000000ffff057224 */ /* 0x000fe400078e000f */
[----:B------:R-:W5:Y:S04]  /*417e0*/  LDL.LU R15, [R1+0x8e0] ;  /* 0x0008e000010f7983 */ /* 0x000f680000300800 */
[----:B------:R-:W5:Y:S01]  /*417f0*/  LDL.LU R10, [R1+0x920] ;  /* 0x00092000010a7983 */ /* 0x000f620000300800 */
[----:B----4-:R-:W-:-:S03]  /*41800*/  IADD3 R14, P4, PT, R14, R134, RZ ;  /* 0x000000860e0e7210 */ /* 0x010fc60007f9e0ff */
[----:B------:R1:W-:Y:S01]  /*41810*/  LDGSTS.E [R6+0x5700], desc[UR22][R4.64], P2 ;  /* 0x0570000004067fae */ /* 0x0003e200091a1016 */
[----:B------:R-:W-:-:S03]  /*41820*/  IADD3 R7, P5, PT, R7, R134, RZ ;  /* 0x0000008607077210 */ /* 0x000fc60007fbe0ff */
[----:B------:R-:W-:Y:S01]  /*41830*/  STL [R1+0x760], R14 ;  /* 0x0007600e01007387 */ /* 0x000fe20000100800 */
[----:B---3--:R-:W-:Y:S01]  /*41840*/  IMAD.X R17, R17, 0x1, R135, P4 ;  /* 0x0000000111117824 */ /* 0x008fe200020e0687 */
[----:B------:R-:W-:-:S04]  /*41850*/  IADD3.X R9, PT, PT, R9, R135, RZ, P5, !PT ;  /* 0x0000008709097210 */ /* 0x000fc80002ffe4ff */
[----:B------:R3:W-:Y:S01]  /*41860*/  STL [R1+0x75c], R17 ;  /* 0x00075c1101007387 */ /* 0x0007e20000100800 */
[----:B-1----:R-:W-:-:S03]  /*41870*/  IMAD.MOV.U32 R5, RZ, RZ, R17 ;  /* 0x000000ffff057224 */ /* 0x002fc600078e0011 */
[----:B------:R1:W-:Y:S01]  /*41880*/  STL [R1+0x7a0], R7 ;  /* 0x0007a00701007387 */ /* 0x0003e20000100800 */
[----:B------:R-:W-:-:S03]  /*41890*/  IMAD.MOV.U32 R4, RZ, RZ, R14 ;  /* 0x000000ffff047224 */ /* 0x000fc600078e000e */
[----:B---3--:R-:W3:Y:S04]  /*418a0*/  LDL.LU R17, [R1+0x8dc] ;  /* 0x0008dc0001117983 */ /* 0x008ee80000300800 */
[----:B------:R4:W-:Y:S04]  /*418b0*/  STL [R1+0x79c], R9 ;  /* 0x00079c0901007387 */ /* 0x0009e80000100800 */
[----:B------:R-:W3:Y:S04]  /*418c0*/  LDL.LU R14, [R1+0x91c] ;  /* 0x00091c00010e7983 */ /* 0x000ee80000300800 */
[----:B------:R1:W-:Y:S02]  /*418d0*/  LDGSTS.E [R6+0x5b00], desc[UR22][R4.64], P2 ;  /* 0x05b0000004067fae */ /* 0x0003e400091a1016 */
[----:B-1----:R-:W-:-:S02]  /*418e0*/  IMAD.MOV.U32 R4, RZ, RZ, R7 ;  /* 0x000000ffff047224 */ /* 0x002fc400078e0007 */
[----:B------:R-:W-:Y:S01]  /*418f0*/  IMAD.MOV.U32 R5, RZ, RZ, R9 ;  /* 0x000000ffff057224 */ /* 0x000fe200078e0009 */
[----:B------:R-:W3:Y:S04]  /*41900*/  LDL.LU R7, [R1+0x960] ;  /* 0x0009600001077983 */ /* 0x000ee80000300800 */
[----:B----4-:R-:W4:Y:S04]  /*41910*/  LDL.LU R9, [R1+0x9a0] ;  /* 0x0009a00001097983 */ /* 0x010f280000300800 */
[----:B------:R1:W-:Y:S01]  /*41920*/  LDGSTS.E [R6+0x5f00], desc[UR22][R4.64], P2 ;  /* 0x05f0000004067fae */ /* 0x0003e200091a1016 */
[----:B--2---:R-:W-:-:S05]  /*41930*/  IADD3 R11, P4, PT, R11, R134, RZ ;  /* 0x000000860b0b7210 */ /* 0x004fca0007f9e0ff */
[----:B------:R2:W-:Y:S01]  /*41940*/  STL [R1+0x7e0], R11 ;  /* 0x0007e00b01007387 */ /* 0x0005e20000100800 */
[----:B------:R-:W-:Y:S01]  /*41950*/  IADD3 R19, P5, PT, R19, R134, RZ ;  /* 0x0000008613137210 */ /* 0x000fe20007fbe0ff */
[----:B-1----:R-:W-:Y:S02]  /*41960*/  IMAD.MOV.U32 R4, RZ, RZ, R11 ;  /* 0x000000ffff047224 */ /* 0x002fe400078e000b */
[----:B-----5:R-:W-:Y:S01]  /*41970*/  IMAD.X R12, R12, 0x1, R135, P4 ;  /* 0x000000010c0c7824 */ /* 0x020fe200020e0687 */
[----:B------:R-:W-:-:S04]  /*41980*/  IADD3.X R20, PT, PT, R20, R135, RZ, P5, !PT ;  /* 0x0000008714147210 */ /* 0x000fc80002ffe4ff */
[----:B------:R1:W-:Y:S04]  /*41990*/  STL [R1+0x7dc], R12 ;  /* 0x0007dc0c01007387 */ /* 0x0003e80000100800 */
[----:B------:R-:W-:Y:S01]  /*419a0*/  STL [R1+0x820], R19 ;  /* 0x0008201301007387 */ /* 0x000fe20000100800 */
[----:B------:R-:W-:-:S03]  /*419b0*/  IMAD.MOV.U32 R5, RZ, RZ, R12 ;  /* 0x000000ffff057224 */ /* 0x000fc600078e000c */
[----:B--2---:R-:W2:Y:S04]  /*419c0*/  LDL.LU R11, [R1+0x95c] ;  /* 0x00095c00010b7983 */ /* 0x004ea80000300800 */
[----:B------:R-:W-:Y:S04]  /*419d0*/  STL [R1+0x81c], R20 ;  /* 0x00081c1401007387 */ /* 0x000fe80000100800 */
[----:B-1----:R-:W5:Y:S01]  /*419e0*/  LDL.LU R12, [R1+0x99c] ;  /* 0x00099c00010c7983 */ /* 0x002f620000300800 */
        /* <DEDUP_REMOVED lines=19> */
[-C--:B------:R-:W-:Y:S01]  /*41b20*/  IADD3 R15, P4, PT, R15, R134.reuse, RZ ;  /* 0x000000860f0f7210 */ /* 0x080fe20007f9e0ff */
[----:B------:R-:W-:Y:S01]  /*41b30*/  IMAD.MOV.U32 R4, RZ, RZ, R13 ;  /* 0x000000ffff047224 */ /* 0x000fe200078e000d */
[----:B------:R-:W-:Y:S01]  /*41b40*/  IADD3 R10, P5, PT, R10, R134, RZ ;  /* 0x000000860a0a7210 */ /* 0x000fe20007fbe0ff */
[----:B------:R-:W5:Y:S04]  /*41b50*/  LDL.LU R13, [R1+0x224] ;  /* 0x00022400010d7983 */ /* 0x000f680000300800 */
[----:B------:R1:W-:Y:S04]  /*41b60*/  LDGSTS.E [R6+0x6f00], desc[UR22][R4.64], P2 ;  /* 0x06f0000004067fae */ /* 0x0003e800091a1016 */
[----:B------:R3:W-:Y:S01]  /*41b70*/  STL [R1+0x8e0], R15 ;  /* 0x0008e00f01007387 */ /* 0x0007e20000100800 */
[----:B-1----:R-:W-:-:S02]  /*41b80*/  IMAD.MOV.U32 R4, RZ, RZ, R15 ;  /* 0x000000ffff047224 */ /* 0x002fc400078e000f */
[----:B---3--:R-:W-:-:S04]  /*41b90*/  IMAD.X R17, R17, 0x1, R135, P4 ;  /* 0x0000000111117824 */ /* 0x008fc800020e0687 */
[----:B------:R-:W-:Y:S01]  /*41ba0*/  IMAD.MOV.U32 R5, RZ, RZ, R17 ;  /* 0x000000ffff057224 */ /* 0x000fe200078e0011 */
[----:B------:R-:W-:Y:S01]  /*41bb0*/  STL [R1+0x8dc], R17 ;  /* 0x0008dc1101007387 */ /* 0x000fe20000100800 */
[----:B------:R-:W-:-:S03]  /*41bc0*/  IADD3.X R14, PT, PT, R14, R135, RZ, P5, !PT ;  /* 0x000000870e0e7210 */ /* 0x000fc60002ffe4ff */
[----:B------:R1:W-:Y:S04]  /*41bd0*/  STL [R1+0x920], R10 ;  /* 0x0009200a01007387 */ /* 0x0003e80000100800 */
[----:B------:R3:W-:Y:S04]  /*41be0*/  LDGSTS.E [R6+0x7300], desc[UR22][R4.64], P2 ;  /* 0x0730000004067fae */ /* 0x0007e800091a1016 */
[----:B------:R-:W-:Y:S04]  /*41bf0*/  STL [R1+0x91c], R14 ;  /* 0x00091c0e01007387 */ /* 0x000fe80000100800 */
[----:B------:R-:W5:Y:S01]  /*41c00*/  LDL.LU R15, [R1+0x264] ;  /* 0x00026400010f7983 */ /* 0x000f620000300800 */
[----:B---3--:R-:W-:-:S03]  /*41c10*/  IMAD.MOV.U32 R4, RZ, RZ, R10 ;  /* 0x000000ffff047224 */ /* 0x008fc600078e000a */
[----:B-1----:R-:W3:Y:S01]  /*41c20*/  LDL.LU R10, [R1+0x268] ;  /* 0x00026800010a7983 */ /* 0x002ee20000300800 */
[-C--:B------:R-:W-:Y:S01]  /*41c30*/  IADD3 R7, P4, PT, R7, R134.reuse, RZ ;  /* 0x0000008607077210 */ /* 0x080fe20007f9e0ff */
[----:B------:R-:W-:Y:S02]  /*41c40*/  IMAD.MOV.U32 R5, RZ, RZ, R14 ;  /* 0x000000ffff057224 */ /* 0x000fe400078e000e */
[----:B------:R-:W3:Y:S01]  /*41c50*/  LDL.LU R20, [R1+0x2a4] ;  /* 0x0002a40001147983 */ /* 0x000ee20000300800 */
[----:B----4-:R-:W-:-:S03]  /*41c60*/  IADD3 R9, P5, PT, R9, R134, RZ ;  /* 0x0000008609097210 */ /* 0x010fc60007fbe0ff */
[----:B------:R-:W4:Y:S04]  /*41c70*/  LDL.LU R19, [R1+0x2a8] ;  /* 0x0002a80001137983 */ /* 0x000f280000300800 */
[----:B------:R1:W-:Y:S04]  /*41c80*/  LDGSTS.E [R6+0x7700], desc[UR22][R4.64], P2 ;  /* 0x0770000004067fae */ /* 0x0003e800091a1016 */
[----:B------:R2:W-:Y:S01]  /*41c90*/  STL [R1+0x960], R7 ;  /* 0x0009600701007387 */ /* 0x0005e20000100800 */
[----:B-1----:R-:W-:Y:S02]  /*41ca0*/  IMAD.MOV.U32 R4, RZ, RZ, R7 ;  /* 0x000000ffff047224 */ /* 0x002fe400078e0007 */
[----:B--2---:R-:W-:-:S04]  /*41cb0*/  IMAD.X R11, R11, 0x1, R135, P4 ;  /* 0x000000010b0b7824 */ /* 0x004fc800020e0687 */
[----:B------:R-:W-:Y:S01]  /*41cc0*/  IMAD.MOV.U32 R5, RZ, RZ, R11 ;  /* 0x000000ffff057224 */ /* 0x000fe200078e000b */
[----:B------:R1:W-:Y:S01]  /*41cd0*/  STL [R1+0x95c], R11 ;  /* 0x00095c0b01007387 */ /* 0x0003e20000100800 */
[----:B-----5:R-:W-:-:S03]  /*41ce0*/  IADD3.X R12, PT, PT, R12, R135, RZ, P5, !PT ;  /* 0x000000870c0c7210 */ /* 0x020fc60002ffe4ff */
[----:B------:R2:W-:Y:S04]  /*41cf0*/  STL [R1+0x9a0], R9 ;  /* 0x0009a00901007387 */ /* 0x0005e80000100800 */
[----:B------:R-:W5:Y:S04]  /*41d00*/  LDL.LU R7, [R1+0x2e8] ;  /* 0x0002e80001077983 */ /* 0x000f680000300800 */
[----:B------:R2:W-:Y:S04]  /*41d10*/  STL [R1+0x99c], R12 ;  /* 0x00099c0c01007387 */ /* 0x0005e80000100800 */
[----:B------:R2:W-:Y:S04]  /*41d20*/  LDGSTS.E [R6+0x7b00], desc[UR22][R4.64], P2 ;  /* 0x07b0000004067fae */ /* 0x0005e800091a1016 */
[----:B-1----:R-:W5:Y:S01]  /*41d30*/  LDL.LU R11, [R1+0x328] ;  /* 0x00032800010b7983 */ /* 0x002f620000300800 */
[----:B--2---:R-:W-:-:S03]  /*41d40*/  IMAD.MOV.U32 R4, RZ, RZ, R9 ;  /* 0x000000ffff047224 */ /* 0x004fc600078e0009 */
[----:B------:R-:W2:Y:S04]  /*41d50*/  LDL.LU R9, [R1+0x2e4] ;  /* 0x0002e40001097983 */ /* 0x000ea80000300800 */
[----:B------:R-:W2:Y:S01]  /*41d60*/  LDL.LU R17, [R1+0x324] ;  /* 0x0003240001117983 */ /* 0x000ea20000300800 */
[----:B------:R-:W-:-:S03]  /*41d70*/  IMAD.MOV.U32 R5, RZ, RZ, R12 ;  /* 0x000000ffff057224 */ /* 0x000fc600078e000c */
[----:B------:R-:W2:Y:S04]  /*41d80*/  LDL.LU R12, [R1+0x368] ;  /* 0x00036800010c7983 */ /* 0x000ea80000300800 */
[----:B------:R-:W2:Y:S04]  /*41d90*/  LDL.LU R14, [R1+0x3a8] ;  /* 0x0003a800010e7983 */ /* 0x000ea80000300800 */
[----:B------:R1:W-:Y:S01]  /*41da0*/  LDGSTS.E [R6+0x7f00], desc[UR22][R4.64], P2 ;  /* 0x07f0000004067fae */ /* 0x0003e200091a1016 */
[-C--:B------:R-:W-:Y:S02]  /*41db0*/  IADD3 R16, P4, PT, R16, R134.reuse, RZ ;  /* 0x0000008610107210 */ /* 0x080fe40007f9e0ff */
[----:B------:R-:W-:-:S03]  /*41dc0*/  IADD3 R8, P5, PT, R8, R134, RZ ;  /* 0x0000008608087210 */ /* 0x000fc60007fbe0ff */
[----:B------:R1:W-:Y:S01]  /*41dd0*/  STL [R1+0x1e8], R16 ;  /* 0x0001e81001007387 */ /* 0x0003e20000100800 */
[----:B------:R-:W-:-:S03]  /*41de0*/  IMAD.X R18, R18, 0x1, R135, P4 ;  /* 0x0000000112127824 */ /* 0x000fc600020e0687 */
[----:B------:R-:W-:Y:S01]  /*41df0*/  STL [R1+0x228], R8 ;  /* 0x0002280801007387 */ /* 0x000fe20000100800 */
[----:B-1----:R-:W-:-:S03]  /*41e00*/  IMAD.MOV.U32 R4, RZ, RZ, R16 ;  /* 0x000000ffff047224 */ /* 0x002fc600078e0010 */
[----:B------:R1:W-:Y:S04]  /*41e10*/  STL [R1+0x1e4], R18 ;  /* 0x0001e41201007387 */ /* 0x0003e80000100800 */
[----:B------:R-:W2:Y:S01]  /*41e20*/  LDL.LU R16, [R1+0x364] ;  /* 0x0003640001107983 */ /* 0x000ea20000300800 */
[----:B------:R-:W-:-:S03]  /*41e30*/  IMAD.MOV.U32 R5, RZ, RZ, R18 ;  /* 0x000000ffff057224 */ /* 0x000fc600078e0012 */
[----:B-1----:R-:W2:Y:S01]  /*41e40*/  LDL.LU R18, [R1+0x3a4] ;  /* 0x0003a40001127983 */ /* 0x002ea20000300800 */
[----:B------:R-:W-:Y:S01]  /*41e50*/  LOP3.LUT R6, R132, 0x70, RZ, 0x3c, !PT ;  /* 0x0000007084067812 */ /* 0x000fe200078e3cff */
[----:B------:R-:W-:-:S03]  /*41e60*/  IMAD.X R13, R13, 0x1, R135, P5 ;  /* 0x000000010d0d7824 */ /* 0x000fc600028e0687 */
[----:B------:R-:W-:Y:S02]  /*41e70*/  IADD3 R6, PT, PT, R6, UR5, RZ ;  /* 0x0000000506067c10 */ /* 0x000fe4000fffe0ff */
[----:B------:R1:W-:Y:S04]  /*41e80*/  STL [R1+0x224], R13 ;  /* 0x0002240d01007387 */ /* 0x0003e80000100800 */
[----:B------:R1:W-:Y:S02]  /*41e90*/  LDGSTS.E [R6+0x380], desc[UR22][R4.64], P2 ;  /* 0x0038000004067fae */ /* 0x0003e400091a1016 */
[----:B-1----:R-:W-:Y:S02]  /*41ea0*/  IMAD.MOV.U32 R4, RZ, RZ, R8 ;  /* 0x000000ffff047224 */ /* 0x002fe400078e0008 */
[----:B------:R-:W-:-:S02]  /*41eb0*/  IMAD.MOV.U32 R5, RZ, RZ, R13 ;  /* 0x000000ffff057224 */ /* 0x000fc400078e000d */
[----:B------:R-:W2:Y:S04]  /*41ec0*/  LDL.LU R13, [R1+0x3e8] ;  /* 0x0003e800010d7983 */ /* 0x000ea80000300800 */
[----:B------:R-:W2:Y:S04]  /*41ed0*/  LDL.LU R8, [R1+0x428] ;  /* 0x0004280001087983 */ /* 0x000ea80000300800 */
[----:B------:R1:W-:Y:S01]  /*41ee0*/  LDGSTS.E [R6+0x780], desc[UR22][R4.64], P2 ;  /* 0x0078000004067fae */ /* 0x0003e200091a1016 */
[----:B---3--:R-:W-:-:S04]  /*41ef0*/  IADD3 R10, P4, PT, R10, R134, RZ ;  /* 0x000000860a0a7210 */ /* 0x008fc80007f9e0ff */
[----:B------:R-:W-:Y:S02]  /*41f00*/  IADD3.X R15, PT, PT, R15, R135, RZ, P4, !PT ;  /* 0x000000870f0f7210 */ /* 0x000fe400027fe4ff */
[----:B----4-:R-:W-:Y:S01]  /*41f10*/  IADD3 R19, P5, PT, R19, R134, RZ ;  /* 0x0000008613137210 */ /* 0x010fe20007fbe0ff */
[----:B------:R-:W-:Y:S01]  /*41f20*/  STL [R1+0x268], R10 ;  /* 0x0002680a01007387 */ /* 0x000fe20000100800 */
[----:B-1----:R-:W-:Y:S02]  /*41f30*/  IMAD.MOV.U32 R4, RZ, RZ, R10 ;  /* 0x000000ffff047224 */ /* 0x002fe400078e000a */
[----:B------:R-:W-:Y:S01]  /*41f40*/  IMAD.MOV.U32 R5, RZ, RZ, R15 ;  /* 0x000000ffff057224 */ /* 0x000fe200078e000f */
[----:B------:R1:W-:Y:S01]  /*41f50*/  STL [R1+0x264], R15 ;  /* 0x0002640f01007387 */ /* 0x0003e20000100800 */
[----:B------:R-:W-:-:S03]  /*41f60*/  IMAD.X R20, R20, 0x1, R135, P5 ;  /* 0x0000000114147824 */ /* 0x000fc600028e0687 */
[----:B------:R-:W-:Y:S04]  /*41f70*/  STL [R1+0x2a8], R19 ;  /* 0x0002a81301007387 */ /* 0x000fe80000100800 */
[----:B------:R3:W-:Y:S04]  /*41f80*/  LDGSTS.E [R6+0xb80], desc[UR22][R4.64], P2 ;  /* 0x00b8000004067fae */ /* 0x0007e800091a1016 */
[----:B-1----:R-:W4:Y:S04]  /*41f90*/  LDL.LU R15, [R1+0x3e4] ;  /* 0x0003e400010f7983 */ /* 0x002f280000300800 */
[----:B------:R-:W-:Y:S04]  /*41fa0*/  STL [R1+0x2a4], R20 ;  /* 0x0002a41401007387 */ /* 0x000fe80000100800 */
[----:B------:R-:W4:Y:S01]  /*41fb0*/  LDL.LU R10, [R1+0x424] ;  /* 0x00042400010a7983 */ /* 0x000f220000300800 */
[----:B---3--:R-:W-:-:S02]  /*41fc0*/  IMAD.MOV.U32 R4, RZ, RZ, R19 ;  /* 0x000000ffff047224 */ /* 0x008fc400078e0013 */
[----:B------:R-:W-:-:S05]  /*41fd0*/  IMAD.MOV.U32 R5, RZ, RZ, R20 ;  /* 0x000000ffff057224 */ /* 0x000fca00078e0014 */
[----:B------:R1:W-:Y:S01]  /*41fe0*/  LDGSTS.E [R6+0xf80], desc[UR22][R4.64], P2 ;  /* 0x00f8000004067fae */ /* 0x0003e200091a1016 */
[----:B-----5:R-:W-:-:S05]  /*41ff0*/  IADD3 R7, P4, PT, R7, R134, RZ ;  /* 0x0000008607077210 */ /* 0x020fca0007f9e0ff */
[----:B------:R-:W-:Y:S01]  /*42000*/  STL [R1+0x2e8], R7 ;  /* 0x0002e80701007387 */ /* 0x000fe20000100800 */
[----:B-1----:R-:W-:Y:S01]  /*42010*/  IMAD.MOV.U32 R4, RZ, RZ, R7 ;  /* 0x000000ffff047224 */ /* 0x002fe200078e0007 */
[----:B------:R-:W-:Y:S02]  /*42020*/  IADD3 R11, P5, PT, R11, R134, RZ ;  /* 0x000000860b0b7210 */ /* 0x000fe40007fbe0ff */
[----:B--2---:R-:W-:-:S03]  /*42030*/  IADD3.X R9, PT, PT, R9, R135, RZ, P4, !PT ;  /* 0x0000008709097210 */ /* 0x004fc600027fe4ff */
[----:B------:R-:W-:Y:S02]  /*42040*/  IMAD.X R17, R17, 0x1, R135, P5 ;  /* 0x0000000111117824 */ /* 0x000fe400028e0687 */
[----:B------:R1:W-:Y:S01]  /*42050*/  STL [R1+0x2e4], R9 ;  /* 0x0002e40901007387 */ /* 0x0003e20000100800 */
[----:B------:R-:W-:-:S03]  /*42060*/  IMAD.MOV.U32 R5, RZ, RZ, R9 ;  /* 0x000000ffff057224 */ /* 0x000fc600078e0009 */
[----:B------:R2:W-:Y:S04]  /*42070*/  STL [R1+0x328], R11 ;  /* 0x0003280b01007387 */ /* 0x0005e80000100800 */
[----:B------:R3:W-:Y:S04]  /*42080*/  LDGSTS.E [R6+0x1380], desc[UR22][R4.64], P2 ;  /* 0x0138000004067fae */ /* 0x0007e800091a1016 */
[----:B-1----:R-:W5:Y:S04]  /*42090*/  LDL.LU R9, [R1+0x468] ;  /* 0x0004680001097983 */ /* 0x002f680000300800 */
[----:B------:R1:W-:Y:S04]  /*420a0*/  STL [R1+0x324], R17 ;  /* 0x0003241101007387 */ /* 0x0003e80000100800 */
[----:B------:R-:W5:Y:S01]  /*420b0*/  LDL.LU R7, [R1+0x4a8] ;  /* 0x0004a80001077983 */ /* 0x000f620000300800 */
[----:B---3--:R-:W-:-:S03]  /*420c0*/  IMAD.MOV.U32 R4, RZ, RZ, R11 ;  /* 0x000000ffff047224 */ /* 0x008fc600078e000b */
[----:B--2---:R-:W2:Y:S01]  /*420d0*/  LDL.LU R11, [R1+0x464] ;  /* 0x00046400010b7983 */ /* 0x004ea20000300800 */
[----:B------:R-:W-:Y:S01]  /*420e0*/  IMAD.MOV.U32 R5, RZ, RZ, R17 ;  /* 0x000000ffff057224 */ /* 0x000fe200078e0011 */
[-C--:B------:R-:W-:Y:S02]  /*420f0*/  IADD3 R12, P4, PT, R12, R134.reuse, RZ ;  /* 0x000000860c0c7210 */ /* 0x080fe40007f9e0ff */
[----:B-1----:R-:W3:Y:S01]  /*42100*/  LDL.LU R17, [R1+0x4a4] ;  /* 0x0004a40001117983 */ /* 0x002ee20000300800 */
[----:B------:R-:W-:-:S03]  /*42110*/  IADD3 R14, P5, PT, R14, R134, RZ ;  /* 0x000000860e0e7210 */ /* 0x000fc60007fbe0ff */
[----:B------:R1:W-:Y:S04]  /*42120*/  LDGSTS.E [R6+0x1780], desc[UR22][R4.64], P2 ;  /* 0x0178000004067fae */ /* 0x0003e800091a1016 */
[----:B------:R-:W-:Y:S01]  /*42130*/  STL [R1+0x368], R12 ;  /* 0x0003680c01007387 */ /* 0x000fe20000100800 */
[----:B-1----:R-:W-:Y:S01]  /*42140*/  IMAD.MOV.U32 R4, RZ, RZ, R12 ;  /* 0x000000ffff047224 */ /* 0x002fe200078e000c */
[----:B------:R-:W-:-:S05]  /*42150*/  IADD3.X R16, PT, PT, R16, R135, RZ, P4, !PT ;  /* 0x0000008710107210 */ /* 0x000fca00027fe4ff */
        /* <DEDUP_REMOVED lines=16> */
[----:B-1----:R-:W-:Y:S01]  /*42260*/  IMAD.MOV.U32 R4, RZ, RZ, R13 ;  /* 0x000000ffff047224 */ /* 0x002fe200078e000d */
[----:B----4-:R-:W-:-:S05]  /*42270*/  IADD3.X R15, PT, PT, R15, R135, RZ, P4, !PT ;  /* 0x000000870f0f7210 */ /* 0x010fca00027fe4ff */
[----:B------:R1:W-:Y:S01]  /*42280*/  STL [R1+0x3e4], R15 ;  /* 0x0003e40f01007387 */ /* 0x0003e20000100800 */
[----:B------:R-:W-:-:S03]  /*42290*/  IMAD.X R10, R10, 0x1, R135, P5 ;  /* 0x000000010a0a7824 */ /* 0x000fc600028e0687 */
[----:B------:R-:W-:Y:S01]  /*422a0*/  STL [R1+0x428], R8 ;  /* 0x0004280801007387 */ /* 0x000fe20000100800 */
[----:B------:R-:W-:-:S03]  /*422b0*/  IMAD.MOV.U32 R5, RZ, RZ, R15 ;  /* 0x000000ffff057224 */ /* 0x000fc600078e000f */
[----:B------:R-:W4:Y:S04]  /*422c0*/  LDL.LU R13, [R1+0x568] ;  /* 0x00056800010d7983 */ /* 0x000f280000300800 */
[----:B------:R1:W-:Y:S04]  /*422d0*/  STL [R1+0x424], R10 ;  /* 0x0004240a01007387 */ /* 0x0003e80000100800 */
[----:B------:R-:W4:Y:S04]  /*422e0*/  LDL.LU R19, [R1+0x5a8] ;  /* 0x0005a80001137983 */ /* 0x000f280000300800 */
[----:B-1----:R-:W4:Y:S04]  /*422f0*/  LDL.LU R15, [R1+0x564] ;  /* 0x00056400010f7983 */ /* 0x002f280000300800 */
[----:B------:R-:W4:Y:S04]  /*42300*/  LDL.LU R20, [R1+0x5a4] ;  /* 0x0005a40001147983 */ /* 0x000f280000300800 */
[----:B------:R1:W-:Y:S02]  /*42310*/  LDGSTS.E [R6+0x2380], desc[UR22][R4.64], P2 ;  /* 0x0238000004067fae */ /* 0x0003e400091a1016 */
[----:B-1----:R-:W-:-:S02]  /*42320*/  IMAD.MOV.U32 R4, RZ, RZ, R8 ;  /* 0x000000ffff047224 */ /* 0x002fc400078e0008 */
[----:B------:R-:W-:Y:S02]  /*42330*/  IMAD.MOV.U32 R5, RZ, RZ, R10 ;  /* 0x000000ffff057224 */ /* 0x000fe400078e000a */
        /* <DEDUP_REMOVED lines=10> */
[----:B------:R-:W-:Y:S01]  /*423e0*/  STL [R1+0x4a8], R7 ;  /* 0x0004a80701007387 */ /* 0x000fe20000100800 */
[----:B------:R-:W-:-:S03]  /*423f0*/  IMAD.MOV.U32 R4, RZ, RZ, R9 ;  /* 0x000000ffff047224 */ /* 0x000fc600078e0009 */
[----:B--2---:R-:W2:Y:S04]  /*42400*/  LDL.LU R11, [R1+0x5e4] ;  /* 0x0005e400010b7983 */ /* 0x004ea80000300800 */
[----:B------:R1:W-:Y:S04]  /*42410*/  STL [R1+0x4a4], R17 ;  /* 0x0004a41101007387 */ /* 0x0003e80000100800 */
[----:B------:R-:W3:Y:S04]  /*42420*/  LDL.LU R9, [R1+0x624] ;  /* 0x0006240001097983 */ /* 0x000ee80000300800 */
[----:B------:R5:W-:Y:S02]  /*42430*/  LDGSTS.E [R6+0x2b80], desc[UR22][R4.64], P2 ;  /* 0x02b8000004067fae */ /* 0x000be400091a1016 */
[----:B-----5:R-:W-:-:S02]  /*42440*/  IMAD.MOV.U32 R4, RZ, RZ, R7 ;  /* 0x000000ffff047224 */ /* 0x020fc400078e0007 */
[----:B------:R-:W-:Y:S02]  /*42450*/  IMAD.MOV.U32 R5, RZ, RZ, R17 ;  /* 0x000000ffff057224 */ /* 0x000fe400078e0011 */
[----:B-1----:R-:W5:Y:S04]  /*42460*/  LDL.LU R17, [R1+0x668] ;  /* 0x0006680001117983 */ /* 0x002f680000300800 */
[----:B------:R-:W5:Y:S04]  /*42470*/  LDL.LU R7, [R1+0x6a8] ;  /* 0x0006a80001077983 */ /* 0x000f680000300800 */
        /* <DEDUP_REMOVED lines=10> */
[----:B------:R-:W5:Y:S04]  /*42520*/  LDL.LU R18, [R1+0x664] ;  /* 0x0006640001127983 */ /* 0x000f680000300800 */
[----:B------:R1:W-:Y:S04]  /*42530*/  STL [R1+0x524], R14 ;  /* 0x0005240e01007387 */ /* 0x0003e80000100800 */
[----:B------:R-:W5:Y:S04]  /*42540*/  LDL.LU R16, [R1+0x6a4] ;  /* 0x0006a40001107983 */ /* 0x000f680000300800 */
[----:B------:R1:W-:Y:S02]  /*42550*/  LDGSTS.E [R6+0x3380], desc[UR22][R4.64], P2 ;  /* 0x0338000004067fae */ /* 0x0003e400091a1016 */
[----:B-1----:R-:W-:-:S02]  /*42560*/  IMAD.MOV.U32 R4, RZ, RZ, R12 ;  /* 0x000000ffff047224 */ /* 0x002fc400078e000c */
[----:B------:R-:W-:Y:S02]  /*42570*/  IMAD.MOV.U32 R5, RZ, RZ, R14 ;  /* 0x000000ffff057224 */ /* 0x000fe400078e000e */
[----:B------:R-:W5:Y:S04]  /*42580*/  LDL.LU R14, [R1+0x6e8] ;  /* 0x0006e800010e7983 */ /* 0x000f680000300800 */
[----:B------:R-:W5:Y:S04]  /*42590*/  LDL.LU R12, [R1+0x728] ;  /* 0x00072800010c7983 */ /* 0x000f680000300800 */
[----:B------:R1:W-:Y:S01]  /*425a0*/  LDGSTS.E [R6+0x3780], desc[UR22][R4.64], P2 ;  /* 0x0378000004067fae */ /* 0x0003e200091a1016 */
[----:B----4-:R-:W-:-:S02]  /*425b0*/  IADD3 R13, P4, PT, R13, R134, RZ ;  /* 0x000000860d0d7210 */ /* 0x010fc40007f9e0ff */
[----:B------:R-:W-:Y:S02]  /*425c0*/  IADD3 R19, P5, PT, R19, R134, RZ ;  /* 0x0000008613137210 */ /* 0x000fe40007fbe0ff */
[----:B------:R-:W-:Y:S01]  /*425d0*/  IADD3.X R15, PT, PT, R15, R135, RZ, P4, !PT ;  /* 0x000000870f0f7210 */ /* 0x000fe200027fe4ff */
        /* <DEDUP_REMOVED lines=8> */
[----:B------:R-:W-:Y:S01]  /*42660*/  STL [R1+0x5a4], R20 ;  /* 0x0005a41401007387 */ /* 0x000fe20000100800 */
[----:B------:R-:W-:-:S03]  /*42670*/  IADD3 R10, P4, PT, R10, R134, RZ ;  /* 0x000000860a0a7210 */ /* 0x000fc60007f9e0ff */
[----:B------:R-:W5:Y:S01]  /*42680*/  LDL.LU R13, [R1+0x724] ;  /* 0x00072400010d7983 */ /* 0x000f620000300800 */
[----:B----4-:R-:W-:Y:S02]  /*42690*/  IMAD.MOV.U32 R4, RZ, RZ, R19 ;  /* 0x000000ffff047224 */ /* 0x010fe400078e0013 */
[----:B------:R-:W-:Y:S01]  /*426a0*/  IMAD.MOV.U32 R5, RZ, RZ, R20 ;  /* 0x000000ffff057224 */ /* 0x000fe200078e0014 */
[----:B------:R-:W-:Y:S01]  /*426b0*/  IADD3 R8, P5, PT, R8, R134, RZ ;  /* 0x0000008608087210 */ /* 0x000fe20007fbe0ff */
[----:B------:R1:W-:Y:S04]  /*426c0*/  STL [R1+0x5e8], R10 ;  /* 0x0005e80a01007387 */ /* 0x0003e80000100800 */
[----:B------:R4:W-:Y:S02]  /*426d0*/  LDGSTS.E [R6+0x3f80], desc[UR22][R4.64], P2 ;  /* 0x03f8000004067fae */ /* 0x0009e400091a1016 */
[----:B----4-:R-:W-:Y:S01]  /*426e0*/  IMAD.MOV.U32 R4, RZ, RZ, R10 ;  /* 0x000000ffff047224 */ /* 0x010fe200078e000a */
[----:B--2---:R-:W-:-:S05]  /*426f0*/  IADD3.X R11, PT, PT, R11, R135, RZ, P4, !PT ;  /* 0x000000870b0b7210 */ /* 0x004fca00027fe4ff */
[----:B------:R-:W-:Y:S02]  /*42700*/  IMAD.MOV.U32 R5, RZ, RZ, R11 ;  /* 0x000000ffff057224 */ /* 0x000fe400078e000b */
[----:B---3--:R-:W-:Y:S01]  /*42710*/  IMAD.X R9, R9, 0x1, R135, P5 ;  /* 0x0000000109097824 */ /* 0x008fe200028e0687 */
[----:B------:R-:W-:Y:S04]  /*42720*/  STL [R1+0x5e4], R11 ;  /* 0x0005e40b01007387 */ /* 0x000fe80000100800 */
[----:B------:R2:W-:Y:S04]  /*42730*/  STL [R1+0x628], R8 ;  /* 0x0006280801007387 */ /* 0x0005e80000100800 */
[----:B------:R3:W-:Y:S04]  /*42740*/  LDGSTS.E [R6+0x4380], desc[UR22][R4.64], P2 ;  /* 0x0438000004067fae */ /* 0x0007e800091a1016 */
[----:B------:R4:W-:Y:S04]  /*42750*/  STL [R1+0x624], R9 ;  /* 0x0006240901007387 */ /* 0x0009e80000100800 */
[----:B-1----:R-:W5:Y:S01]  /*42760*/  LDL.LU R10, [R1+0x764] ;  /* 0x00076400010a7983 */ /* 0x002f620000300800 */
[----:B---3--:R-:W-:-:S03]  /*42770*/  IMAD.MOV.U32 R4, RZ, RZ, R8 ;  /* 0x000000ffff047224 */ /* 0x008fc600078e0008 */
[----:B--2---:R-:W2:Y:S01]  /*42780*/  LDL.LU R8, [R1+0x768] ;  /* 0x0007680001087983 */ /* 0x004ea20000300800 */
[----:B------:R-:W-:-:S03]  /*42790*/  IMAD.MOV.U32 R5, RZ, RZ, R9 ;  /* 0x000000ffff057224 */ /* 0x000fc600078e0009 */
[----:B------:R-:W3:Y:S01]  /*427a0*/  LDL.LU R11, [R1+0x7a4] ;  /* 0x0007a400010b7983 */ /* 0x000ee20000300800 */
[----:B-----5:R-:W-:-:S03]  /*427b0*/  IADD3 R17, P4, PT, R17, R134, RZ ;  /* 0x0000008611117210 */ /* 0x020fc60007f9e0ff */
[----:B----4-:R-:W4:Y:S01]  /*427c0*/  LDL.LU R9, [R1+0x7a8] ;  /* 0x0007a80001097983 */ /* 0x010f220000300800 */
[----:B------:R-:W-:-:S03]  /*427d0*/  IADD3 R7, P5, PT, R7, R134, RZ ;  /* 0x0000008607077210 */ /* 0x000fc60007fbe0ff */
[----:B------:R1:W-:Y:S04]  /*427e0*/  LDGSTS.E [R6+0x4780], desc[UR22][R4.64], P2 ;  /* 0x0478000004067fae */ /* 0x0003e800091a1016 */
[----:B------:R-:W-:Y:S01]  /*427f0*/  STL [R1+0x668], R17 ;  /* 0x0006681101007387 */ /* 0x000fe20000100800 */
[----:B-1----:R-:W-:Y:S01]  /*42800*/  IMAD.MOV.U32 R4, RZ, RZ, R17 ;  /* 0x000000ffff047224 */ /* 0x002fe200078e0011 */
[----:B------:R-:W-:-:S05]  /*42810*/  IADD3.X R18, PT, PT, R18, R135, RZ, P4, !PT ;  /* 0x0000008712127210 */ /* 0x000fca00027fe4ff */
[----:B------:R-:W-:Y:S02]  /*42820*/  IMAD.MOV.U32 R5, RZ, RZ, R18 ;  /* 0x000000ffff057224 */ /* 0x000fe400078e0012 */
[----:B------:R-:W-:Y:S01]  /*42830*/  IMAD.X R16, R16, 0x1, R135, P5 ;  /* 0x0000000110107824 */ /* 0x000fe200028e0687 */
[----:B------:R-:W-:Y:S04]  /*42840*/  STL [R1+0x664], R18 ;  /* 0x0006641201007387 */ /* 0x000fe80000100800 */
[----:B------:R1:W-:Y:S04]  /*42850*/  STL [R1+0x6a8], R7 ;  /* 0x0006a80701007387 */ /* 0x0003e80000100800 */
[----:B------:R5:W-:Y:S04]  /*42860*/  LDGSTS.E [R6+0x4b80], desc[UR22][R4.64], P2 ;  /* 0x04b8000004067fae */ /* 0x000be800091a1016 */
[----:B------:R1:W-:Y:S04]  /*42870*/  STL [R1+0x6a4], R16 ;  /* 0x0006a41001007387 */ /* 0x0003e80000100800 */
[----:B------:R-:W3:Y:S01]  /*42880*/  LDL.LU R22, [R1+0x7e4] ;  /* 0x0007e40001167983 */ /* 0x000ee20000300800 */
[----:B-----5:R-:W-:-:S03]  /*42890*/  IMAD.MOV.U32 R4, RZ, RZ, R7 ;  /* 0x000000ffff047224 */ /* 0x020fc600078e0007 */
[----:B-1----:R-:W5:Y:S04]  /*428a0*/  LDL.LU R7, [R1+0x7e8] ;  /* 0x0007e80001077983 */ /* 0x002f680000300800 */
[----:B------:R-:W5:Y:S04]  /*428b0*/  LDL.LU R21, [R1+0x824] ;  /* 0x0008240001157983 */ /* 0x000f680000300800 */
[----:B------:R-:W5:Y:S01]  /*428c0*/  LDL.LU R20, [R1+0x828] ;  /* 0x0008280001147983 */ /* 0x000f620000300800 */
[-C--:B------:R-:W-:Y:S02]  /*428d0*/  IADD3 R14, P4, PT, R14, R134.reuse, RZ ;  /* 0x000000860e0e7210 */ /* 0x080fe40007f9e0ff */
[----:B------:R-:W-:-:S03]  /*428e0*/  IADD3 R12, P5, PT, R12, R134, RZ ;  /* 0x000000860c0c7210 */ /* 0x000fc60007fbe0ff */
[----:B------:R-:W-:Y:S01]  /*428f0*/  STL [R1+0x6e8], R14 ;  /* 0x0006e80e01007387 */ /* 0x000fe20000100800 */
[----:B------:R-:W-:-:S05]  /*42900*/  IMAD.MOV.U32 R5, RZ, RZ, R16 ;  /* 0x000000ffff057224 */ /* 0x000fca00078e0010 */
[----:B------:R1:W-:Y:S01]  /*42910*/  LDGSTS.E [R6+0x4f80], desc[UR22][R4.64], P2 ;  /* 0x04f8000004067fae */ /* 0x0003e200091a1016 */
[----:B------:R-:W-:-:S05]  /*42920*/  IADD3.X R15, PT, PT, R15, R135, RZ, P4, !PT ;  /* 0x000000870f0f7210 */ /* 0x000fca00027fe4ff */
[----:B------:R1:W-:Y:S01]  /*42930*/  STL [R1+0x6e4], R15 ;  /* 0x0006e40f01007387 */ /* 0x0003e20000100800 */
[----:B------:R-:W-:-:S03]  /*42940*/  IMAD.X R13, R13, 0x1, R135, P5 ;  /* 0x000000010d0d7824 */ /* 0x000fc600028e0687 */
[----:B------:R-:W-:Y:S04]  /*42950*/  STL [R1+0x728], R12 ;  /* 0x0007280c01007387 */ /* 0x000fe80000100800 */
[----:B------:R-:W5:Y:S04]  /*42960*/  LDL.LU R18, [R1+0x868] ;  /* 0x0008680001127983 */ /* 0x000f680000300800 */
[----:B------:R1:W-:Y:S04]  /*42970*/  STL [R1+0x724], R13 ;  /* 0x0007240d01007387 */ /* 0x0003e80000100800 */
[----:B------:R-:W5:Y:S04]  /*42980*/  LDL.LU R16, [R1+0x8a8] ;  /* 0x0008a80001107983 */ /* 0x000f680000300800 */
[----:B------:R-:W5:Y:S01]  /*42990*/  LDL.LU R19, [R1+0x864] ;  /* 0x0008640001137983 */ /* 0x000f620000300800 */
[----:B-1----:R-:W-:-:S02]  /*429a0*/  IMAD.MOV.U32 R4, RZ, RZ, R14 ;  /* 0x000000ffff047224 */ /* 0x002fc400078e000e */
[----:B------:R-:W-:Y:S01]  /*429b0*/  IMAD.MOV.U32 R5, RZ, RZ, R15 ;  /* 0x000000ffff057224 */ /* 0x000fe200078e000f */
[----:B------:R-:W5:Y:S04]  /*429c0*/  LDL.LU R17, [R1+0x8a4] ;  /* 0x0008a40001117983 */ /* 0x000f680000300800 */
[----:B------:R-:W5:Y:S04]  /*429d0*/  LDL.LU R15, [R1+0x8e4] ;  /* 0x0008e400010f7983 */ /* 0x000f680000300800 */
[----:B------:R-:W5:Y:S04]  /*429e0*/  LDL.LU R14, [R1+0x8e8] ;  /* 0x0008e800010e7983 */ /* 0x000f680000300800 */
[----:B------:R1:W-:Y:S02]  /*429f0*/  LDGSTS.E [R6+0x5380], desc[UR22][R4.64], P2 ;  /* 0x0538000004067fae */ /* 0x0003e400091a1016 */
[----:B-1----:R-:W-:-:S02]  /*42a00*/  IMAD.MOV.U32 R4, RZ, RZ, R12 ;  /* 0x000000ffff047224 */ /* 0x002fc400078e000c */
[----:B------:R-:W-:Y:S02]  /*42a10*/  IMAD.MOV.U32 R5, RZ, RZ, R13 ;  /* 0x000000ffff057224 */ /* 0x000fe400078e000d */
[----:B------:R-:W5:Y:S04]  /*42a20*/  LDL.LU R13, [R1+0x924] ;  /* 0x00092400010d7983 */ /* 0x000f680000300800 */
[----:B------:R-:W5:Y:S04]  /*42a30*/  LDL.LU R12, [R1+0x928] ;  /* 0x00092800010c7983 */ /* 0x000f680000300800 */
[----:B------:R1:W-:Y:S01]  /*42a40*/  LDGSTS.E [R6+0x5780], desc[UR22][R4.64], P2 ;  /* 0x0578000004067fae */ /* 0x0003e200091a1016 */
[----:B--2---:R-:W-:-:S04]  /*42a50*/  IADD3 R8, P4, PT, R8, R134, RZ ;  /* 0x0000008608087210 */ /* 0x004fc80007f9e0ff */
[----:B------:R-:W-:Y:S02]  /*42a60*/  IADD3.X R10, PT, PT, R10, R135, RZ, P4, !PT ;  /* 0x000000870a0a7210 */ /* 0x000fe400027fe4ff */
[----:B----4-:R-:W-:Y:S01]  /*42a70*/  IADD3 R9, P5, PT, R9, R134, RZ ;  /* 0x0000008609097210 */ /* 0x010fe20007fbe0ff */
[----:B------:R-:W-:Y:S01]  /*42a80*/  STL [R1+0x768], R8 ;  /* 0x0007680801007387 */ /* 0x000fe20000100800 */
[----:B-1----:R-:W-:Y:S02]  /*42a90*/  IMAD.MOV.U32 R4, RZ, RZ, R8 ;  /* 0x000000ffff047224 */ /* 0x002fe400078e0008 */
[----:B------:R-:W-:Y:S01]  /*42aa0*/  IMAD.MOV.U32 R5, RZ, RZ, R10 ;  /* 0x000000ffff057224 */ /* 0x000fe200078e000a */
[----:B------:R1:W-:Y:S01]  /*42ab0*/  STL [R1+0x764], R10 ;  /* 0x0007640a01007387 */ /* 0x0003e20000100800 */
[----:B---3--:R-:W-:-:S03]  /*42ac0*/  IMAD.X R11, R11, 0x1, R135, P5 ;  /* 0x000000010b0b7824 */ /* 0x008fc600028e0687 */
[----:B------:R-:W-:Y:S04]  /*42ad0*/  STL [R1+0x7a8], R9 ;  /* 0x0007a80901007387 */ /* 0x000fe80000100800 */
[----:B------:R2:W-:Y:S04]  /*42ae0*/  LDGSTS.E [R6+0x5b80], desc[UR22][R4.64], P2 ;  /* 0x05b8000004067fae */ /* 0x0005e800091a1016 */
[----:B-1----:R-:W3:Y:S04]  /*42af0*/  LDL.LU R10, [R1+0x968] ;  /* 0x00096800010a7983 */ /* 0x002ee80000300800 */
[----:B------:R1:W-:Y:S04]  /*42b00*/  STL [R1+0x7a4], R11 ;  /* 0x0007a40b01007387 */ /* 0x0003e80000100800 */
[----:B------:R-:W4:Y:S01]  /*42b10*/  LDL.LU R8, [R1+0x9a8] ;  /* 0x0009a80001087983 */ /* 0x000f220000300800 */
[----:B--2---:R-:W-:-:S03]  /*42b20*/  IMAD.MOV.U32 R5, RZ, RZ, R11 ;  /* 0x000000ffff057224 */ /* 0x004fc600078e000b */
[----:B-1----:R-:W2:Y:S01]  /*42b30*/  LDL.LU R11, [R1+0x964] ;  /* 0x00096400010b7983 */ /* 0x002ea20000300800 */
[----:B------:R-:W-:-:S03]  /*42b40*/  IMAD.MOV.U32 R4, RZ, RZ, R9 ;  /* 0x000000ffff047224 */ /* 0x000fc600078e0009 */
[----:B------:R-:W2:Y:S04]  /*42b50*/  LDL.LU R9, [R1+0x9a4] ;  /* 0x0009a40001097983 */ /* 0x000ea80000300800 */
[----:B------:R1:W-:Y:S01]  /*42b60*/  LDGSTS.E [R6+0x5f80], desc[UR22][R4.64], P2 ;  /* 0x05f8000004067fae */ /* 0x0003e200091a1016 */
[----:B-----5:R-:W-:-:S04]  /*42b70*/  IADD3 R7, P4, PT, R7, R134, RZ ;  /* 0x0000008607077210 */ /* 0x020fc80007f9e0ff */
[----:B------:R-:W-:Y:S01]  /*42b80*/  IADD3.X R22, PT, PT, R22, R135, RZ, P4, !PT ;  /* 0x0000008716167210 */ /* 0x000fe200027fe4ff */
[----:B------:R5:W-:Y:S01]  /*42b90*/  STL [R1+0x7e8], R7 ;  /* 0x0007e80701007387 */ /* 0x000be20000100800 */
[----:B------:R-:W-:-:S03]  /*42ba0*/  IADD3 R20, P5, PT, R20, R134, RZ ;  /* 0x0000008614147210 */ /* 0x000fc60007fbe0ff */
[----:B------:R2:W-:Y:S01]  /*42bb0*/  STL [R1+0x7e4], R22 ;  /* 0x0007e41601007387 */ /* 0x0005e20000100800 */
[----:B-1----:R-:W-:-:S03]  /*42bc0*/  IMAD.MOV.U32 R4, RZ, RZ, R7 ;  /* 0x000000ffff047224 */ /* 0x002fc600078e0007 */
[----:B------:R1:W-:Y:S04]  /*42bd0*/  STL [R1+0x828], R20 ;  /* 0x0008281401007387 */ /* 0x0003e80000100800 */
[----:B-----5:R-:W5:Y:S01]  /*42be0*/  LDL R7, [R1+0xa34] ;  /* 0x000a340001077983 */ /* 0x020f620000100800 */
[----:B------:R-:W-:Y:S02]  /*42bf0*/  IMAD.MOV.U32 R5, RZ, RZ, R22 ;  /* 0x000000ffff057224 */ /* 0x000fe400078e0016 */
[----:B------:R-:W-:-:S03]  /*42c00*/  IMAD.X R21, R21, 0x1, R135, P5 ;  /* 0x0000000115157824 */ /* 0x000fc600028e0687 */
[----:B------:R1:W-:Y:S02]  /*42c10*/  LDGSTS.E [R6+0x6380], desc[UR22][R4.64], P2 ;  /* 0x0638000004067fae */ /* 0x0003e400091a1016 */
[----:B-1----:R-:W-:Y:S02]  /*42c20*/  IMAD.MOV.U32 R4, RZ, RZ, R20 ;  /* 0x000000ffff047224 */ /* 0x002fe400078e0014 */
[----:B------:R-:W-:-:S05]  /*42c30*/  IMAD.MOV.U32 R5, RZ, RZ, R21 ;  /* 0x000000ffff057224 */ /* 0x000fca00078e0015 */
[----:B------:R1:W-:Y:S01]  /*42c40*/  LDGSTS.E [R6+0x6780], desc[UR22][R4.64], P2 ;  /* 0x0678000004067fae */ /* 0x0003e200091a1016 */
[----:B------:R-:W-:-:S05]  /*42c50*/  IADD3 R18, P4, PT, R18, R134, RZ ;  /* 0x0000008612127210 */ /* 0x000fca0007f9e0ff */
[----:B-1----:R-:W-:Y:S01]  /*42c60*/  IMAD.MOV.U32 R4, RZ, RZ, R18 ;  /* 0x000000ffff047224 */ /* 0x002fe200078e0012 */
[----:B------:R-:W-:Y:S02]  /*42c70*/  IADD3 R16, P5, PT, R16, R134, RZ ;  /* 0x0000008610107210 */ /* 0x000fe40007fbe0ff */
[----:B------:R-:W-:-:S05]  /*42c80*/  IADD3.X R19, PT, PT, R19, R135, RZ, P4, !PT ;  /* 0x0000008713137210 */ /* 0x000fca00027fe4ff */
[----:B------:R-:W-:Y:S02]  /*42c90*/  IMAD.MOV.U32 R5, RZ, RZ, R19 ;  /* 0x000000ffff057224 */ /* 0x000fe400078e0013 */
[----:B------:R-:W-:-:S03]  /*42ca0*/  IMAD.X R17, R17, 0x1, R135, P5 ;  /* 0x0000000111117824 */ /* 0x000fc600028e0687 */
[----:B------:R1:W-:Y:S01]  /*42cb0*/  LDGSTS.E [R6+0x6b80], desc[UR22][R4.64], P2 ;  /* 0x06b8000004067fae */ /* 0x0003e200091a1016 */
[----:B------:R-:W-:-:S04]  /*42cc0*/  IADD3 R14, P4, PT, R14, R134, RZ ;  /* 0x000000860e0e7210 */ /* 0x000fc80007f9e0ff */
[----:B------:R-:W-:Y:S01]  /*42cd0*/  IADD3.X R15, PT, PT, R15, R135, RZ, P4, !PT ;  /* 0x000000870f0f7210 */ /* 0x000fe200027fe4ff */
[----:B-1----:R-:W-:Y:S02]  /*42ce0*/  IMAD.MOV.U32 R4, RZ, RZ, R16 ;  /* 0x000000ffff047224 */ /* 0x002fe400078e0010 */
[----:B------:R-:W-:-:S05]  /*42cf0*/  IMAD.MOV.U32 R5, RZ, RZ, R17 ;  /* 0x000000ffff057224 */ /* 0x000fca00078e0011 */
[----:B------:R1:W-:Y:S01]  /*42d00*/  LDGSTS.E [R6+0x6f80], desc[UR22][R4.64], P2 ;  /* 0x06f8000004067fae */ /* 0x0003e200091a1016 */
[----:B------:R-:W-:Y:S01]  /*42d10*/  IADD3 R12, P5, PT, R12, R134, RZ ;  /* 0x000000860c0c7210 */ /* 0x000fe20007fbe0ff */
[----:B-1----:R-:W-:Y:S02]  /*42d20*/  IMAD.MOV.U32 R4, RZ, RZ, R14 ;  /* 0x000000ffff047224 */ /* 0x002fe400078e000e */
[----:B------:R-:W-:Y:S02]  /*42d30*/  IMAD.MOV.U32 R5, RZ, RZ, R15 ;  /* 0x000000ffff057224 */ /* 0x000fe400078e000f */
[----:B------:R-:W-:Y:S01]  /*42d40*/  IMAD.X R13, R13, 0x1, R135, P5 ;  /* 0x000000010d0d7824 */ /* 0x000fe200028e0687 */
[----:B------:R1:W-:Y:S04]  /*42d50*/  STL [R1+0x824], R21 ;  /* 0x0008241501007387 */ /* 0x0003e80000100800 */
[----:B------:R1:W-:Y:S04]  /*42d60*/  LDGSTS.E [R6+0x7380], desc[UR22][R4.64], P2 ;  /* 0x0738000004067fae */ /* 0x0003e800091a1016 */
[----:B------:R2:W-:Y:S04]  /*42d70*/  STL [R1+0x868], R18 ;  /* 0x0008681201007387 */ /* 0x0005e80000100800 */
[----:B------:R2:W-:Y:S01]  /*42d80*/  STL [R1+0x864], R19 ;  /* 0x0008641301007387 */ /* 0x0005e20000100800 */
[----:B-1----:R-:W-:-:S02]  /*42d90*/  IMAD.MOV.U32 R4, RZ, RZ, R12 ;  /* 0x000000ffff047224 */ /* 0x002fc400078e000c */
[----:B------:R-:W-:Y:S01]  /*42da0*/  IMAD.MOV.U32 R5, RZ, RZ, R13 ;  /* 0x000000ffff057224 */ /* 0x000fe200078e000d */
[----:B------:R1:W-:Y:S04]  /*42db0*/  STL [R1+0x8a8], R16 ;  /* 0x0008a81001007387 */ /* 0x0003e80000100800 */
[----:B------:R1:W-:Y:S04]  /*42dc0*/  STL [R1+0x8a4], R17 ;  /* 0x0008a41101007387 */ /* 0x0003e80000100800 */
[----:B------:R1:W-:Y:S04]  /*42dd0*/  LDGSTS.E [R6+0x7780], desc[UR22][R4.64], P2 ;  /* 0x0778000004067fae */ /* 0x0003e800091a1016 */
[----:B------:R1:W-:Y:S01]  /*42de0*/  STL [R1+0x8e8], R14 ;  /* 0x0008e80e01007387 */ /* 0x0003e20000100800 */
[----:B---3--:R-:W-:-:S03]  /*42df0*/  IADD3 R10, P4, PT, R10, R134, RZ ;  /* 0x000000860a0a7210 */ /* 0x008fc60007f9e0ff */
[----:B------:R3:W-:Y:S02]  /*42e00*/  STL [R1+0x8e4], R15 ;  /* 0x0008e40f01007387 */ /* 0x0007e40000100800 */
[----:B-1----:R-:W-:Y:S01]  /*42e10*/  IMAD.MOV.U32 R4, RZ, RZ, R10 ;  /* 0x000000ffff047224 */ /* 0x002fe200078e000a */
[----:B----4-:R-:W-:Y:S02]  /*42e20*/  IADD3 R8, P5, PT, R8, R134, RZ ;  /* 0x0000008608087210 */ /* 0x010fe40007fbe0ff */
[----:B--2---:R-:W-:Y:S01]  /*42e30*/  IADD3.X R11, PT, PT, R11, R135, RZ, P4, !PT ;  /* 0x000000870b0b7210 */ /* 0x004fe200027fe4ff */
[----:B------:R3:W-:Y:S04]  /*42e40*/  STL [R1+0x928], R12 ;  /* 0x0009280c01007387 */ /* 0x0007e80000100800 */
[----:B------:R-:W-:Y:S01]  /*42e50*/  IMAD.MOV.U32 R5, RZ, RZ, R11 ;  /* 0x000000ffff057224 */ /* 0x000fe200078e000b */
[----:B------:R3:W-:Y:S01]  /*42e60*/  STL [R1+0x924], R13 ;  /* 0x0009240d01007387 */ /* 0x0007e20000100800 */
[----:B------:R-:W-:-:S03]  /*42e70*/  IMAD.X R9, R9, 0x1, R135, P5 ;  /* 0x0000000109097824 */ /* 0x000fc600028e0687 */
[----:B------:R3:W-:Y:S04]  /*42e80*/  STL [R1+0x968], R10 ;  /* 0x0009680a01007387 */ /* 0x0007e80000100800 */
[----:B------:R3:W-:Y:S04]  /*42e90*/  STL [R1+0x964], R11 ;  /* 0x0009640b01007387 */ /* 0x0007e80000100800 */
[----:B------:R1:W-:Y:S04]  /*42ea0*/  LDGSTS.E [R6+0x7b80], desc[UR22][R4.64], P2 ;  /* 0x07b8000004067fae */ /* 0x0003e800091a1016 */
[----:B------:R3:W-:Y:S04]  /*42eb0*/  STL [R1+0x9a8], R8 ;  /* 0x0009a80801007387 */ /* 0x0007e80000100800 */
[----:B------:R3:W-:Y:S01]  /*42ec0*/  STL [R1+0x9a4], R9 ;  /* 0x0009a40901007387 */ /* 0x0007e20000100800 */
[----:B-1----:R-:W-:-:S02]  /*42ed0*/  IMAD.MOV.U32 R4, RZ, RZ, R8 ;  /* 0x000000ffff047224 */ /* 0x002fc400078e0008 */
[----:B------:R-:W-:Y:S01]  /*42ee0*/  IMAD.MOV.U32 R5, RZ, RZ, R9 ;  /* 0x000000ffff057224 */ /* 0x000fe200078e0009 */
[----:B------:R-:W-:-:S04]  /*42ef0*/  UIADD3 UR13, UPT, UPT, UR13, 0x1, URZ ;  /* 0x000000010d0d7890 */ /* 0x000fc8000fffe0ff */
[----:B------:R1:W-:Y:S01]  /*42f00*/  LDGSTS.E [R6+0x7f80], desc[UR22][R4.64], P2 ;  /* 0x07f8000004067fae */ /* 0x0003e200091a1016 */
[----:B------:R-:W-:-:S03]  /*42f10*/  UISETP.GT.AND UP1, UPT, UR13, 0x1, UPT ;  /* 0x000000010d00788c */ /* 0x000fc6000bf24270 */
[----:B------:R-:W0:Y:S01]  /*42f20*/  LDGDEPBAR ;  /* 0x00000000000079af */ /* 0x000e220000000000 */
[----:B------:R-:W-:Y:S02]  /*42f30*/  USEL UR5, URZ, 0x1, !UP1 ;  /* 0x00000001ff057887 */ /* 0x000fe4000c800000 */
[----:B------:R-:W-:Y:S02]  /*42f40*/  USEL UR13, UR13, URZ, !UP1 ;  /* 0x000000ff0d0d7287 */ /* 0x000fe4000c800000 */
[----:B------:R-:W-:Y:S02]  /*42f50*/  ULOP3.LUT UR5, UR6, UR5, URZ, 0x3c, !UPT ;  /* 0x0000000506057292 */ /* 0x000fe4000f8e3cff */
[----:B-1----:R-:W-:Y:S01]  /*42f60*/  IMAD.U32 R4, RZ, RZ, UR6 ;  /* 0x00000006ff047e24 */ /* 0x002fe2000f8e00ff */
[C---:B-----5:R-:W-:Y:S02]  /*42f70*/  ISETP.NE.U32.AND P2, PT, R250.reuse, R7, PT ;  /* 0x00000007fa00720c */ /* 0x060fe40003f45070 */
[----:B------:R-:W-:-:S11]  /*42f80*/  IADD3 R250, PT, PT, R250, 0x1, RZ ;  /* 0x00000001fafa7810 */ /* 0x000fd60007ffe0ff */
[----:B---3--:R-:W-:Y:S05]  /*42f90*/  @P2 BRA `(.L_x_11) ;  /* 0xffffff0800902947 */ /* 0x008fea000383ffff */
.L_x_8:
[----:B------:R-:W2:Y:S01]  /*42fa0*/  LDL.LU R10, [R1+0xff0] ;  /* 0x000ff000010a7983 */ /* 0x000ea20000300800 */
[----:B------:R-:W1:Y:S03]  /*42fb0*/  LDCU UR5, c[0x0][0x3b8] ;  /* 0x00007700ff0577ac */ /* 0x000e660008000800 */
[----:B------:R-:W3:Y:S01]  /*42fc0*/  LDL.LU R5, [R1+0xff4] ;  /* 0x000ff40001057983 */ /* 0x000ee20000300800 */
[----:B------:R-:W4:Y:S01]  /*42fd0*/  LDCU UR7, c[0x0][0x3b4] ;  /* 0x00007680ff0777ac */ /* 0x000f220008000800 */
[----:B------:R-:W2:Y:S01]  /*42fe0*/  LDCU.128 UR12, c[0x0][0x390] ;  /* 0x00007200ff0c77ac */ /* 0x000ea20008000c00 */
[----:B------:R-:W3:Y:S01]  /*42ff0*/  LDCU UR20, c[0x0][0x39c] ;  /* 0x00007380ff1477ac */ /* 0x000ee20008000800 */
[----:B------:R-:W2:Y:S01]  /*43000*/  LDCU UR8, c[0x0][0x39c] ;  /* 0x00007380ff0877ac */ /* 0x000ea20008000800 */
[----:B-1----:R-:W-:Y:S01]  /*43010*/  IMAD R7, R3, UR5, RZ ;  /* 0x0000000503077c24 */ /* 0x002fe2000f8e02ff */
[----:B------:R-:W1:Y:S03]  /*43020*/  LDCU UR16, c[0x0][0x39c] ;  /* 0x00007380ff1077ac */ /* 0x000e660008000800 */
[----:B------:R-:W-:Y:S01]  /*43030*/  VIADD R9, R7, UR5 ;  /* 0x0000000507097c36 */ /* 0x000fe20008000000 */
[----:B------:R-:W1:Y:S03]  /*43040*/  LDCU UR17, c[0x0][0x39c] ;  /* 0x00007380ff1177ac */ /* 0x000e660008000800 */
[----:B------:R-:W-:Y:S01]  /*43050*/  VIADD R12, R9, UR5 ;  /* 0x00000005090c7c36 */ /* 0x000fe20008000000 */
[----:B------:R-:W1:Y:S03]  /*43060*/  LDCU UR18, c[0x0][0x39c] ;  /* 0x00007380ff1277ac */ /* 0x000e660008000800 */
[----:B------:R-:W-:Y:S01]  /*43070*/  VIADD R4, R12, UR5 ;  /* 0x000000050c047c36 */ /* 0x000fe20008000000 */
[----:B------:R-:W1:Y:S03]  /*43080*/  LDCU UR19, c[0x0][0x39c] ;  /* 0x00007380ff1377ac */ /* 0x000e660008000800 */
[----:B------:R-:W-:-:S05]  /*43090*/  VIADD R16, R4, UR5 ;  /* 0x0000000504107c36 */ /* 0x000fca0008000000 */
[----:B------:R-:W-:-:S05]  /*430a0*/  IADD3 R11, PT, PT, R16, UR5, RZ ;  /* 0x00000005100b7c10 */ /* 0x000fca000fffe0ff */
[----:B------:R-:W-:-:S04]  /*430b0*/  VIADD R15, R11, UR5 ;  /* 0x000000050b0f7c36 */ /* 0x000fc80008000000 */
[----:B------:R-:W-:-:S04]  /*430c0*/  VIADD R8, R15, UR5 ;  /* 0x000000050f087c36 */ /* 0x000fc80008000000 */
[----:B------:R-:W-:Y:S01]  /*430d0*/  VIADD R6, R8, UR5 ;  /* 0x0000000508067c36 */ /* 0x000fe20008000000 */
[C---:B--2---:R-:W-:Y:S01]  /*430e0*/  ISETP.GE.AND P1, PT, R10.reuse, UR14, PT ;  /* 0x0000000e0a007c0c */ /* 0x044fe2000bf26270 */
[----:B----4-:R-:W-:Y:S02]  /*430f0*/  IMAD R0, R10, UR7, RZ ;  /* 0x000000070a007c24 */ /* 0x010fe4000f8e02ff */
[----:B------:R-:W-:Y:S01]  /*43100*/  VIADD R10, R6, UR5 ;  /* 0x00000005060a7c36 */ /* 0x000fe20008000000 */
[----:B---3--:R-:W-:Y:S02]  /*43110*/  ISETP.LT.AND P5, PT, R5, UR20, !P1 ;  /* 0x0000001405007c0c */ /* 0x008fe4000cfa1270 */
[----:B------:R-:W-:Y:S01]  /*43120*/  LEA R2, P4, R0, UR12, 0x2 ;  /* 0x0000000c00027c11 */ /* 0x000fe2000f8810ff */
[----:B------:R-:W-:Y:S01]  /*43130*/  VIADD R14, R10, UR5 ;  /* 0x000000050a0e7c36 */ /* 0x000fe20008000000 */
[----:B------:R-:W-:Y:S02]  /*43140*/  ISETP.LT.AND P2, PT, R3, UR15, !P1 ;  /* 0x0000000f03007c0c */ /* 0x000fe4000cf41270 */
[----:B------:R-:W-:-:S02]  /*43150*/  LEA.HI.X.SX32 R0, R0, UR13, 0x2, P4 ;  /* 0x0000000d00007c11 */ /* 0x000fc4000a0f16ff */
[----:B------:R-:W-:Y:S02]  /*43160*/  IADD3 R5, PT, PT, R14, UR5, RZ ;  /* 0x000000050e057c10 */ /* 0x000fe4000fffe0ff */
[----:B------:R-:W-:Y:S01]  /*43170*/  P2R R252, PR, RZ, 0x20 ;  /* 0x00000020fffc7803 */ /* 0x000fe20000000000 */
[----:B-1----:R-:W-:Y:S06]  /*43180*/  @!P3 BRA `(.L_x_12) ;  /* 0x000000000010b947 */ /* 0x002fec0003800000 */
[----:B------:R-:W-:-:S06]  /*43190*/  USHF.L.U32 UR6, UR6, 0x1f, URZ ;  /* 0x0000001f06067899 */ /* 0x000fcc00080006ff */
[----:B------:R-:W-:-:S04]  /*431a0*/  IMAD.U32 R3, RZ, RZ, UR6 ;  /* 0x00000006ff037e24 */ /* 0x000fc8000f8e00ff */
[----:B------:R-:W1:Y:S02]  /*431b0*/  SYNCS.PHASECHK.TRANS64.TRYWAIT P3, [UR4], R3 ;  /* 0x00000003ff0075a7 */ /* 0x000e640008061104 */
[----:B-1----:R-:W-:Y:S05]  /*431c0*/  @!P3 BRA `(.L_x_13) ;  /* 0x0000007c0058b947 */ /* 0x002fea0003800000 */
.L_x_12:
[----:B------:R-:W-:-:S04]  /*431d0*/  DEPBAR.LE SB0, 0x0 ;  /* 0x000080000000791a */ /* 0x000fc80000000000 */
[----:B------:R-:W-:Y:S01]  /*431e0*/  BAR.SYNC.DEFER_BLOCKING 0x0 ;  /* 0x0000000000007b1d */ /* 0x000fe20000010000 */
[-C--:B------:R-:W-:Y:S01]  /*431f0*/  LEA R210, P3, R7, R2.reuse, 0x2 ;  /* 0x0000000207d27211 */ /* 0x080fe200078610ff */
[----:B------:R-:W-:Y:S01]  /*43200*/  VIADD R13, R5, UR5 ;  /* 0x00000005050d7c36 */ /* 0x000fe20008000000 */
[----:B------:R-:W-:Y:S02]  /*43210*/  LEA R208, P4, R9, R2, 0x2 ;  /* 0x0000000209d07211 */ /* 0x000fe400078810ff */
[----:B------:R-:W-:Y:S01]  /*43220*/  LEA.HI.X.SX32 R211, R7, R0, 0x2, P3 ;  /* 0x0000000007d37211 */ /* 0x000fe200018f16ff */
[----:B------:R-:W-:Y:S01]  /*43230*/  VIADD R7, R13, UR5 ;  /* 0x000000050d077c36 */ /* 0x000fe20008000000 */
[----:B------:R-:W-:Y:S01]  /*43240*/  LEA R206, P3, R12, R2, 0x2 ;  /* 0x000000020cce7211 */ /* 0x000fe200078610ff */
[----:B------:R-:W1:Y:S01]  /*43250*/  LDCU UR4, c[0x0][0x39c] ;  /* 0x00007380ff0477ac */ /* 0x000e620008000800 */
[----:B------:R-:W-:Y:S01]  /*43260*/  LEA.HI.X.SX32 R209, R9, R0, 0x2, P4 ;  /* 0x0000000009d17211 */ /* 0x000fe200020f16ff */
[----:B------:R-:W-:Y:S01]  /*43270*/  VIADD R9, R7, UR5 ;  /* 0x0000000507097c36 */ /* 0x000fe20008000000 */
[----:B------:R-:W-:Y:S01]  /*43280*/  LEA R202, P4, R16, R2, 0x2 ;  /* 0x0000000210ca7211 */ /* 0x000fe200078810ff */
[----:B------:R-:W2:Y:S01]  /*43290*/  LDCU UR6, c[0x0][0x39c] ;  /* 0x00007380ff0677ac */ /* 0x000ea20008000800 */
[----:B------:R-:W-:Y:S01]  /*432a0*/  LEA.HI.X.SX32 R207, R12, R0, 0x2, P3 ;  /* 0x000000000ccf7211 */ /* 0x000fe200018f16ff */
[----:B------:R-:W-:Y:S01]  /*432b0*/  VIADD R12, R9, UR5 ;  /* 0x00000005090c7c36 */ /* 0x000fe20008000000 */
[----:B------:R-:W-:Y:S01]  /*432c0*/  LEA R204, P3, R4, R2, 0x2 ;  /* 0x0000000204cc7211 */ /* 0x000fe200078610ff */
[----:B------:R-:W3:Y:S01]  /*432d0*/  LDCU UR7, c[0x0][0x39c] ;  /* 0x00007380ff0777ac */ /* 0x000ee20008000800 */
[----:B------:R-:W-:-:S02]  /*432e0*/  LEA.HI.X.SX32 R203, R16, R0, 0x2, P4 ;  /* 0x0000000010cb7211 */ /* 0x000fc400020f16ff */
[----:B------:R-:W-:Y:S02]  /*432f0*/  LEA R198, P4, R15, R2, 0x2 ;  /* 0x000000020fc67211 */ /* 0x000fe400078810ff */
[----:B------:R-:W-:Y:S02]  /*43300*/  LEA.HI.X.SX32 R205, R4, R0, 0x2, P3 ;  /* 0x0000000004cd7211 */ /* 0x000fe400018f16ff */
[----:B------:R-:W-:Y:S01]  /*43310*/  LEA R200, P3, R11, R2, 0x2 ;  /* 0x000000020bc87211 */ /* 0x000fe200078610ff */
[----:B------:R-:W4:Y:S02]  /*43320*/  @!P0 SYNCS.CCTL.IV [UR9+0x80000] ;  /* 0x08000000ff0089b1 */ /* 0x000f240008000009 */
[----:B----4-:R-:W-:Y:S01]  /*43330*/  BAR.SYNC.DEFER_BLOCKING 0x0 ;  /* 0x0000000000007b1d */ /* 0x010fe20000010000 */
[----:B------:R-:W-:Y:S02]  /*43340*/  LEA.HI.X.SX32 R199, R15, R0, 0x2, P4 ;  /* 0x000000000fc77211 */ /* 0x000fe400020f16ff */
[----:B------:R-:W-:-:S02]  /*43350*/  LEA R212, P4, R6, R2, 0x2 ;  /* 0x0000000206d47211 */ /* 0x000fc400078810ff */
[----:B------:R-:W-:Y:S02]  /*43360*/  LEA.HI.X.SX32 R201, R11, R0, 0x2, P3 ;  /* 0x000000000bc97211 */ /* 0x000fe400018f16ff */
[----:B------:R-:W-:Y:S01]  /*43370*/  LEA R196, P3, R8, R2, 0x2 ;  /* 0x0000000208c47211 */ /* 0x000fe200078610ff */
[----:B------:R-:W4:Y:S01]  /*43380*/  LDTM.x64 R20, tmem[UR11] ;  /* 0x0000000b001479ee */ /* 0x000f220008340000 */
[----:B------:R-:W-:Y:S01]  /*43390*/  LEA.HI.X.SX32 R213, R6, R0, 0x2, P4 ;  /* 0x0000000006d57211 */ /* 0x000fe200020f16ff */
[----:B------:R-:W5:Y:S01]  /*433a0*/  LDTM.x64 R132, tmem[UR11+0x40] ;  /* 0x0000400b008479ee */ /* 0x000f620008340000 */
[----:B------:R-:W-:Y:S02]  /*433b0*/  LEA R236, P4, R14, R2, 0x2 ;  /* 0x000000020eec7211 */ /* 0x000fe400078810ff */
[----:B------:R-:W-:Y:S02]  /*433c0*/  LEA.HI.X.SX32 R197, R8, R0, 0x2, P3 ;  /* 0x0000000008c57211 */ /* 0x000fe400018f16ff */
[----:B------:R-:W-:-:S02]  /*433d0*/  LEA R230, P3, R10, R2, 0x2 ;  /* 0x000000020ae67211 */ /* 0x000fc400078610ff */
[----:B------:R-:W-:Y:S02]  /*433e0*/  LEA.HI.X.SX32 R237, R14, R0, 0x2, P4 ;  /* 0x000000000eed7211 */ /* 0x000fe400020f16ff */
[----:B------:R-:W-:Y:S02]  /*433f0*/  LEA R224, P4, R13, R2, 0x2 ;  /* 0x000000020de07211 */ /* 0x000fe400078810ff */
[----:B------:R-:W-:Y:S02]  /*43400*/  LEA.HI.X.SX32 R231, R10, R0, 0x2, P3 ;  /* 0x000000000ae77211 */ /* 0x000fe400018f16ff */
[----:B------:R-:W-:Y:S01]  /*43410*/  LEA R242, P3, R5, R2, 0x2 ;  /* 0x0000000205f27211 */ /* 0x000fe200078610ff */
[----:B------:R-:W1:Y:S01]  /*43420*/  @!P0 SYNCS.CCTL.IV [UR9+0x80008] ;  /* 0x08000800ff0089b1 */ /* 0x000e620008000009 */
[----:B------:R-:W-:Y:S01]  /*43430*/  LEA.HI.X.SX32 R225, R13, R0, 0x2, P4 ;  /* 0x000000000de17211 */ /* 0x000fe200020f16ff */
[----:B------:R-:W1:Y:S01]  /*43440*/  LDCU UR9, c[0x0][0x39c] ;  /* 0x00007380ff0977ac */ /* 0x000e620008000800 */
[----:B------:R-:W-:-:S02]  /*43450*/  LEA R16, P4, R9, R2, 0x2 ;  /* 0x0000000209107211 */ /* 0x000fc400078810ff */
[----:B------:R-:W-:Y:S02]  /*43460*/  IADD3 R4, PT, PT, R12, UR5, RZ ;  /* 0x000000050c047c10 */ /* 0x000fe4000fffe0ff */
[----:B------:R-:W-:Y:S01]  /*43470*/  LEA.HI.X.SX32 R243, R5, R0, 0x2, P3 ;  /* 0x0000000005f37211 */ /* 0x000fe200018f16ff */
[----:B----4-:R-:W-:Y:S01]  /*43480*/  STL.64 [R1+0x38], R34 ;  /* 0x0000382201007387 */ /* 0x010fe20000100a00 */
[----:B------:R-:W-:Y:S01]  /*43490*/  LEA R218, P3, R7, R2, 0x2 ;  /* 0x0000000207da7211 */ /* 0x000fe200078610ff */
[----:B------:R-:W-:Y:S01]  /*434a0*/  VIADD R3, R4, UR5 ;  /* 0x0000000504037c36 */ /* 0x000fe20008000000 */
[-C--:B------:R-:W-:Y:S01]  /*434b0*/  LEA.HI.X.SX32 R17, R9, R0.reuse, 0x2, P4 ;  /* 0x0000000009117211 */ /* 0x080fe200020f16ff */
[----:B------:R-:W-:Y:S01]  /*434c0*/  STL.64 [R1+0x40], R36 ;  /* 0x0000402401007387 */ /* 0x000fe20000100a00 */
[----:B------:R-:W-:Y:S01]  /*434d0*/  LEA.HI.X.SX32 R219, R7, R0, 0x2, P3 ;  /* 0x0000000007db7211 */ /* 0x000fe200018f16ff */
[----:B------:R-:W-:Y:S01]  /*434e0*/  VIADD R11, R3, UR5 ;  /* 0x00000005030b7c36 */ /* 0x000fe20008000000 */
[C---:B------:R-:W-:Y:S01]  /*434f0*/  LEA R18, P3, R12.reuse, R2, 0x2 ;  /* 0x000000020c127211 */ /* 0x040fe200078610ff */
[----:B------:R-:W-:Y:S01]  /*43500*/  STL.64 [R1+0x48], R38 ;  /* 0x0000482601007387 */ /* 0x000fe20000100a00 */
[----:B------:R-:W-:Y:S01]  /*43510*/  IMAD.MOV.U32 R239, RZ, RZ, R20 ;  /* 0x000000ffffef7224 */ /* 0x000fe200078e0014 */
[----:B------:R-:W-:Y:S01]  /*43520*/  MOV R226, R25 ;  /* 0x0000001900e27202 */ /* 0x000fe20000000f00 */
[----:B------:R-:W-:Y:S01]  /*43530*/  VIADD R8, R11, UR5 ;  /* 0x000000050b087c36 */ /* 0x000fe20008000000 */
[----:B------:R-:W-:Y:S01]  /*43540*/  STL.64 [R1+0x50], R40 ;  /* 0x0000502801007387 */ /* 0x000fe20000100a00 */
[----:B------:R-:W-:Y:S01]  /*43550*/  LEA.HI.X.SX32 R19, R12, R0, 0x2, P3 ;  /* 0x000000000c137211 */ /* 0x000fe200018f16ff */
[----:B------:R-:W-:Y:S01]  /*43560*/  IMAD.MOV.U32 R235, RZ, RZ, R21 ;  /* 0x000000ffffeb7224 */ /* 0x000fe200078e0015 */
[C---:B------:R-:W-:Y:S01]  /*43570*/  LEA R14, P3, R3.reuse, R2, 0x2 ;  /* 0x00000002030e7211 */ /* 0x040fe200078610ff */
[----:B------:R-:W-:Y:S01]  /*43580*/  STL.64 [R1+0x58], R42 ;  /* 0x0000582a01007387 */ /* 0x000fe20000100a00 */
[----:B------:R-:W-:Y:S01]  /*43590*/  IADD3 R6, PT, PT, R8, UR5, RZ ;  /* 0x0000000508067c10 */ /* 0x000fe2000fffe0ff */
[----:B------:R-:W-:Y:S01]  /*435a0*/  IMAD.MOV.U32 R233, RZ, RZ, R22 ;  /* 0x000000ffffe97224 */ /* 0x000fe200078e0016 */
[----:B------:R-:W-:Y:S01]  /*435b0*/  LEA.HI.X.SX32 R15, R3, R0, 0x2, P3 ;  /* 0x00000000030f7211 */ /* 0x000fe200018f16ff */
[----:B------:R-:W-:Y:S01]  /*435c0*/  STL.64 [R1+0x60], R44 ;  /* 0x0000602c01007387 */ /* 0x000fe20000100a00 */
[----:B------:R-:W-:Y:S01]  /*435d0*/  IMAD.MOV.U32 R229, RZ, RZ, R23 ;  /* 0x000000ffffe57224 */ /* 0x000fe200078e0017 */
[----:B------:R-:W-:Y:S01]  /*435e0*/  MOV R216, R33 ;  /* 0x0000002100d87202 */ /* 0x000fe20000000f00 */
[----:B------:R-:W-:Y:S01]  /*435f0*/  VIADD R10, R6, UR5 ;  /* 0x00000005060a7c36 */ /* 0x000fe20008000000 */
[----:B------:R-:W-:Y:S01]  /*43600*/  STL.64 [R1+0x68], R46 ;  /* 0x0000682e01007387 */ /* 0x000fe20000100a00 */
[----:B------:R-:W-:-:S02]  /*43610*/  IMAD.MOV.U32 R227, RZ, RZ, R24 ;  /* 0x000000ffffe37224 */ /* 0x000fc400078e0018 */
[----:B------:R-:W-:Y:S01]  /*43620*/  VIADD R5, R10, UR5 ;  /* 0x000000050a057c36 */ /* 0x000fe20008000000 */
[----:B------:R-:W-:Y:S01]  /*43630*/  STL.64 [R1+0x70], R48 ;  /* 0x0000703001007387 */ /* 0x000fe20000100a00 */
[----:B------:R-:W-:Y:S02]  /*43640*/  IMAD.MOV.U32 R223, RZ, RZ, R26 ;  /* 0x000000ffffdf7224 */ /* 0x000fe400078e001a */
[----:B------:R-:W-:Y:S01]  /*43650*/  VIADD R7, R5, UR5 ;  /* 0x0000000505077c36 */ /* 0x000fe20008000000 */
[----:B------:R-:W-:Y:S01]  /*43660*/  STL.64 [R1+0x78], R50 ;  /* 0x0000783201007387 */ /* 0x000fe20000100a00 */
[----:B------:R-:W-:Y:S02]  /*43670*/  IMAD.MOV.U32 R222, RZ, RZ, R29 ;  /* 0x000000ffffde7224 */ /* 0x000fe400078e001d */
[----:B------:R-:W-:Y:S01]  /*43680*/  VIADD R9, R7, UR5 ;  /* 0x0000000507097c36 */ /* 0x000fe20008000000 */
[----:B------:R-:W-:Y:S01]  /*43690*/  STL.64 [R1+0x80], R52 ;  /* 0x0000803401007387 */ /* 0x000fe20000100a00 */
[----:B------:R-:W-:-:S02]  /*436a0*/  IMAD.MOV.U32 R221, RZ, RZ, R32 ;  /* 0x000000ffffdd7224 */ /* 0x000fc400078e0020 */
[----:B------:R-:W-:Y:S01]  /*436b0*/  IMAD.MOV.U32 R220, RZ, RZ, R27 ;  /* 0x000000ffffdc7224 */ /* 0x000fe200078e001b */
[----:B------:R-:W-:Y:S01]  /*436c0*/  STL.64 [R1+0x88], R54 ;  /* 0x0000883601007387 */ /* 0x000fe20000100a00 */
[----:B------:R-:W-:Y:S02]  /*436d0*/  IMAD.MOV.U32 R217, RZ, RZ, R30 ;  /* 0x000000ffffd97224 */ /* 0x000fe400078e001e */
[----:B------:R-:W-:Y:S01]  /*436e0*/  IMAD.MOV.U32 R215, RZ, RZ, R28 ;  /* 0x000000ffffd77224 */ /* 0x000fe200078e001c */
[----:B------:R-:W-:Y:S01]  /*436f0*/  STL.64 [R1+0x90], R56 ;  /* 0x0000903801007387 */ /* 0x000fe20000100a00 */
[----:B------:R-:W-:-:S03]  /*43700*/  IMAD.MOV.U32 R214, RZ, RZ, R31 ;  /* 0x000000ffffd67224 */ /* 0x000fc600078e001f */
[----:B------:R-:W-:Y:S04]  /*43710*/  STL.64 [R1+0x98], R58 ;  /* 0x0000983a01007387 */ /* 0x000fe80000100a00 */
        /* <DEDUP_REMOVED lines=11> */
[----:B------:R4:W-:Y:S04]  /*437d0*/  STL.64 [R1+0xf8], R82 ;  /* 0x0000f85201007387 */ /* 0x0009e80000100a00 */
[----:B------:R1:W-:Y:S04]  /*437e0*/  STL.64 [R1+0x1d0], R16 ;  /* 0x0001d01001007387 */ /* 0x0003e80000100a00 */
[----:B------:R-:W-:Y:S01]  /*437f0*/  STL.64 [R1+0x1c8], R18 ;  /* 0x0001c81201007387 */ /* 0x000fe20000100a00 */
[----:B----4-:R-:W4:Y:S01]  /*43800*/  LDTM.x64 R68, tmem[UR11+0x80] ;  /* 0x0000800b004479ee */ /* 0x010f220008340000 */
[----:B-1----:R-:W-:-:S04]  /*43810*/  LEA R16, P4, R4, R2, 0x2 ;  /* 0x0000000204107211 */ /* 0x002fc800078810ff */
[----:B------:R-:W-:Y:S01]  /*43820*/  LEA.HI.X.SX32 R17, R4, R0, 0x2, P4 ;  /* 0x0000000004117211 */ /* 0x000fe200020f16ff */
[----:B------:R-:W-:Y:S01]  /*43830*/  VIADD R4, R9, UR5 ;  /* 0x0000000509047c36 */ /* 0x000fe20008000000 */
[----:B------:R-:W-:-:S03]  /*43840*/  LEA R12, P4, R11, R2, 0x2 ;  /* 0x000000020b0c7211 */ /* 0x000fc600078810ff */
[----:B------:R-:W-:Y:S01]  /*43850*/  STL.64 [R1+0x1c0], R16 ;  /* 0x0001c01001007387 */ /* 0x000fe20000100a00 */
[----:B------:R-:W-:Y:S02]  /*43860*/  LEA.HI.X.SX32 R13, R11, R0, 0x2, P4 ;  /* 0x000000000b0d7211 */ /* 0x000fe400020f16ff */
[----:B------:R-:W-:Y:S01]  /*43870*/  IADD3 R3, PT, PT, R4, UR5, RZ ;  /* 0x0000000504037c10 */ /* 0x000fe2000fffe0ff */
[----:B------:R1:W-:Y:S04]  /*43880*/  STL.64 [R1+0x1b8], R14 ;  /* 0x0001b80e01007387 */ /* 0x0003e80000100a00 */
[----:B------:R2:W-:Y:S01]  /*43890*/  STL.64 [R1+0x1b0], R12 ;  /* 0x0001b00c01007387 */ /* 0x0005e20000100a00 */
[-C--:B-1----:R-:W-:Y:S02]  /*438a0*/  LEA R14, P3, R8, R2.reuse, 0x2 ;  /* 0x00000002080e7211 */ /* 0x082fe400078610ff */
[----:B--2---:R-:W-:-:S02]  /*438b0*/  LEA R12, P4, R6, R2, 0x2 ;  /* 0x00000002060c7211 */ /* 0x004fc400078810ff */
[-C--:B------:R-:W-:Y:S01]  /*438c0*/  LEA.HI.X.SX32 R15, R8, R0.reuse, 0x2, P3 ;  /* 0x00000000080f7211 */ /* 0x080fe200018f16ff */
[----:B------:R-:W-:Y:S01]  /*438d0*/  VIADD R8, R3, UR5 ;  /* 0x0000000503087c36 */ /* 0x000fe20008000000 */
[----:B------:R-:W-:-:S03]  /*438e0*/  LEA.HI.X.SX32 R13, R6, R0, 0x2, P4 ;  /* 0x00000000060d7211 */ /* 0x000fc600020f16ff */
[----:B------:R1:W-:Y:S01]  /*438f0*/  STL.64 [R1+0x1a8], R14 ;  /* 0x0001a80e01007387 */ /* 0x0003e20000100a00 */
[----:B------:R-:W-:-:S03]  /*43900*/  VIADD R6, R8, UR5 ;  /* 0x0000000508067c36 */ /* 0x000fc60008000000 */
[----:B------:R2:W-:Y:S01]  /*43910*/  STL.64 [R1+0x1a0], R12 ;  /* 0x0001a00c01007387 */ /* 0x0005e20000100a00 */
[CC--:B-1----:R-:W-:Y:S02]  /*43920*/  LEA R14, P3, R10.reuse, R2.reuse, 0x2 ;  /* 0x000000020a0e7211 */ /* 0x0c2fe400078610ff */
[C---:B--2---:R-:W-:Y:S02]  /*43930*/  LEA R12, P4, R5.reuse, R2, 0x2 ;  /* 0x00000002050c7211 */ /* 0x044fe400078810ff */
[-C--:B------:R-:W-:Y:S02]  /*43940*/  LEA.HI.X.SX32 R15, R10, R0.reuse, 0x2, P3 ;  /* 0x000000000a0f7211 */ /* 0x080fe400018f16ff */
[----:B------:R-:W-:Y:S01]  /*43950*/  LEA.HI.X.SX32 R13, R5, R0, 0x2, P4 ;  /* 0x00000000050d7211 */ /* 0x000fe200020f16ff */
[----:B------:R-:W-:Y:S02]  /*43960*/  VIADD R5, R6, UR5 ;  /* 0x0000000506057c36 */ /* 0x000fe40008000000 */
[----:B------:R1:W-:Y:S04]  /*43970*/  STL.64 [R1+0x198], R14 ;  /* 0x0001980e01007387 */ /* 0x0003e80000100a00 */
[----:B------:R2:W-:Y:S01]  /*43980*/  STL.64 [R1+0x190], R12 ;  /* 0x0001900c01007387 */ /* 0x0005e20000100a00 */
[----:B-1----:R-:W-:-:S02]  /*43990*/  LEA R14, P3, R7, R2, 0x2 ;  /* 0x00000002070e7211 */ /* 0x002fc400078610ff */
[----:B--2---:R-:W-:Y:S02]  /*439a0*/  LEA R12, P4, R9, R2, 0x2 ;  /* 0x00000002090c7211 */ /* 0x004fe400078810ff */
[----:B------:R-:W-:Y:S01]  /*439b0*/  LEA.HI.X.SX32 R15, R7, R0, 0x2, P3 ;  /* 0x00000000070f7211 */ /* 0x000fe200018f16ff */
[----:B------:R-:W-:Y:S01]  /*439c0*/  VIADD R7, R5, UR5 ;  /* 0x0000000505077c36 */ /* 0x000fe20008000000 */
[C---:B------:R-:W-:Y:S02]  /*439d0*/  LEA R10, P3, R4.reuse, R2, 0x2 ;  /* 0x00000002040a7211 */ /* 0x040fe400078610ff */
[----:B------:R-:W-:Y:S01]  /*439e0*/  LEA.HI.X.SX32 R13, R9, R0, 0x2, P4 ;  /* 0x00000000090d7211 */ /* 0x000fe200020f16ff */
[----:B------:R1:W-:Y:S01]  /*439f0*/  STL.64 [R1+0x188], R14 ;  /* 0x0001880e01007387 */ /* 0x0003e20000100a00 */
[----:B------:R-:W-:Y:S02]  /*43a00*/  LEA R16, P4, R3, R2, 0x2 ;  /* 0x0000000203107211 */ /* 0x000fe400078810ff */
[----:B------:R-:W-:-:S02]  /*43a10*/  LEA.HI.X.SX32 R11, R4, R0, 0x2, P3 ;  /* 0x00000000040b7211 */ /* 0x000fc400018f16ff */
[----:B------:R-:W-:Y:S01]  /*43a20*/  LEA.HI.X.SX32 R17, R3, R0, 0x2, P4 ;  /* 0x0000000003117211 */ /* 0x000fe200020f16ff */
[----:B-1----:R-:W2:Y:S04]  /*43a30*/  LDL.LU R14, [R1+0x1004] ;  /* 0x00100400010e7983 */ /* 0x002ea80000300800 */
[----:B------:R1:W-:Y:S04]  /*43a40*/  STL.64 [R1+0x180], R12 ;  /* 0x0001800c01007387 */ /* 0x0003e80000100a00 */
[----:B------:R3:W-:Y:S01]  /*43a50*/  STL.64 [R1+0x178], R10 ;  /* 0x0001780a01007387 */ /* 0x0007e20000100a00 */
[----:B-1----:R-:W-:-:S03]  /*43a60*/  LEA R12, P3, R8, R2, 0x2 ;  /* 0x00000002080c7211 */ /* 0x002fc600078610ff */
[----:B---3--:R-:W3:Y:S01]  /*43a70*/  LDL.LU R11, [R1+0x1000] ;  /* 0x00100000010b7983 */ /* 0x008ee20000300800 */
[----:B------:R-:W-:-:S03]  /*43a80*/  LEA.HI.X.SX32 R13, R8, R0, 0x2, P3 ;  /* 0x00000000080d7211 */ /* 0x000fc600018f16ff */
[----:B------:R-:W4:Y:S04]  /*43a90*/  LDL.LU R10, [R1+0xffc] ;  /* 0x000ffc00010a7983 */ /* 0x000f280000300800 */
[----:B------:R-:W4:Y:S01]  /*43aa0*/  LDL.LU R9, [R1+0xff8] ;  /* 0x000ff80001097983 */ /* 0x000f220000300800 */
[----:B------:R-:W-:-:S03]  /*43ab0*/  VIADD R4, R7, UR5 ;  /* 0x0000000507047c36 */ /* 0x000fc60008000000 */
[----:B------:R1:W-:Y:S02]  /*43ac0*/  STL.64 [R1+0x170], R16 ;  /* 0x0001701001007387 */ /* 0x0003e40000100a00 */
[----:B------:R-:W-:Y:S02]  /*43ad0*/  IADD3 R3, PT, PT, R4, UR5, RZ ;  /* 0x0000000504037c10 */ /* 0x000fe4000fffe0ff */
[----:B------:R5:W-:Y:S01]  /*43ae0*/  STL.64 [R1+0x168], R12 ;  /* 0x0001680c01007387 */ /* 0x000be20000100a00 */
[CC--:B-1----:R-:W-:Y:S02]  /*43af0*/  LEA R16, P4, R6.reuse, R2.reuse, 0x2 ;  /* 0x0000000206107211 */ /* 0x0c2fe400078810ff */
[----:B-----5:R-:W-:Y:S02]  /*43b00*/  LEA R12, P3, R5, R2, 0x2 ;  /* 0x00000002050c7211 */ /* 0x020fe400078610ff */
[-C--:B------:R-:W-:Y:S01]  /*43b10*/  LEA.HI.X.SX32 R17, R6, R0.reuse, 0x2, P4 ;  /* 0x0000000006117211 */ /* 0x080fe200020f16ff */
[----:B------:R-:W-:Y:S01]  /*43b20*/  VIADD R6, R3, UR5 ;  /* 0x0000000503067c36 */ /* 0x000fe20008000000 */
[----:B------:R-:W-:-:S03]  /*43b30*/  LEA.HI.X.SX32 R13, R5, R0, 0x2, P3 ;  /* 0x00000000050d7211 */ /* 0x000fc600018f16ff */
[----:B------:R1:W-:Y:S01]  /*43b40*/  STL.64 [R1+0x160], R16 ;  /* 0x0001601001007387 */ /* 0x0003e20000100a00 */
[----:B------:R-:W-:-:S03]  /*43b50*/  VIADD R5, R6, UR5 ;  /* 0x0000000506057c36 */ /* 0x000fc60008000000 */
[----:B------:R5:W-:Y:S01]  /*43b60*/  STL.64 [R1+0x158], R12 ;  /* 0x0001580c01007387 */ /* 0x000be20000100a00 */
[CC--:B-1----:R-:W-:Y:S02]  /*43b70*/  LEA R16, P4, R7.reuse, R2.reuse, 0x2 ;  /* 0x0000000207107211 */ /* 0x0c2fe400078810ff */
[C---:B-----5:R-:W-:Y:S02]  /*43b80*/  LEA R12, P3, R4.reuse, R2, 0x2 ;  /* 0x00000002040c7211 */ /* 0x060fe400078610ff */
[-C--:B------:R-:W-:Y:S02]  /*43b90*/  LEA.HI.X.SX32 R17, R7, R0.reuse, 0x2, P4 ;  /* 0x0000000007117211 */ /* 0x080fe400020f16ff */
[----:B------:R-:W-:Y:S01]  /*43ba0*/  LEA.HI.X.SX32 R13, R4, R0, 0x2, P3 ;  /* 0x00000000040d7211 */ /* 0x000fe200018f16ff */
[----:B------:R-:W-:Y:S02]  /*43bb0*/  VIADD R4, R5, UR5 ;  /* 0x0000000505047c36 */ /* 0x000fe40008000000 */
[----:B------:R1:W-:Y:S04]  /*43bc0*/  STL.64 [R1+0x150], R16 ;  /* 0x0001501001007387 */ /* 0x0003e80000100a00 */
[----:B------:R5:W-:Y:S01]  /*43bd0*/  STL.64 [R1+0x148], R12 ;  /* 0x0001480c01007387 */ /* 0x000be20000100a00 */
[----:B-1----:R-:W-:-:S02]  /*43be0*/  LEA R16, P4, R3, R2, 0x2 ;  /* 0x0000000203107211 */ /* 0x002fc400078810ff */
[----:B-----5:R-:W-:Y:S02]  /*43bf0*/  LEA R12, P3, R6, R2, 0x2 ;  /* 0x00000002060c7211 */ /* 0x020fe400078610ff */
[-C--:B------:R-:W-:Y:S01]  /*43c00*/  LEA.HI.X.SX32 R17, R3, R0.reuse, 0x2, P4 ;  /* 0x0000000003117211 */ /* 0x080fe200020f16ff */
[----:B------:R-:W-:Y:S01]  /*43c10*/  VIADD R3, R4, UR5 ;  /* 0x0000000504037c36 */ /* 0x000fe20008000000 */
[----:B------:R-:W-:-:S03]  /*43c20*/  LEA.HI.X.SX32 R13, R6, R0, 0x2, P3 ;  /* 0x00000000060d7211 */ /* 0x000fc600018f16ff */
[----:B------:R1:W-:Y:S04]  /*43c30*/  STL.64 [R1+0x140], R16 ;  /* 0x0001401001007387 */ /* 0x0003e80000100a00 */
[----:B------:R5:W-:Y:S04]  /*43c40*/  STL.64 [R1+0x138], R12 ;  /* 0x0001380c01007387 */ /* 0x000be80000100a00 */
[----:B------:R-:W4:Y:S01]  /*43c50*/  LDL.LU R238, [R1+0x1018] ;  /* 0x0010180001ee7983 */ /* 0x000f220000300800 */
[-C--:B-1----:R-:W-:Y:S02]  /*43c60*/  LEA R16, P4, R5, R2.reuse, 0x2 ;  /* 0x0000000205107211 */ /* 0x082fe400078810ff */
[----:B-----5:R-:W-:-:S02]  /*43c70*/  LEA R12, P3, R4, R2, 0x2 ;  /* 0x00000002040c7211 */ /* 0x020fc400078610ff */
[----:B------:R-:W-:Y:S02]  /*43c80*/  LEA.HI.X.SX32 R17, R5, R0, 0x2, P4 ;  /* 0x0000000005117211 */ /* 0x000fe400020f16ff */
[C---:B------:R-:W-:Y:S02]  /*43c90*/  LEA R6, P4, R3.reuse, R2, 0x2 ;  /* 0x0000000203067211 */ /* 0x040fe400078810ff */
[-C--:B------:R-:W-:Y:S02]  /*43ca0*/  LEA.HI.X.SX32 R13, R4, R0.reuse, 0x2, P3 ;  /* 0x00000000040d7211 */ /* 0x080fe400018f16ff */
[----:B------:R-:W-:Y:S01]  /*43cb0*/  LEA.HI.X.SX32 R7, R3, R0, 0x2, P4 ;  /* 0x0000000003077211 */ /* 0x000fe200020f16ff */
[----:B------:R-:W-:Y:S04]  /*43cc0*/  STL.64 [R1+0x130], R16 ;  /* 0x0001301001007387 */ /* 0x000fe80000100a00 */
[----:B------:R-:W-:Y:S04]  /*43cd0*/  STL.64 [R1+0x128], R12 ;  /* 0x0001280c01007387 */ /* 0x000fe80000100a00 */
[----:B------:R-:W-:Y:S04]  /*43ce0*/  STL.64 [R1+0x120], R6 ;  /* 0x0001200601007387 */ /* 0x000fe80000100a00 */
[----:B------:R-:W5:Y:S04]  /*43cf0*/  LDL.LU R234, [R1+0x101c] ;  /* 0x00101c0001ea7983 */ /* 0x000f680000300800 */
[----:B------:R-:W5:Y:S04]  /*43d00*/  LDL.LU R232, [R1+0x102c] ;  /* 0x00102c0001e87983 */ /* 0x000f680000300800 */
[----:B------:R-:W5:Y:S04]  /*43d10*/  LDL.LU R228, [R1+0x1040] ;  /* 0x0010400001e47983 */ /* 0x000f680000300800 */
[----:B------:R1:W-:Y:S04]  /*43d20*/  STL.64 [R1+0x1460], R170 ;  /* 0x001460aa01007387 */ /* 0x0003e80000100a00 */
[----:B------:R1:W-:Y:S04]  /*43d30*/  STL.64 [R1+0x1458], R172 ;  /* 0x001458ac01007387 */ /* 0x0003e80000100a00 */
[----:B------:R-:W-:Y:S04]  /*43d40*/  STL.64 [R1+0x1450], R174 ;  /* 0x001450ae01007387 */ /* 0x000fe80000100a00 */
[----:B------:R-:W-:Y:S04]  /*43d50*/  STL.64 [R1+0x1448], R176 ;  /* 0x001448b001007387 */ /* 0x000fe80000100a00 */
[----:B------:R-:W-:Y:S04]  /*43d60*/  STL [R1+0x1440], R182 ;  /* 0x001440b601007387 */ /* 0x000fe80000100800 */
[----:B------:R-:W-:Y:S04]  /*43d70*/  STL.64 [R1+0x1438], R178 ;  /* 0x001438b201007387 */ /* 0x000fe80000100a00 */
[----:B------:R1:W-:Y:S04]  /*43d80*/  STL.64 [R1+0x1430], R180 ;  /* 0x001430b401007387 */ /* 0x0003e80000100a00 */
[----:B------:R-:W-:Y:S04]  /*43d90*/  STL [R1+0x1428], R183 ;  /* 0x001428b701007387 */ /* 0x000fe80000100800 */
[----:B------:R1:W-:Y:S04]  /*43da0*/  STL.64 [R1+0x1420], R184 ;  /* 0x001420b801007387 */ /* 0x0003e80000100a00 */
[----:B------:R-:W-:Y:S04]  /*43db0*/  STL [R1+0x1418], R188 ;  /* 0x001418bc01007387 */ /* 0x000fe80000100800 */
[----:B------:R1:W-:Y:S04]  /*43dc0*/  STL.64 [R1+0x1410], R186 ;  /* 0x001410ba01007387 */ /* 0x0003e80000100a00 */
[----:B------:R-:W-:Y:S04]  /*43dd0*/  STL [R1+0x1408], R189 ;  /* 0x001408bd01007387 */ /* 0x000fe80000100800 */
[----:B------:R-:W-:Y:S04]  /*43de0*/  STL.64 [R1+0x1400], R190 ;  /* 0x001400be01007387 */ /* 0x000fe80000100a00 */
[----:B------:R-:W-:Y:S04]  /*43df0*/  STL.64 [R1+0x13f8], R192 ;  /* 0x0013f8c001007387 */ /* 0x000fe80000100a00 */
[----:B------:R-:W-:Y:S04]  /*43e00*/  STL [R1+0x13f4], R194 ;  /* 0x0013f4c201007387 */ /* 0x000fe80000100800 */
[----:B------:R-:W-:Y:S04]  /*43e10*/  STL [R1+0x13f0], R195 ;  /* 0x0013f0c301007387 */ /* 0x000fe80000100800 */
[----:B-1----:R-:W5:Y:S04]  /*43e20*/  LDL.LU R171, [R1+0x1044] ;  /* 0x0010440001ab7983 */ /* 0x002f680000300800 */
[----:B------:R-:W5:Y:S04]  /*43e30*/  LDL.LU R170, [R1+0x1058] ;  /* 0x0010580001aa7983 */ /* 0x000f680000300800 */
[----:B------:R-:W5:Y:S01]  /*43e40*/  LDL.LU R172, [R1+0x105c] ;  /* 0x00105c0001ac7983 */ /* 0x000f620000300800 */
[----:B--2---:R-:W-:-:S02]  /*43e50*/  ISETP.LT.AND P5, PT, R14, UR8, !P1 ;  /* 0x000000080e007c0c */ /* 0x004fc4000cfa1270 */
[----:B---3--:R-:W-:Y:S02]  /*43e60*/  ISETP.LT.AND P3, PT, R11, UR16, !P1 ;  /* 0x000000100b007c0c */ /* 0x008fe4000cf61270 */
[----:B----4-:R-:W-:Y:S02]  /*43e70*/  ISETP.LT.AND P4, PT, R10, UR17, !P1 ;  /* 0x000000110a007c0c */ /* 0x010fe4000cf81270 */
[----:B------:R-:W-:Y:S01]  /*43e80*/  ISETP.LT.AND P0, PT, R9, UR18, !P1 ;  /* 0x0000001209007c0c */ /* 0x000fe2000cf01270 */
[----:B------:R-:W-:Y:S01]  /*43e90*/  IMAD.MOV.U32 R181, RZ, RZ, R222 ;  /* 0x000000ffffb57224 */ /* 0x000fe200078e00de */
[----:B------:R-:W1:Y:S01]  /*43ea0*/  LDTM.x64 R4, tmem[UR11+0xc0] ;  /* 0x0000c00b000479ee */ /* 0x000e620008340000 */
[----:B------:R-:W-:Y:S01]  /*43eb0*/  NOP ;  /* 0x0000000000007918 */ /* 0x000fe20000000000 */
[----:B------:R-:W-:Y:S01]  /*43ec0*/  @P2 STG.E desc[UR22][R210.64], R239 ;  /* 0x000000efd2002986 */ /* 0x000fe2000c101916 */
[----:B------:R-:W-:Y:S01]  /*43ed0*/  IMAD.MOV.U32 R182, RZ, RZ, R217 ;  /* 0x000000ffffb67224 */ /* 0x000fe200078e00d9 */
[----:B------:R-:W-:Y:S01]  /*43ee0*/  MOV R177, R219 ;  /* 0x000000db00b17202 */ /* 0x000fe20000000f00 */
[----:B------:R-:W-:Y:S01]  /*43ef0*/  IMAD.MOV.U32 R175, RZ, RZ, R216 ;  /* 0x000000ffffaf7224 */ /* 0x000fe200078e00d8 */
[----:B------:R-:W-:Y:S01]  /*43f00*/  @P5 STG.E desc[UR22][R208.64], R235 ;  /* 0x000000ebd0005986 */ /* 0x000fe2000c101916 */
[----:B------:R-:W-:Y:S01]  /*43f10*/  IMAD.MOV.U32 R178, RZ, RZ, R224 ;  /* 0x000000ffffb27224 */ /* 0x000fe200078e00e0 */
[----:B------:R-:W-:Y:S01]  /*43f20*/  MOV R179, R225 ;  /* 0x000000e100b37202 */ /* 0x000fe20000000f00 */
[----:B------:R-:W-:Y:S01]  /*43f30*/  IMAD.MOV.U32 R173, RZ, RZ, R221 ;  /* 0x000000ffffad7224 */ /* 0x000fe200078e00dd */
[----:B------:R-:W-:Y:S01]  /*43f40*/  @P3 STG.E desc[UR22][R206.64], R233 ;  /* 0x000000e9ce003986 */ /* 0x000fe2000c101916 */
[----:B------:R-:W-:Y:S01]  /*43f50*/  IMAD.MOV.U32 R176, RZ, RZ, R218 ;  /* 0x000000ffffb07224 */ /* 0x000fe200078e00da */
[----:B------:R-:W2:Y:S02]  /*43f60*/  LDCU UR8, c[0x0][0x39c] ;  /* 0x00007380ff0877ac */ /* 0x000ea40008000800 */
[----:B------:R-:W-:Y:S04]  /*43f70*/  @P4 STG.E desc[UR22][R204.64], R229 ;  /* 0x000000e5cc004986 */ /* 0x000fe8000c101916 */
[----:B------:R-:W-:Y:S01]  /*43f80*/  @P0 STG.E desc[UR22][R202.64], R227 ;  /* 0x000000e3ca000986 */ /* 0x000fe2000c101916 */
[----:B-----5:R-:W-:Y:S01]  /*43f90*/  ISETP.LT.AND P5, PT, R234, UR4, !P1 ;  /* 0x00000004ea007c0c */ /* 0x020fe2000cfa1270 */
[----:B------:R-:W3:Y:S02]  /*43fa0*/  LDCU UR4, c[0x0][0x39c] ;  /* 0x00007380ff0477ac */ /* 0x000ee40008000800 */
[----:B---3--:R-:W-:Y:S01]  /*43fb0*/  ISETP.LT.AND P3, PT, R232, UR4, !P1 ;  /* 0x00000004e8007c0c */ /* 0x008fe2000cf61270 */
[----:B------:R-:W3:Y:S02]  /*43fc0*/  LDCU UR4, c[0x0][0x39c] ;  /* 0x00007380ff0477ac */ /* 0x000ee40008000800 */
[----:B---3--:R-:W-:Y:S01]  /*43fd0*/  ISETP.LT.AND P4, PT, R228, UR4, !P1 ;  /* 0x00000004e4007c0c */ /* 0x008fe2000cf81270 */
[----:B------:R-:W3:Y:S01]  /*43fe0*/  LDCU UR4, c[0x0][0x39c] ;  /* 0x00007380ff0477ac */ /* 0x000ee20008000800 */
[----:B------:R-:W-:-:S13]  /*43ff0*/  ISETP.LT.AND P2, PT, R238, UR19, !P1 ;  /* 0x00000013ee007c0c */ /* 0x000fda000cf41270 */
[----:B------:R-:W-:Y:S01]  /*44000*/  @P2 STG.E desc[UR22][R200.64], R226 ;  /* 0x000000e2c8002986 */ /* 0x000fe2000c101916 */
[----:B---3--:R-:W-:Y:S01]  /*44010*/  ISETP.LT.AND P0, PT, R171, UR4, !P1 ;  /* 0x00000004ab007c0c */ /* 0x008fe2000cf01270 */
[----:B------:R-:W3:Y:S02]  /*44020*/  LDCU UR4, c[0x0][0x39c] ;  /* 0x00007380ff0477ac */ /* 0x000ee40008000800 */
[----:B------:R-:W4:Y:S01]  /*44030*/  LDL.LU R171, [R1+0x1070] ;  /* 0x0010700001ab7983 */ /* 0x000f220000300800 */
[----:B---3--:R-:W-:Y:S01]  /*44040*/  ISETP.LT.AND P2, PT, R170, UR4, !P1 ;  /* 0x00000004aa007c0c */ /* 0x008fe2000cf41270 */
[----:B------:R-:W3:Y:S02]  /*44050*/  LDCU UR4, c[0x0][0x39c] ;  /* 0x00007380ff0477ac */ /* 0x000ee40008000800 */
[----:B------:R-:W5:Y:S04]  /*44060*/  LDL.LU R170, [R1+0x1088] ;  /* 0x0010880001aa7983 */ /* 0x000f680000300800 */
[----:B------:R-:W-:Y:S01]  /*44070*/  @P5 STG.E desc[UR22][R198.64], R223 ;  /* 0x000000dfc6005986 */ /* 0x000fe2000c101916 */
[----:B---3--:R-:W-:Y:S01]  /*44080*/  ISETP.LT.AND P5, PT, R172, UR4, !P1 ;  /* 0x00000004ac007c0c */ /* 0x008fe2000cfa1270 */
[----:B------:R-:W4:Y:S02]  /*44090*/  LDCU UR4, c[0x0][0x39c] ;  /* 0x00007380ff0477ac */ /* 0x000f240008000800 */
[----:B------:R-:W3:Y:S04]  /*440a0*/  LDL.LU R172, [R1+0x108c] ;  /* 0x00108c0001ac7983 */ /* 0x000ee80000300800 */
[----:B------:R-:W-:Y:S04]  /*440b0*/  @P3 STG.E desc[UR22][R196.64], R220 ;  /* 0x000000dcc4003986 */ /* 0x000fe8000c101916 */
[----:B------:R-:W2:Y:S04]  /*440c0*/  LDL.LU R174, [R1+0x1090] ;  /* 0x0010900001ae7983 */ /* 0x000ea80000300800 */
[----:B------:R-:W-:Y:S04]  /*440d0*/  @P4 STG.E desc[UR22][R212.64], R215 ;  /* 0x000000d7d4004986 */ /* 0x000fe8000c101916 */
[----:B------:R-:W-:Y:S01]  /*440e0*/  @P0 STG.E desc[UR22][R230.64], R181 ;  /* 0x000000b5e6000986 */ /* 0x000fe2000c101916 */
[----:B----4-:R-:W-:Y:S01]  /*440f0*/  ISETP.LT.AND P3, PT, R171, UR4, !P1 ;  /* 0x00000004ab007c0c */ /* 0x010fe2000cf61270 */
[----:B------:R-:W5:Y:S02]  /*44100*/  LDCU UR4, c[0x0][0x39c] ;  /* 0x00007380ff0477ac */ /* 0x000f640008000800 */
[----:B-----5:R-:W-:Y:S01]  /*44110*/  ISETP.LT.AND P4, PT, R170, UR4, !P1 ;  /* 0x00000004aa007c0c */ /* 0x020fe2000cf81270 */
[----:B------:R-:W3:Y:S01]  /*44120*/  LDCU UR4, c[0x0][0x39c] ;  /* 0x00007380ff0477ac */ /* 0x000ee20008000800 */
[----:B------:R-:W4:Y:S01]  /*44130*/  LDL.LU R170, [R1+0x1094] ;  /* 0x0010940001aa7983 */ /* 0x000f220000300800 */
[----:B---3--:R-:W-:Y:S01]  /*44140*/  ISETP.LT.AND P0, PT, R172, UR4, !P1 ;  /* 0x00000004ac007c0c */ /* 0x008fe2000cf01270 */
[----:B------:R-:W2:Y:S02]  /*44150*/  LDCU UR4, c[0x0][0x39c] ;  /* 0x00007380ff0477ac */ /* 0x000ea40008000800 */
[----:B------:R-:W3:Y:S04]  /*44160*/  LDL.LU R172, [R1+0x10ac] ;  /* 0x0010ac0001ac7983 */ /* 0x000ee80000300800 */
[----:B------:R5:W-:Y:S01]  /*44170*/  @P2 STG.E desc[UR22][R236.64], R182 ;  /* 0x000000b6ec002986 */ /* 0x000be2000c101916 */
[----:B--2---:R-:W-:Y:S01]  /*44180*/  ISETP.LT.AND P2, PT, R174, UR4, !P1 ;  /* 0x00000004ae007c0c */ /* 0x004fe2000cf41270 */
[----:B------:R-:W4:Y:S01]  /*44190*/  LDCU UR4, c[0x0][0x39c] ;  /* 0x00007380ff0477ac */ /* 0x000f220008000800 */
[----:B------:R-:W-:-:S02]  /*441a0*/  IMAD.MOV.U32 R171, RZ, RZ, R214 ;  /* 0x000000ffffab7224 */ /* 0x000fc400078e00d6 */
[----:B------:R-:W-:Y:S01]  /*441b0*/  IMAD.MOV.U32 R185, RZ, RZ, R177 ;  /* 0x000000ffffb97224 */ /* 0x000fe200078e00b1 */
[----:B------:R-:W-:Y:S02]  /*441c0*/  MOV R177, R175 ;  /* 0x000000af00b17202 */ /* 0x000fe40000000f00 */
[----:B------:R-:W2:Y:S04]  /*441d0*/  LDL.LU R175, [R1+0x10b0] ;  /* 0x0010b00001af7983 */ /* 0x000ea80000300800 */
[----:B------:R1:W-:Y:S04]  /*441e0*/  @P5 STG.E desc[UR22][R242.64], R171 ;  /* 0x000000abf2005986 */ /* 0x0003e8000c101916 */
[----:B------:R-:W2:Y:S04]  /*441f0*/  LDL.LU.64 R186, [R1+0x1d0] ;  /* 0x0001d00001ba7983 */ /* 0x000ea80000300a00 */
[----:B------:R-:W2:Y:S04]  /*44200*/  LDL.LU R188, [R1+0x38] ;  /* 0x0000380001bc7983 */ /* 0x000ea80000300800 */
[----:B------:R1:W-:Y:S01]  /*44210*/  @P3 STG.E desc[UR22][R178.64], R173 ;  /* 0x000000adb2003986 */ /* 0x0003e2000c101916 */
[----:B----4-:R-:W-:Y:S01]  /*44220*/  ISETP.LT.AND P5, PT, R170, UR4, !P1 ;  /* 0x00000004aa007c0c */ /* 0x010fe2000cfa1270 */
[----:B------:R-:W3:Y:S02]  /*44230*/  LDCU UR4, c[0x0][0x39c] ;  /* 0x00007380ff0477ac */ /* 0x000ee40008000800 */
[----:B------:R-:W4:Y:S04]  /*44240*/  LDL.LU R170, [R1+0x11cc] ;  /* 0x0011cc0001aa7983 */ /* 0x000f280000300800 */
[----:B-----5:R-:W5:Y:S04]  /*44250*/  LDL.LU.64 R182, [R1+0x1c8] ;  /* 0x0001c80001b67983 */ /* 0x020f680000300a00 */
[----:B-1----:R-:W5:Y:S01]  /*44260*/  LDL.LU R171, [R1+0x3c] ;  /* 0x00003c0001ab7983 */ /* 0x002f620000300800 */
[----:B---3--:R-:W-:Y:S01]  /*44270*/  ISETP.LT.AND P3, PT, R172, UR4, !P1 ;  /* 0x00000004ac007c0c */ /* 0x008fe2000cf61270 */
[----:B------:R-:W-:-:S02]  /*44280*/  IMAD.MOV.U32 R184, RZ, RZ, R176 ;  /* 0x000000ffffb87224 */ /* 0x000fc400078e00b0 */
[----:B------:R-:W3:Y:S01]  /*44290*/  LDL.LU R172, [R1+0x11c8] ;  /* 0x0011c80001ac7983 */ /* 0x000ee20000300800 */
[----:B------:R-:W2:Y:S03]  /*442a0*/  LDCU UR4, c[0x0][0x39c] ;  /* 0x00007380ff0477ac */ /* 0x000ea60008000800 */
[----:B------:R-:W3:Y:S04]  /*442b0*/  LDL.LU.64 R180, [R1+0x1c0] ;  /* 0x0001c00001b47983 */ /* 0x000ee80000300a00 */
[----:B------:R-:W3:Y:S04]  /*442c0*/  LDL.LU R173, [R1+0x40] ;  /* 0x0000400001ad7983 */ /* 0x000ee80000300800 */
[----:B------:R-:W3:Y:S04]  /*442d0*/  LDL.LU.64 R178, [R1+0x1b8] ;  /* 0x0001b80001b27983 */ /* 0x000ee80000300a00 */
[----:B------:R-:W3:Y:S04]  /*442e0*/  LDL.LU R174, [R1+0x44] ;  /* 0x0000440001ae7983 */ /* 0x000ee80000300800 */
[----:B------:R1:W-:Y:S04]  /*442f0*/  @P4 STG.E desc[UR22][R184.64], R177 ;  /* 0x000000b1b8004986 */ /* 0x0003e8000c101916 */
[----:B-1----:R-:W3:Y:S01]  /*44300*/  LDL.LU R177, [R1+0x11c4] ;  /* 0x0011c40001b17983 */ /* 0x002ee20000300800 */
[----:B--2---:R-:W-:Y:S01]  /*44310*/  ISETP.LT.AND P4, PT, R175, UR4, !P1 ;  /* 0x00000004af007c0c */ /* 0x004fe2000cf81270 */
[----:B------:R-:W4:Y:S02]  /*44320*/  LDCU UR4, c[0x0][0x39c] ;  /* 0x00007380ff0477ac */ /* 0x000f240008000800 */
[----:B------:R-:W2:Y:S04]  /*44330*/  LDL.LU.64 R194, [R1+0x1b0] ;  /* 0x0001b00001c27983 */ /* 0x000ea80000300a00 */
[----:B------:R-:W2:Y:S04]  /*44340*/  LDL.LU R176, [R1+0x48] ;  /* 0x0000480001b07983 */ /* 0x000ea80000300800 */
[----:B------:R-:W2:Y:S04]  /*44350*/  LDL.LU.64 R184, [R1+0x1a8] ;  /* 0x0001a80001b87983 */ /* 0x000ea80000300a00 */
[----:B------:R-:W-:Y:S04]  /*44360*/  @P0 STG.E desc[UR22][R186.64], R188 ;  /* 0x000000bcba000986 */ /* 0x000fe8000c101916 */
[----:B------:R-:W2:Y:S04]  /*44370*/  LDL.LU R175, [R1+0x4c] ;  /* 0x00004c0001af7983 */ /* 0x000ea80000300800 */
[----:B-----5:R1:W-:Y:S04]  /*44380*/  @P2 STG.E desc[UR22][R182.64], R171 ;  /* 0x000000abb6002986 */ /* 0x0203e8000c101916 */
[----:B-1----:R-:W5:Y:S01]  /*44390*/  LDL.LU R171, [R1+0x11c0] ;  /* 0x0011c00001ab7983 */ /* 0x002f620000300800 */
[----:B----4-:R-:W-:Y:S01]  /*443a0*/  ISETP.LT.AND P0, PT, R170, UR4, !P1 ;  /* 0x00000004aa007c0c */ /* 0x010fe2000cf01270 */
[----:B------:R-:W1:Y:S02]  /*443b0*/  LDCU UR4, c[0x0][0x39c] ;  /* 0x00007380ff0477ac */ /* 0x000e640008000800 */
[----:B------:R-:W4:Y:S04]  /*443c0*/  LDL.LU.64 R188, [R1+0x1a0] ;  /* 0x0001a00001bc7983 */ /* 0x000f280000300a00 */
[----:B------:R-:W4:Y:S04]  /*443d0*/  LDL.LU R170, [R1+0x50] ;  /* 0x0000500001aa7983 */ /* 0x000f280000300800 */
[----:B---3--:R3:W-:Y:S04]  /*443e0*/  @P5 STG.E desc[UR22][R180.64], R173 ;  /* 0x000000adb4005986 */ /* 0x0087e8000c101916 */
[----:B---3--:R-:W3:Y:S01]  /*443f0*/  LDL.LU R173, [R1+0x11bc] ;  /* 0x0011bc0001ad7983 */ /* 0x008ee20000300800 */
[----:B-1----:R-:W-:Y:S01]  /*44400*/  ISETP.LT.AND P2, PT, R172, UR4, !P1 ;  /* 0x00000004ac007c0c */ /* 0x002fe2000cf41270 */
[----:B------:R-:W1:Y:S02]  /*44410*/  LDCU UR4, c[0x0][0x39c] ;  /* 0x00007380ff0477ac */ /* 0x000e640008000800 */
[----:B------:R-:W4:Y:S04]  /*44420*/  LDL.LU.64 R186, [R1+0x198] ;  /* 0x0001980001ba7983 */ /* 0x000f280000300a00 */
[----:B------:R-:W4:Y:S04]  /*44430*/  LDL.LU R172, [R1+0x54] ;  /* 0x0000540001ac7983 */ /* 0x000f280000300800 */
[----:B------:R1:W-:Y:S04]  /*44440*/  @P3 STG.E desc[UR22][R178.64], R174 ;  /* 0x000000aeb2003986 */ /* 0x0003e8000c101916 */
[----:B-1----:R-:W4:Y:S01]  /*44450*/  LDL.LU R174, [R1+0x11ac] ;  /* 0x0011ac0001ae7983 */ /* 0x002f220000300800 */
[----:B------:R-:W-:Y:S01]  /*44460*/  ISETP.LT.AND P5, PT, R177, UR4, !P1 ;  /* 0x00000004b1007c0c */ /* 0x000fe2000cfa1270 */
[----:B------:R-:W5:Y:S02]  /*44470*/  LDCU UR4, c[0x0][0x39c] ;  /* 0x00007380ff0477ac */ /* 0x000f640008000800 */
[----:B------:R-:W4:Y:S04]  /*44480*/  LDL.LU.64 R236, [R1+0x190] ;  /* 0x0001900001ec7983 */ /* 0x000f280000300a00 */
[----:B------:R-:W4:Y:S04]  /*44490*/  LDL.LU R180, [R1+0x58] ;  /* 0x0000580001b47983 */ /* 0x000f280000300800 */
[----:B------:R-:W4:Y:S04]  /*444a0*/  LDL.LU.64 R230, [R1+0x188] ;  /* 0x0001880001e67983 */ /* 0x000f280000300a00 */
[----:B------:R-:W4:Y:S04]  /*444b0*/  LDL.LU R177, [R1+0x5c] ;  /* 0x00005c0001b17983 */ /* 0x000f280000300800 */
[----:B------:R-:W4:Y:S04]  /*444c0*/  LDL.LU R182, [R1+0x11a8] ;  /* 0x0011a80001b67983 */ /* 0x000f280000300800 */
[----:B------:R-:W4:Y:S04]  /*444d0*/  LDL.LU.64 R178, [R1+0x180] ;  /* 0x0001800001b27983 */ /* 0x000f280000300a00 */
[----:B--2---:R1:W-:Y:S01]  /*444e0*/  @P4 STG.E desc[UR22][R194.64], R176 ;  /* 0x000000b0c2004986 */ /* 0x0043e2000c101916 */
[----:B-----5:R-:W-:Y:S01]  /*444f0*/  ISETP.LT.AND P3, PT, R171, UR4, !P1 ;  /* 0x00000004ab007c0c */ /* 0x020fe2000cf61270 */
[----:B------:R-:W3:Y:S02]  /*44500*/  LDCU UR4, c[0x0][0x39c] ;  /* 0x00007380ff0477ac */ /* 0x000ee40008000800 */
[----:B------:R-:W2:Y:S04]  /*44510*/  LDL.LU R171, [R1+0x60] ;  /* 0x0000600001ab7983 */ /* 0x000ea80000300800 */
[----:B------:R-:W5:Y:S04]  /*44520*/  LDL.LU R181, [R1+0x11a4] ;  /* 0x0011a40001b57983 */ /* 0x000f680000300800 */
[----:B-1----:R-:W2:Y:S01]  /*44530*/  LDL.LU.64 R194, [R1+0x178] ;  /* 0x0001780001c27983 */ /* 0x002ea20000300a00 */
[----:B---3--:R-:W-:Y:S01]  /*44540*/  ISETP.LT.AND P4, PT, R173, UR4, !P1 ;  /* 0x00000004ad007c0c */ /* 0x008fe2000cf81270 */
[----:B------:R-:W4:Y:S02]  /*44550*/  LDCU UR4, c[0x0][0x39c] ;  /* 0x00007380ff0477ac */ /* 0x000f240008000800 */
[----:B------:R-:W3:Y:S04]  /*44560*/  LDL.LU R173, [R1+0x64] ;  /* 0x0000640001ad7983 */ /* 0x000ee80000300800 */
[----:B------:R-:W2:Y:S04]  /*44570*/  LDL.LU R176, [R1+0x11a0] ;  /* 0x0011a00001b07983 */ /* 0x000ea80000300800 */
[----:B------:R1:W-:Y:S04]  /*44580*/  @P0 STG.E desc[UR22][R184.64], R175 ;  /* 0x000000afb8000986 */ /* 0x0003e8000c101916 */
[----:B-1----:R-:W3:Y:S01]  /*44590*/  LDL.LU.64 R184, [R1+0x170] ;  /* 0x0001700001b87983 */ /* 0x002ee20000300a00 */
[----:B----4-:R-:W-:Y:S01]  /*445a0*/  ISETP.LT.AND P0, PT, R174, UR4, !P1 ;  /* 0x00000004ae007c0c */ /* 0x010fe2000cf01270 */
[----:B------:R-:W1:Y:S02]  /*445b0*/  LDCU UR4, c[0x0][0x39c] ;  /* 0x00007380ff0477ac */ /* 0x000e640008000800 */
[----:B------:R-:W4:Y:S04]  /*445c0*/  LDL.LU R175, [R1+0x68] ;  /* 0x0000680001af7983 */ /* 0x000f280000300800 */
[----:B------:R-:W3:Y:S04]  /*445d0*/  LDL.LU R174, [R1+0x119c] ;  /* 0x00119c0001ae7983 */ /* 0x000ee80000300800 */
[----:B------:R1:W-:Y:S02]  /*445e0*/  @P2 STG.E desc[UR22][R188.64], R170 ;  /* 0x000000aabc002986 */ /* 0x0003e4000c101916 */
[----:B-1----:R-:W-:Y:S01]  /*445f0*/  ISETP.LT.AND P2, PT, R182, UR4, !P1 ;  /* 0x00000004b6007c0c */ /* 0x002fe2000cf41270 */
[----:B------:R-:W5:Y:S01]  /*44600*/  LDCU UR4, c[0x0][0x39c] ;  /* 0x00007380ff0477ac */ /* 0x000f620008000800 */
[----:B------:R-:W4:Y:S04]  /*44610*/  LDL.LU R170, [R1+0x1194] ;  /* 0x0011940001aa7983 */ /* 0x000f280000300800 */
[----:B------:R-:W4:Y:S04]  /*44620*/  LDL.LU.64 R188, [R1+0x168] ;  /* 0x0001680001bc7983 */ /* 0x000f280000300a00 */
[----:B------:R1:W-:Y:S04]  /*44630*/  @P5 STG.E desc[UR22][R186.64], R172 ;  /* 0x000000acba005986 */ /* 0x0003e8000c101916 */
[----:B------:R-:W4:Y:S04]  /*44640*/  LDL.LU R182, [R1+0x6c] ;  /* 0x00006c0001b67983 */ /* 0x000f280000300800 */
[----:B-1----:R-:W4:Y:S04]  /*44650*/  LDL.LU R172, [R1+0x1190] ;  /* 0x0011900001ac7983 */ /* 0x002f280000300800 */
[----:B------:R-:W4:Y:S04]  /*44660*/  LDL.LU.64 R186, [R1+0x160] ;  /* 0x0001600001ba7983 */ /* 0x000f280000300a00 */
[----:B------:R-:W-:Y:S04]  /*44670*/  @P3 STG.E desc[UR22][R236.64], R180 ;  /* 0x000000b4ec003986 */ /* 0x000fe8000c101916 */
[----:B------:R-:W-:Y:S01]  /*44680*/  @P4 STG.E desc[UR22][R230.64], R177 ;  /* 0x000000b1e6004986 */ /* 0x000fe2000c101916 */
[----:B-----5:R-:W-:Y:S01]  /*44690*/  ISETP.LT.AND P5, PT, R181, UR4, !P1 ;  /* 0x00000004b5007c0c */ /* 0x020fe2000cfa1270 */
[----:B------:R-:W2:Y:S02]  /*446a0*/  LDCU UR4, c[0x0][0x39c] ;  /* 0x00007380ff0477ac */ /* 0x000ea40008000800 */
[----:B------:R-:W5:Y:S01]  /*446b0*/  LDL.LU R181, [R1+0x70] ;  /* 0x0000700001b57983 */ /* 0x000f620000300800 */
[----:B--2---:R-:W-:-:S03]  /*446c0*/  ISETP.LT.AND P3, PT, R176, UR4, !P1 ;  /* 0x00000004b0007c0c */ /* 0x004fc6000cf61270 */
[----:B------:R1:W-:Y:S01]  /*446d0*/  @P0 STG.E desc[UR22][R178.64], R171 ;  /* 0x000000abb2000986 */ /* 0x0003e2000c101916 */
[----:B------:R-:W3:Y:S03]  /*446e0*/  LDCU UR4, c[0x0][0x39c] ;  /* 0x00007380ff0477ac */ /* 0x000ee60008000800 */
[----:B------:R-:W2:Y:S04]  /*446f0*/  LDL.LU R176, [R1+0x118c] ;  /* 0x00118c0001b07983 */ /* 0x000ea80000300800 */
[----:B-1----:R-:W5:Y:S01]  /*44700*/  LDL.LU R178, [R1+0x1188] ;  /* 0x0011880001b27983 */ /* 0x002f620000300800 */
[----:B---3--:R-:W-:Y:S01]  /*44710*/  ISETP.LT.AND P4, PT, R174, UR4, !P1 ;  /* 0x00000004ae007c0c */ /* 0x008fe2000cf81270 */
[----:B------:R-:W4:Y:S02]  /*44720*/  LDCU UR4, c[0x0][0x39c] ;  /* 0x00007380ff0477ac */ /* 0x000f240008000800 */
[----:B----4-:R-:W-:Y:S01]  /*44730*/  ISETP.LT.AND P0, PT, R170, UR4, !P1 ;  /* 0x00000004aa007c0c */ /* 0x010fe2000cf01270 */
[----:B------:R-:W1:Y:S01]  /*44740*/  LDCU UR4, c[0x0][0x39c] ;  /* 0x00007380ff0477ac */ /* 0x000e620008000800 */
[----:B------:R-:W3:Y:S04]  /*44750*/  LDL.LU.64 R170, [R1+0x158] ;  /* 0x0001580001aa7983 */ /* 0x000ee80000300a00 */
[----:B------:R4:W-:Y:S04]  /*44760*/  @P2 STG.E desc[UR22][R194.64], R173 ;  /* 0x000000adc2002986 */ /* 0x0009e8000c101916 */
[----:B------:R-:W3:Y:S04]  /*44770*/  LDL.LU R237, [R1+0x74] ;  /* 0x0000740001ed7983 */ /* 0x000ee80000300800 */
[----:B------:R4:W-:Y:S01]  /*44780*/  @P5 STG.E desc[UR22][R184.64], R175 ;  /* 0x000000afb8005986 */ /* 0x0009e2000c101916 */
[----:B-1----:R-:W-:Y:S01]  /*44790*/  ISETP.LT.AND P2, PT, R172, UR4, !P1 ;  /* 0x00000004ac007c0c */ /* 0x002fe2000cf41270 */
[----:B------:R-:W2:Y:S02]  /*447a0*/  LDCU UR4, c[0x0][0x39c] ;  /* 0x00007380ff0477ac */ /* 0x000ea40008000800 */
[----:B----4-:R-:W4:Y:S04]  /*447b0*/  LDL.LU.64 R172, [R1+0x150] ;  /* 0x0001500001ac7983 */ /* 0x010f280000300a00 */
[----:B------:R-:W4:Y:S04]  /*447c0*/  LDL.LU R230, [R1+0x78] ;  /* 0x0000780001e67983 */ /* 0x000f280000300800 */
[----:B------:R-:W3:Y:S04]  /*447d0*/  LDL.LU R184, [R1+0x1184] ;  /* 0x0011840001b87983 */ /* 0x000ee80000300800 */
[----:B------:R-:W3:Y:S04]  /*447e0*/  LDL.LU.64 R174, [R1+0x148] ;  /* 0x0001480001ae7983 */ /* 0x000ee80000300a00 */
[----:B------:R-:W3:Y:S04]  /*447f0*/  LDL.LU R195, [R1+0x7c] ;  /* 0x00007c0001c37983 */ /* 0x000ee80000300800 */
[----:B------:R1:W-:Y:S01]  /*44800*/  @P3 STG.E desc[UR22][R188.64], R182 ;  /* 0x000000b6bc003986 */ /* 0x0003e2000c101916 */
[----:B------:R-:W-:-:S05]  /*44810*/  VIADD R3, R3, UR5 ;  /* 0x0000000503037c36 */ /* 0x000fca0008000000 */
[----:B------:R-:W-:-:S04]  /*44820*/  LEA R190, P6, R3, R2, 0x2 ;  /* 0x0000000203be7211 */ /* 0x000fc800078c10ff */
[C---:B------:R-:W-:Y:S02]  /*44830*/  LEA.HI.X.SX32 R191, R3.reuse, R0, 0x2, P6 ;  /* 0x0000000003bf7211 */ /* 0x040fe400030f16ff */
[----:B------:R-:W-:-:S04]  /*44840*/  IADD3 R3, PT, PT, R3, UR5, RZ ;  /* 0x0000000503037c10 */ /* 0x000fc8000fffe0ff */
[----:B------:R-:W-:-:S04]  /*44850*/  LEA R192, P6, R3, R2, 0x2 ;  /* 0x0000000203c07211 */ /* 0x000fc800078c10ff */
[C---:B------:R-:W-:Y:S01]  /*44860*/  LEA.HI.X.SX32 R193, R3.reuse, R0, 0x2, P6 ;  /* 0x0000000003c17211 */ /* 0x040fe200030f16ff */
[----:B------:R-:W-:-:S05]  /*44870*/  VIADD R3, R3, UR5 ;  /* 0x0000000503037c36 */ /* 0x000fca0008000000 */
        /* <DEDUP_REMOVED lines=13> */
[C---:B------:R-:W-:Y:S02]  /*44950*/  LEA.HI.X.SX32 R241, R3.reuse, R0, 0x2, P6 ;  /* 0x0000000003f17211 */ /* 0x040fe400030f16ff */
[----:B------:R-:W-:-:S04]  /*44960*/  IADD3 R3, PT, PT, R3, UR5, RZ ;  /* 0x0000000503037c10 */ /* 0x000fc8000fffe0ff */
[----:B------:R-:W-:Y:S02]  /*44970*/  LEA R238, P6, R3, R2, 0x2 ;  /* 0x0000000203ee7211 */ /* 0x000fe400078c10ff */
[----:B--2---:R-:W-:Y:S01]  /*44980*/  ISETP.LT.AND P5, PT, R176, UR4, !P1 ;  /* 0x00000004b0007c0c */ /* 0x004fe2000cfa1270 */
[----:B------:R-:W5:Y:S01]  /*44990*/  LDCU UR4, c[0x0][0x39c] ;  /* 0x00007380ff0477ac */ /* 0x000f620008000800 */
[----:B------:R-:W2:Y:S04]  /*449a0*/  LDL.LU.64 R176, [R1+0x140] ;  /* 0x0001400001b07983 */ /* 0x000ea80000300a00 */
[----:B------:R-:W2:Y:S04]  /*449b0*/  LDL.LU R236, [R1+0x80] ;  /* 0x0000800001ec7983 */ /* 0x000ea80000300800 */
[----:B-1----:R-:W2:Y:S01]  /*449c0*/  LDL.LU R182, [R1+0x1170] ;  /* 0x0011700001b67983 */ /* 0x002ea20000300800 */
[----:B-----5:R-:W-:-:S03]  /*449d0*/  ISETP.LT.AND P3, PT, R178, UR4, !P1 ;  /* 0x00000004b2007c0c */ /* 0x020fc6000cf61270 */
[----:B------:R1:W-:Y:S01]  /*449e0*/  @P4 STG.E desc[UR22][R186.64], R181 ;  /* 0x000000b5ba004986 */ /* 0x0003e2000c101916 */
[----:B------:R-:W-:-:S03]  /*449f0*/  LEA.HI.X.SX32 R239, R3, R0, 0x2, P6 ;  /* 0x0000000003ef7211 */ /* 0x000fc600030f16ff */
[----:B------:R-:W5:Y:S01]  /*44a00*/  LDL.LU.64 R178, [R1+0x138] ;  /* 0x0001380001b27983 */ /* 0x000f620000300a00 */
[----:B------:R-:W3:Y:S03]  /*44a10*/  LDCU UR4, c[0x0][0x39c] ;  /* 0x00007380ff0477ac */ /* 0x000ee60008000800 */
[----:B------:R-:W5:Y:S04]  /*44a20*/  LDL.LU R243, [R1+0x84] ;  /* 0x0000840001f37983 */ /* 0x000f680000300800 */
[----:B------:R-:W5:Y:S04]  /*44a30*/  LDL.LU R194, [R1+0x116c] ;  /* 0x00116c0001c27983 */ /* 0x000f680000300800 */
[----:B-1----:R-:W5:Y:S04]  /*44a40*/  LDL.LU.64 R180, [R1+0x130] ;  /* 0x0001300001b47983 */ /* 0x002f680000300a00 */
[----:B------:R-:W5:Y:S04]  /*44a50*/  LDL.LU R183, [R1+0x88] ;  /* 0x0000880001b77983 */ /* 0x000f680000300800 */
[----:B------:R-:W5:Y:S01]  /*44a60*/  LDL.LU R231, [R1+0x1168] ;  /* 0x0011680001e77983 */ /* 0x000f620000300800 */
        /* <DEDUP_REMOVED lines=39> */
[----:B------:R-:W-:Y:S01]  /*44ce0*/  VIADD R3, R3, UR5 ;  /* 0x0000000503037c36 */ /* 0x000fe20008000000 */
[----:B---3--:R-:W-:Y:S01]  /*44cf0*/  ISETP.LT.AND P4, PT, R184, UR4, !P1 ;  /* 0x00000004b8007c0c */ /* 0x008fe2000cf81270 */
[----:B------:R-:W2:Y:S01]  /*44d00*/  LDCU UR4, c[0x0][0x39c] ;  /* 0x00007380ff0477ac */ /* 0x000ea20008000800 */
[----:B------:R-:W3:Y:S02]  /*44d10*/  LDL.LU.64 R184, [R1+0x128] ;  /* 0x0001280001b87983 */ /* 0x000ee40000300a00 */
[C---:B------:R-:W-:Y:S02]  /*44d20*/  LEA R206, P6, R3.reuse, R2, 0x2 ;  /* 0x0000000203ce7211 */ /* 0x040fe400078c10ff */
[----:B------:R-:W3:Y:S02]  /*44d30*/  LDL.LU R188, [R1+0x8c] ;  /* 0x00008c0001bc7983 */ /* 0x000ee40000300800 */
[C---:B------:R-:W-:Y:S01]  /*44d40*/  LEA.HI.X.SX32 R207, R3.reuse, R0, 0x2, P6 ;  /* 0x0000000003cf7211 */ /* 0x040fe200030f16ff */
[----:B------:R-:W-:Y:S01]  /*44d50*/  VIADD R3, R3, UR5 ;  /* 0x0000000503037c36 */ /* 0x000fe20008000000 */
[----:B------:R-:W3:Y:S04]  /*44d60*/  LDL.LU.64 R186, [R1+0x120] ;  /* 0x0001200001ba7983 */ /* 0x000ee80000300a00 */
[C---:B------:R-:W-:Y:S01]  /*44d70*/  LEA R204, P6, R3.reuse, R2, 0x2 ;  /* 0x0000000203cc7211 */ /* 0x040fe200078c10ff */
[----:B------:R-:W3:Y:S03]  /*44d80*/  LDL.LU R189, [R1+0x90] ;  /* 0x0000900001bd7983 */ /* 0x000ee60000300800 */
[C---:B------:R-:W-:Y:S01]  /*44d90*/  LEA.HI.X.SX32 R205, R3.reuse, R0, 0x2, P6 ;  /* 0x0000000003cd7211 */ /* 0x040fe200030f16ff */
[----:B------:R-:W-:Y:S01]  /*44da0*/  VIADD R3, R3, UR5 ;  /* 0x0000000503037c36 */ /* 0x000fe20008000000 */
[----:B------:R1:W-:Y:S04]  /*44db0*/  @P0 STG.E desc[UR22][R170.64], R237 ;  /* 0x000000edaa000986 */ /* 0x0003e8000c101916 */
[C---:B------:R-:W-:Y:S01]  /*44dc0*/  LEA R202, P6, R3.reuse, R2, 0x2 ;  /* 0x0000000203ca7211 */ /* 0x040fe200078c10ff */
[----:B-1----:R-:W3:Y:S03]  /*44dd0*/  LDL.LU.64 R170, [R1+0x1460] ;  /* 0x0014600001aa7983 */ /* 0x002ee60000300a00 */
        /* <DEDUP_REMOVED lines=8> */
[C---:B------:R-:W-:Y:S01]  /*44e60*/  LEA R198, P6, R3.reuse, R2, 0x2 ;  /* 0x0000000203c67211 */ /* 0x040fe200078c10ff */
[----:B----4-:R1:W-:Y:S03]  /*44e70*/  @P2 STG.E desc[UR22][R172.64], R230 ;  /* 0x000000e6ac002986 */ /* 0x0103e6000c101916 */
[----:B------:R-:W-:Y:S02]  /*44e80*/  LEA.HI.X.SX32 R199, R3, R0, 0x2, P6 ;  /* 0x0000000003c77211 */ /* 0x000fe400030f16ff */
[----:B------:R-:W-:Y:S02]  /*44e90*/  ISETP.NE.AND P6, PT, R252, RZ, PT ;  /* 0x000000fffc00720c */ /* 0x000fe40003fc5270 */
[----:B--2---:R-:W-:Y:S01]  /*44ea0*/  ISETP.LT.AND P0, PT, R182, UR4, !P1 ;  /* 0x00000004b6007c0c */ /* 0x004fe2000cf01270 */
[----:B------:R-:W5:Y:S01]  /*44eb0*/  LDCU UR4, c[0x0][0x39c] ;  /* 0x00007380ff0477ac */ /* 0x000f620008000800 */
[----:B------:R-:W2:Y:S04]  /*44ec0*/  LDL.LU R182, [R1+0x1164] ;  /* 0x0011640001b67983 */ /* 0x000ea80000300800 */
[----:B------:R-:W4:Y:S04]  /*44ed0*/  LDL.LU R237, [R1+0x1160] ;  /* 0x0011600001ed7983 */ /* 0x000f280000300800 */
[----:B------:R-:W4:Y:S04]  /*44ee0*/  LDL.LU R252, [R1+0x94] ;  /* 0x0000940001fc7983 */ /* 0x000f280000300800 */
[----:B-1----:R-:W4:Y:S04]  /*44ef0*/  LDL.LU.64 R172, [R1+0x1458] ;  /* 0x0014580001ac7983 */ /* 0x002f280000300a00 */
[----:B------:R-:W4:Y:S01]  /*44f00*/  LDL.LU R230, [R1+0x98] ;  /* 0x0000980001e67983 */ /* 0x000f220000300800 */
[----:B-----5:R-:W-:Y:S01]  /*44f10*/  ISETP.LT.AND P2, PT, R194, UR4, !P1 ;  /* 0x00000004c2007c0c */ /* 0x020fe2000cf41270 */
[----:B------:R-:W1:Y:S02]  /*44f20*/  LDCU UR4, c[0x0][0x39c] ;  /* 0x00007380ff0477ac */ /* 0x000e640008000800 */
[----:B------:R-:W5:Y:S04]  /*44f30*/  LDL.LU R194, [R1+0x1158] ;  /* 0x0011580001c27983 */ /* 0x000f680000300800 */
[----:B------:R1:W-:Y:S04]  /*44f40*/  @P5 STG.E desc[UR22][R174.64], R195 ;  /* 0x000000c3ae005986 */ /* 0x0003e8000c101916 */
[----:B-1----:R-:W5:Y:S01]  /*44f50*/  LDL.LU.64 R174, [R1+0x1450] ;  /* 0x0014500001ae7983 */ /* 0x002f620000300a00 */
[----:B------:R-:W-:Y:S01]  /*44f60*/  ISETP.LT.AND P5, PT, R231, UR4, !P1 ;  /* 0x00000004e7007c0c */ /* 0x000fe2000cfa1270 */
[----:B------:R-:W2:Y:S02]  /*44f70*/  LDCU UR4, c[0x0][0x39c] ;  /* 0x00007380ff0477ac */ /* 0x000ea40008000800 */
[----:B------:R-:W5:Y:S04]  /*44f80*/  LDL.LU R195, [R1+0x9c] ;  /* 0x00009c0001c37983 */ /* 0x000f680000300800 */
[----:B------:R-:W5:Y:S04]  /*44f90*/  LDL.LU R231, [R1+0x1154] ;  /* 0x0011540001e77983 */ /* 0x000f680000300800 */
[----:B------:R1:W-:Y:S04]  /*44fa0*/  @P3 STG.E desc[UR22][R176.64], R236 ;  /* 0x000000ecb0003986 */ /* 0x0003e8000c101916 */
[----:B-1----:R-:W5:Y:S04]  /*44fb0*/  LDL.LU.64 R176, [R1+0x1448] ;  /* 0x0014480001b07983 */ /* 0x002f680000300a00 */
[----:B------:R-:W5:Y:S04]  /*44fc0*/  LDL.LU R236, [R1+0x1150] ;  /* 0x0011500001ec7983 */ /* 0x000f680000300800 */
[----:B------:R-:W5:Y:S04]  /*44fd0*/  LDL.LU R242, [R1+0xa0] ;  /* 0x0000a00001f27983 */ /* 0x000f680000300800 */
[----:B------:R1:W-:Y:S04]  /*44fe0*/  @P4 STG.E desc[UR22][R178.64], R243 ;  /* 0x000000f3b2004986 */ /* 0x0003e8000c101916 */
[----:B------:R1:W-:Y:S04]  /*44ff0*/  @P0 STG.E desc[UR22][R180.64], R183 ;  /* 0x000000b7b4000986 */ /* 0x0003e8000c101916 */
[----:B---3--:R3:W-:Y:S01]  /*45000*/  @P2 STG.E desc[UR22][R184.64], R188 ;  /* 0x000000bcb8002986 */ /* 0x0087e2000c101916 */
[----:B--2---:R-:W-:Y:S01]  /*45010*/  ISETP.LT.AND P3, PT, R182, UR4, !P1 ;  /* 0x00000004b6007c0c */ /* 0x004fe2000cf61270 */
[----:B------:R-:W4:Y:S02]  /*45020*/  LDCU UR4, c[0x0][0x39c] ;  /* 0x00007380ff0477ac */ /* 0x000f240008000800 */
[----:B------:R-:W2:Y:S04]  /*45030*/  LDL.LU R182, [R1+0x1440] ;  /* 0x0014400001b67983 */ /* 0x000ea80000300800 */
[----:B-1----:R-:W2:Y:S04]  /*45040*/  LDL.LU.64 R178, [R1+0x1438] ;  /* 0x0014380001b27983 */ /* 0x002ea80000300a00 */
[----:B------:R-:W2:Y:S01]  /*45050*/  LDL.LU R243, [R1+0x114c] ;  /* 0x00114c0001f37983 */ /* 0x000ea20000300800 */
[----:B----4-:R-:W-:Y:S01]  /*45060*/  ISETP.LT.AND P4, PT, R237, UR4, !P1 ;  /* 0x00000004ed007c0c */ /* 0x010fe2000cf81270 */
[----:B------:R-:W5:Y:S02]  /*45070*/  LDCU UR4, c[0x0][0x39c] ;  /* 0x00007380ff0477ac */ /* 0x000f640008000800 */
[----:B------:R-:W4:Y:S04]  /*45080*/  LDL.LU R237, [R1+0xa4] ;  /* 0x0000a40001ed7983 */ /* 0x000f280000300800 */
[----:B------:R-:W4:Y:S04]  /*45090*/  LDL.LU.64 R180, [R1+0x1430] ;  /* 0x0014300001b47983 */ /* 0x000f280000300a00 */
[----:B------:R-:W4:Y:S01]  /*450a0*/  LDL.LU R183, [R1+0x1428] ;  /* 0x0014280001b77983 */ /* 0x000f220000300800 */
[----:B-----5:R-:W-:Y:S01]  /*450b0*/  ISETP.LT.AND P0, PT, R194, UR4, !P1 ;  /* 0x00000004c2007c0c */ /* 0x020fe2000cf01270 */
[----:B------:R-:W1:Y:S02]  /*450c0*/  LDCU UR4, c[0x0][0x39c] ;  /* 0x00007380ff0477ac */ /* 0x000e640008000800 */
[----:B------:R-:W5:Y:S04]  /*450d0*/  LDL.LU R194, [R1+0x1148] ;  /* 0x0011480001c27983 */ /* 0x000f680000300800 */
[----:B---3--:R-:W3:Y:S04]  /*450e0*/  LDL.LU.64 R184, [R1+0x1420] ;  /* 0x0014200001b87983 */ /* 0x008ee80000300a00 */
[----:B------:R-:W3:Y:S01]  /*450f0*/  LDL.LU R188, [R1+0x1418] ;  /* 0x0014180001bc7983 */ /* 0x000ee20000300800 */
[----:B-1----:R-:W-:Y:S01]  /*45100*/  ISETP.LT.AND P2, PT, R231, UR4, !P1 ;  /* 0x00000004e7007c0c */ /* 0x002fe2000cf41270 */
[----:B------:R-:W1:Y:S02]  /*45110*/  LDCU UR4, c[0x0][0x39c] ;  /* 0x00007380ff0477ac */ /* 0x000e640008000800 */
[----:B------:R-:W3:Y:S04]  /*45120*/  LDL.LU R231, [R1+0x1134] ;  /* 0x0011340001e77983 */ /* 0x000ee80000300800 */
[----:B------:R1:W-:Y:S04]  /*45130*/  @P5 STG.E desc[UR22][R186.64], R189 ;  /* 0x000000bdba005986 */ /* 0x0003e8000c101916 */
[----:B-1----:R-:W4:Y:S01]  /*45140*/  LDL.LU.64 R186, [R1+0x1410] ;  /* 0x0014100001ba7983 */ /* 0x002f220000300a00 */
[----:B------:R-:W-:Y:S01]  /*45150*/  ISETP.LT.AND P5, PT, R236, UR4, !P1 ;  /* 0x00000004ec007c0c */ /* 0x000fe2000cfa1270 */
[----:B------:R-:W2:Y:S02]  /*45160*/  LDCU UR4, c[0x0][0x39c] ;  /* 0x00007380ff0477ac */ /* 0x000ea40008000800 */
[----:B------:R-:W4:Y:S04]  /*45170*/  LDL.LU R189, [R1+0x1408] ;  /* 0x0014080001bd7983 */ /* 0x000f280000300800 */
[----:B------:R-:W4:Y:S04]  /*45180*/  LDL.LU R236, [R1+0x1130] ;  /* 0x0011300001ec7983 */ /* 0x000f280000300800 */
[----:B------:R1:W-:Y:S04]  /*45190*/  @P3 STG.E desc[UR22][R190.64], R252 ;  /* 0x000000fcbe003986 */ /* 0x0003e8000c101916 */
[----:B------:R1:W-:Y:S04]  /*451a0*/  @P4 STG.E desc[UR22][R192.64], R230 ;  /* 0x000000e6c0004986 */ /* 0x0003e8000c101916 */
[----:B-1----:R-:W4:Y:S04]  /*451b0*/  LDL.LU.64 R190, [R1+0x1400] ;  /* 0x0014000001be7983 */ /* 0x002f280000300a00 */
[----:B------:R-:W4:Y:S04]  /*451c0*/  LDL.LU R252, [R1+0xac] ;  /* 0x0000ac0001fc7983 */ /* 0x000f280000300800 */
[----:B------:R-:W4:Y:S04]  /*451d0*/  LDL.LU.64 R192, [R1+0x13f8] ;  /* 0x0013f80001c07983 */ /* 0x000f280000300a00 */
[----:B------:R-:W4:Y:S04]  /*451e0*/  LDL.LU R230, [R1+0x112c] ;  /* 0x00112c0001e67983 */ /* 0x000f280000300800 */
[----:B------:R1:W-:Y:S04]  /*451f0*/  @P0 STG.E desc[UR22][R250.64], R195 ;  /* 0x000000c3fa000986 */ /* 0x0003e8000c101916 */
[----:B------:R1:W-:Y:S01]  /*45200*/  @P2 STG.E desc[UR22][R248.64], R242 ;  /* 0x000000f2f8002986 */ /* 0x0003e2000c101916 */
[----:B--2---:R-:W-:Y:S01]  /*45210*/  ISETP.LT.AND P3, PT, R243, UR4, !P1 ;  /* 0x00000004f3007c0c */ /* 0x004fe2000cf61270 */
[----:B------:R-:W5:Y:S02]  /*45220*/  LDCU UR4, c[0x0][0x39c] ;  /* 0x00007380ff0477ac */ /* 0x000f640008000800 */
[----:B------:R-:W2:Y:S01]  /*45230*/  LDL.LU R243, [R1+0xb0] ;  /* 0x0000b00001f37983 */ /* 0x000ea20000300800 */
[----:B-----5:R-:W-:Y:S01]  /*45240*/  ISETP.LT.AND P4, PT, R194, UR4, !P1 ;  /* 0x00000004c2007c0c */ /* 0x020fe2000cf81270 */
[----:B------:R-:W3:Y:S02]  /*45250*/  LDCU UR4, c[0x0][0x39c] ;  /* 0x00007380ff0477ac */ /* 0x000ee40008000800 */
[----:B------:R-:W5:Y:S04]  /*45260*/  LDL.LU R194, [R1+0x13f4] ;  /* 0x0013f40001c27983 */ /* 0x000f680000300800 */
[----:B-1----:R-:W2:Y:S04]  /*45270*/  LDL.LU R195, [R1+0x13f0] ;  /* 0x0013f00001c37983 */ /* 0x002ea80000300800 */
[----:B------:R-:W2:Y:S01]  /*45280*/  LDL.LU R251, [R1+0xa8] ;  /* 0x0000a80001fb7983 */ /* 0x000ea20000300800 */
[----:B---3--:R-:W-:Y:S01]  /*45290*/  ISETP.LT.AND P0, PT, R231, UR4, !P1 ;  /* 0x00000004e7007c0c */ /* 0x008fe2000cf01270 */
[----:B------:R-:W1:Y:S02]  /*452a0*/  LDCU UR4, c[0x0][0x39c] ;  /* 0x00007380ff0477ac */ /* 0x000e640008000800 */
[----:B------:R-:W3:Y:S04]  /*452b0*/  LDL.LU R231, [R1+0x1128] ;  /* 0x0011280001e77983 */ /* 0x000ee80000300800 */
[----:B------:R-:W3:Y:S04]  /*452c0*/  LDL.LU R248, [R1+0xb8] ;  /* 0x0000b80001f87983 */ /* 0x000ee80000300800 */
[----:B------:R-:W5:Y:S04]  /*452d0*/  LDL.LU R242, [R1+0x1124] ;  /* 0x0011240001f27983 */ /* 0x000f680000300800 */
[----:B------:R-:W5:Y:S04]  /*452e0*/  LDL.LU R249, [R1+0xbc] ;  /* 0x0000bc0001f97983 */ /* 0x000f680000300800 */
[----:B----4-:R4:W-:Y:S01]  /*452f0*/  @P5 STG.E desc[UR22][R246.64], R237 ;  /* 0x000000edf6005986 */ /* 0x0109e2000c101916 */
[----:B-1----:R-:W-:Y:S01]  /*45300*/  ISETP.LT.AND P2, PT, R236, UR4, !P1 ;  /* 0x00000004ec007c0c */ /* 0x002fe2000cf41270 */
[----:B------:R-:W1:Y:S02]  /*45310*/  LDCU UR4, c[0x0][0x39c] ;  /* 0x00007380ff0477ac */ /* 0x000e640008000800 */
[----:B----4-:R-:W4:Y:S04]  /*45320*/  LDL.LU R247, [R1+0xb4] ;  /* 0x0000b40001f77983 */ /* 0x010f280000300800 */
[----:B------:R-:W4:Y:S04]  /*45330*/  LDL.LU R236, [R1+0x111c] ;  /* 0x00111c0001ec7983 */ /* 0x000f280000300800 */
[----:B------:R-:W4:Y:S04]  /*45340*/  LDL.LU R237, [R1+0x1110] ;  /* 0x0011100001ed7983 */ /* 0x000f280000300800 */
[----:B------:R-:W4:Y:S01]  /*45350*/  LDL.LU R250, [R1+0xc0] ;  /* 0x0000c00001fa7983 */ /* 0x000f220000300800 */
[----:B-1----:R-:W-:Y:S01]  /*45360*/  ISETP.LT.AND P5, PT, R230, UR4, !P1 ;  /* 0x00000004e6007c0c */ /* 0x002fe2000cfa1270 */
[----:B------:R-:W3:Y:S02]  /*45370*/  LDCU UR4, c[0x0][0x39c] ;  /* 0x00007380ff0477ac */ /* 0x000ee40008000800 */
[----:B------:R-:W4:Y:S04]  /*45380*/  LDL.LU R230, [R1+0x110c] ;  /* 0x00110c0001e67983 */ /* 0x000f280000300800 */
[----:B--2---:R1:W-:Y:S04]  /*45390*/  @P3 STG.E desc[UR22][R244.64], R251 ;  /* 0x000000fbf4003986 */ /* 0x0043e8000c101916 */
[----:B-1----:R-:W2:Y:S04]  /*453a0*/  LDL.LU R245, [R1+0x1118] ;  /* 0x0011180001f57983 */ /* 0x002ea80000300800 */
[----:B------:R-:W2:Y:S01]  /*453b0*/  LDL.LU R244, [R1+0x1114] ;  /* 0x0011140001f47983 */ /* 0x000ea20000300800 */
[----:B---3--:R-:W-:Y:S01]  /*453c0*/  ISETP.LT.AND P3, PT, R231, UR4, !P1 ;  /* 0x00000004e7007c0c */ /* 0x008fe2000cf61270 */
[----:B------:R-:W5:Y:S02]  /*453d0*/  LDCU UR4, c[0x0][0x39c] ;  /* 0x00007380ff0477ac */ /* 0x000f640008000800 */
[----:B------:R-:W3:Y:S04]  /*453e0*/  LDL.LU R251, [R1+0xc4] ;  /* 0x0000c40001fb7983 */ /* 0x000ee80000300800 */
[----:B------:R-:W3:Y:S04]  /*453f0*/  LDL.LU R231, [R1+0x10f8] ;  /* 0x0010f80001e77983 */ /* 0x000ee80000300800 */
[----:B------:R1:W-:Y:S01]  /*45400*/  @P4 STG.E desc[UR22][R240.64], R252 ;  /* 0x000000fcf0004986 */ /* 0x0003e2000c101916 */
[----:B-----5:R-:W-:-:S03]  /*45410*/  ISETP.LT.AND P4, PT, R242, UR4, !P1 ;  /* 0x00000004f2007c0c */ /* 0x020fc6000cf81270 */
[----:B-1----:R-:W5:Y:S01]  /*45420*/  LDL.LU R252, [R1+0xc8] ;  /* 0x0000c80001fc7983 */ /* 0x002f620000300800 */
[----:B------:R-:W4:Y:S03]  /*45430*/  LDCU UR4, c[0x0][0x39c] ;  /* 0x00007380ff0477ac */ /* 0x000f260008000800 */
[----:B------:R-:W3:Y:S04]  /*45440*/  LDL.LU R240, [R1+0x10f4] ;  /* 0x0010f40001f07983 */ /* 0x000ee80000300800 */
[----:B------:R-:W3:Y:S04]  /*45450*/  LDL.LU R242, [R1+0xcc] ;  /* 0x0000cc0001f27983 */ /* 0x000ee80000300800 */
[----:B------:R1:W-:Y:S04]  /*45460*/  @P0 STG.E desc[UR22][R238.64], R243 ;  /* 0x000000f3ee000986 */ /* 0x0003e8000c101916 */
[----:B-1----:R-:W3:Y:S04]  /*45470*/  LDL.LU R238, [R1+0x10f0] ;  /* 0x0010f00001ee7983 */ /* 0x002ee80000300800 */
[----:B------:R-:W3:Y:S01]  /*45480*/  LDL.LU R243, [R1+0xd0] ;  /* 0x0000d00001f37983 */ /* 0x000ee20000300800 */
[----:B----4-:R-:W-:Y:S01]  /*45490*/  ISETP.LT.AND P0, PT, R236, UR4, !P1 ;  /* 0x00000004ec007c0c */ /* 0x010fe2000cf01270 */
[----:B------:R-:W2:Y:S02]  /*454a0*/  LDCU UR4, c[0x0][0x39c] ;  /* 0x00007380ff0477ac */ /* 0x000ea40008000800 */
[----:B------:R-:W4:Y:S04]  /*454b0*/  LDL.LU R236, [R1+0x10ec] ;  /* 0x0010ec0001ec7983 */ /* 0x000f280000300800 */
[----:B------:R-:W-:Y:S04]  /*454c0*/  @P2 STG.E desc[UR22][R234.64], R247 ;  /* 0x000000f7ea002986 */ /* 0x000fe8000c101916 */
[----:B------:R-:W-:Y:S04]  /*454d0*/  @P5 STG.E desc[UR22][R232.64], R248 ;  /* 0x000000f8e8005986 */ /* 0x000fe8000c101916 */
[----:B------:R1:W-:Y:S04]  /*454e0*/  @P3 STG.E desc[UR22][R228.64], R249 ;  /* 0x000000f9e4003986 */ /* 0x0003e8000c101916 */
[----:B------:R1:W-:Y:S01]  /*454f0*/  @P4 STG.E desc[UR22][R226.64], R250 ;  /* 0x000000fae2004986 */ /* 0x0003e2000c101916 */
[----:B--2---:R-:W-:Y:S01]  /*45500*/  ISETP.LT.AND P2, PT, R245, UR4, !P1 ;  /* 0x00000004f5007c0c */ /* 0x004fe2000cf41270 */
[----:B------:R-:W2:Y:S02]  /*45510*/  LDCU UR4, c[0x0][0x39c] ;  /* 0x00007380ff0477ac */ /* 0x000ea40008000800 */
[----:B--2---:R-:W-:Y:S01]  /*45520*/  ISETP.LT.AND P5, PT, R244, UR4, !P1 ;  /* 0x00000004f4007c0c */ /* 0x004fe2000cfa1270 */
[----:B------:R-:W2:Y:S02]  /*45530*/  LDCU UR4, c[0x0][0x39c] ;  /* 0x00007380ff0477ac */ /* 0x000ea40008000800 */
[----:B--2---:R-:W-:Y:S01]  /*45540*/  ISETP.LT.AND P3, PT, R237, UR4, !P1 ;  /* 0x00000004ed007c0c */ /* 0x004fe2000cf61270 */
[----:B------:R-:W2:Y:S01]  /*45550*/  LDCU UR4, c[0x0][0x39c] ;  /* 0x00007380ff0477ac */ /* 0x000ea20008000800 */
[----:B------:R-:W4:Y:S04]  /*45560*/  LDL.LU R237, [R1+0xd4] ;  /* 0x0000d40001ed7983 */ /* 0x000f280000300800 */
[----:B-1----:R-:W4:Y:S01]  /*45570*/  LDL.LU R228, [R1+0x10e8] ;  /* 0x0010e80001e47983 */ /* 0x002f220000300800 */
[----:B--2---:R-:W-:Y:S01]  /*45580*/  ISETP.LT.AND P4, PT, R230, UR4, !P1 ;  /* 0x00000004e6007c0c */ /* 0x004fe2000cf81270 */
[----:B------:R-:W1:Y:S02]  /*45590*/  LDCU UR4, c[0x0][0x39c] ;  /* 0x00007380ff0477ac */ /* 0x000e640008000800 */
[----:B------:R-:W2:Y:S04]  /*455a0*/  LDL.LU R230, [R1+0xd8] ;  /* 0x0000d80001e67983 */ /* 0x000ea80000300800 */
[----:B---3--:R3:W-:Y:S04]  /*455b0*/  @P0 STG.E desc[UR22][R224.64], R251 ;  /* 0x000000fbe0000986 */ /* 0x0087e8000c101916 */
[----:B------:R-:W2:Y:S01]  /*455c0*/  LDL.LU R226, [R1+0x10e0] ;  /* 0x0010e00001e27983 */ /* 0x000ea20000300800 */
[----:B-1----:R-:W-:Y:S01]  /*455d0*/  ISETP.LT.AND P0, PT, R231, UR4, !P1 ;  /* 0x00000004e7007c0c */ /* 0x002fe2000cf01270 */
[----:B------:R-:W1:Y:S02]  /*455e0*/  LDCU UR4, c[0x0][0x39c] ;  /* 0x00007380ff0477ac */ /* 0x000e640008000800 */
[----:B------:R-:W2:Y:S04]  /*455f0*/  LDL.LU R231, [R1+0xdc] ;  /* 0x0000dc0001e77983 */ /* 0x000ea80000300800 */
[----:B---3--:R-:W3:Y:S04]  /*45600*/  LDL.LU R224, [R1+0x10dc] ;  /* 0x0010dc0001e07983 */ /* 0x008ee80000300800 */
[----:B-----5:R5:W-:Y:S04]  /*45610*/  @P2 STG.E desc[UR22][R222.64], R252 ;  /* 0x000000fcde002986 */ /* 0x020be8000c101916 */
[----:B------:R-:W3:Y:S04]  /*45620*/  LDL.LU R251, [R1+0xe0] ;  /* 0x0000e00001fb7983 */ /* 0x000ee80000300800 */
[----:B------:R1:W-:Y:S04]  /*45630*/  @P5 STG.E desc[UR22][R220.64], R242 ;  /* 0x000000f2dc005986 */ /* 0x0003e8000c101916 */
[----:B-----5:R-:W5:Y:S04]  /*45640*/  LDL.LU R222, [R1+0x10d8] ;  /* 0x0010d80001de7983 */ /* 0x020f680000300800 */
[----:B------:R-:W5:Y:S04]  /*45650*/  LDL.LU R252, [R1+0xe4] ;  /* 0x0000e40001fc7983 */ /* 0x000f680000300800 */
[----:B-1----:R-:W5:Y:S01]  /*45660*/  LDL.LU R221, [R1+0x10d4] ;  /* 0x0010d40001dd7983 */ /* 0x002f620000300800 */
[----:B------:R-:W-:Y:S01]  /*45670*/  ISETP.LT.AND P2, PT, R240, UR4, !P1 ;  /* 0x00000004f0007c0c */ /* 0x000fe2000cf41270 */
[----:B------:R-:W1:Y:S02]  /*45680*/  LDCU UR4, c[0x0][0x39c] ;  /* 0x00007380ff0477ac */ /* 0x000e640008000800 */
[----:B------:R-:W5:Y:S04]  /*45690*/  LDL.LU R242, [R1+0xe8] ;  /* 0x0000e80001f27983 */ /* 0x000f680000300800 */
[----:B------:R1:W-:Y:S04]  /*456a0*/  @P3 STG.E desc[UR22][R218.64], R243 ;  /* 0x000000f3da003986 */ /* 0x0003e8000c101916 */
[----:B------:R-:W5:Y:S01]  /*456b0*/  LDL.LU R220, [R1+0x10d0] ;  /* 0x0010d00001dc7983 */ /* 0x000f620000300800 */
[----:B-1----:R-:W-:Y:S01]  /*456c0*/  ISETP.LT.AND P5, PT, R238, UR4, !P1 ;  /* 0x00000004ee007c0c */ /* 0x002fe2000cfa1270 */
[----:B------:R-:W4:Y:S02]  /*456d0*/  LDCU UR4, c[0x0][0x39c] ;  /* 0x00007380ff0477ac */ /* 0x000f240008000800 */
[----:B------:R-:W5:Y:S04]  /*456e0*/  LDL.LU R243, [R1+0xec] ;  /* 0x0000ec0001f37983 */ /* 0x000f680000300800 */
[----:B------:R-:W5:Y:S01]  /*456f0*/  LDL.LU R219, [R1+0x10bc] ;  /* 0x0010bc0001db7983 */ /* 0x000f620000300800 */
[----:B----4-:R-:W-:Y:S01]  /*45700*/  ISETP.LT.AND P3, PT, R236, UR4, !P1 ;  /* 0x00000004ec007c0c */ /* 0x010fe2000cf61270 */
[----:B------:R-:W1:Y:S02]  /*45710*/  LDCU UR4, c[0x0][0x39c] ;  /* 0x00007380ff0477ac */ /* 0x000e640008000800 */
[----:B------:R-:W4:Y:S04]  /*45720*/  LDL.LU R236, [R1+0xf0] ;  /* 0x0000f00001ec7983 */ /* 0x000f280000300800 */
[----:B------:R-:W4:Y:S04]  /*45730*/  LDL.LU R218, [R1+0x10b8] ;  /* 0x0010b80001da7983 */ /* 0x000f280000300800 */
[----:B------:R1:W-:Y:S04]  /*45740*/  @P4 STG.E desc[UR22][R216.64], R237 ;  /* 0x000000edd8004986 */ /* 0x0003e8000c101916 */
[----:B-1----:R-:W4:Y:S04]  /*45750*/  LDL.LU R237, [R1+0xf4] ;  /* 0x0000f40001ed7983 */ /* 0x002f280000300800 */
[----:B------:R-:W4:Y:S04]  /*45760*/  LDL.LU R216, [R1+0x10b4] ;  /* 0x0010b40001d87983 */ /* 0x000f280000300800 */
[----:B--2---:R1:W-:Y:S01]  /*45770*/  @P0 STG.E desc[UR22][R214.64], R230 ;  /* 0x000000e6d6000986 */ /* 0x0043e2000c101916 */
[----:B------:R-:W-:Y:S01]  /*45780*/  ISETP.LT.AND P4, PT, R228, UR4, !P1 ;  /* 0x00000004e4007c0c */ /* 0x000fe2000cf81270 */
[----:B------:R-:W2:Y:S02]  /*45790*/  LDCU UR4, c[0x0][0x39c] ;  /* 0x00007380ff0477ac */ /* 0x000ea40008000800 */
[----:B-1----:R-:W4:Y:S04]  /*457a0*/  LDL.LU R230, [R1+0xf8] ;  /* 0x0000f80001e67983 */ /* 0x002f280000300800 */
[----:B------:R1:W-:Y:S04]  /*457b0*/  @P2 STG.E desc[UR22][R212.64], R231 ;  /* 0x000000e7d4002986 */ /* 0x0003e8000c101916 */
[----:B-1----:R-:W4:Y:S04]  /*457c0*/  LDL.LU R231, [R1+0xfc] ;  /* 0x0000fc0001e77983 */ /* 0x002f280000300800 */
[----:B------:R-:W4:Y:S04]  /*457d0*/  LDL.LU R212, [R1+0x11d8] ;  /* 0x0011d80001d47983 */ /* 0x000f280000300800 */
[----:B---3--:R1:W-:Y:S04]  /*457e0*/  @P5 STG.E desc[UR22][R210.64], R251 ;  /* 0x000000fbd2005986 */ /* 0x0083e8000c101916 */
[----:B-----5:R-:W-:Y:S04]  /*457f0*/  @P3 STG.E desc[UR22][R208.64], R252 ;  /* 0x000000fcd0003986 */ /* 0x020fe8000c101916 */
[----:B-1----:R-:W3:Y:S04]  /*45800*/  LDL.LU R210, [R1+0x11dc] ;  /* 0x0011dc0001d27983 */ /* 0x002ee80000300800 */
[----:B------:R1:W-:Y:S01]  /*45810*/  @P4 STG.E desc[UR22][R206.64], R242 ;  /* 0x000000f2ce004986 */ /* 0x0003e2000c101916 */
[----:B--2---:R-:W-:Y:S01]  /*45820*/  ISETP.LT.AND P0, PT, R226, UR4, !P1 ;  /* 0x00000004e2007c0c */ /* 0x004fe2000cf01270 */
[----:B------:R-:W2:Y:S02]  /*45830*/  LDCU UR4, c[0x0][0x39c] ;  /* 0x00007380ff0477ac */ /* 0x000ea40008000800 */
[----:B-1----:R-:W5:Y:S10]  /*45840*/  LDL.LU R206, [R1+0x11e0] ;  /* 0x0011e00001ce7983 */ /* 0x002f740000300800 */
[----:B------:R1:W-:Y:S01]  /*45850*/  @P0 STG.E desc[UR22][R204.64], R243 ;  /* 0x000000f3cc000986 */ /* 0x0003e2000c101916 */
[----:B--2---:R-:W-:Y:S01]  /*45860*/  ISETP.LT.AND P2, PT, R224, UR4, !P1 ;  /* 0x00000004e0007c0c */ /* 0x004fe2000cf41270 */
[----:B------:R-:W2:Y:S02]  /*45870*/  LDCU UR4, c[0x0][0x39c] ;  /* 0x00007380ff0477ac */ /* 0x000ea40008000800 */
[----:B-1----:R-:W5:Y:S04]  /*45880*/  LDL.LU R205, [R1+0x11e8] ;  /* 0x0011e80001cd7983 */ /* 0x002f680000300800 */
[----:B------:R-:W5:Y:S06]  /*45890*/  LDL.LU R204, [R1+0x11ec] ;  /* 0x0011ec0001cc7983 */ /* 0x000f6c0000300800 */
[----:B----4-:R1:W-:Y:S04]  /*458a0*/  @P2 STG.E desc[UR22][R202.64], R236 ;  /* 0x000000ecca002986 */ /* 0x0103e8000c101916 */
[----:B-1----:R-:W4:Y:S01]  /*458b0*/  LDL.LU R203, [R1+0x1200] ;  /* 0x0012000001cb7983 */ /* 0x002f220000300800 */
[----:B--2---:R-:W-:Y:S01]  /*458c0*/  ISETP.LT.AND P5, PT, R222, UR4, !P1 ;  /* 0x00000004de007c0c */ /* 0x004fe2000cfa1270 */
[----:B------:R-:W1:Y:S01]  /*458d0*/  LDCU UR4, c[0x0][0x39c] ;  /* 0x00007380ff0477ac */ /* 0x000e620008000800 */
[----:B------:R-:W-:Y:S01]  /*458e0*/  ISETP.LT.AND P4, PT, R220, UR6, !P1 ;  /* 0x00000006dc007c0c */ /* 0x000fe2000cf81270 */
[----:B------:R-:W-:Y:S01]  /*458f0*/  VIADD R3, R3, UR5 ;  /* 0x0000000503037c36 */ /* 0x000fe20008000000 */
[----:B------:R-:W-:Y:S01]  /*45900*/  ISETP.LT.AND P0, PT, R219, UR7, !P1 ;  /* 0x00000007db007c0c */ /* 0x000fe2000cf01270 */
[----:B------:R-:W2:Y:S01]  /*45910*/  LDL.LU R202, [R1+0x1204] ;  /* 0x0012040001ca7983 */ /* 0x000ea20000300800 */
[----:B------:R-:W-:Y:S01]  /*45920*/  ISETP.LT.AND P2, PT, R218, UR8, !P1 ;  /* 0x00000008da007c0c */ /* 0x000fe2000cf41270 */
[----:B------:R-:W3:Y:S01]  /*45930*/  LDCU UR6, c[0x0][0x39c] ;  /* 0x00007380ff0677ac */ /* 0x000ee20008000800 */
[----:B------:R-:W5:Y:S01]  /*45940*/  LDCU UR7, c[0x0][0x39c] ;  /* 0x00007380ff0777ac */ /* 0x000f620008000800 */
[----:B-1----:R-:W-:Y:S01]  /*45950*/  ISETP.LT.AND P3, PT, R221, UR4, !P1 ;  /* 0x00000004dd007c0c */ /* 0x002fe2000cf61270 */
[----:B------:R-:W1:Y:S03]  /*45960*/  LDCU UR4, c[0x0][0x39c] ;  /* 0x00007380ff0477ac */ /* 0x000e660008000800 */
[----:B------:R1:W-:Y:S01]  /*45970*/  @P5 STG.E desc[UR22][R200.64], R237 ;  /* 0x000000edc8005986 */ /* 0x0003e2000c101916 */
[----:B------:R-:W-:Y:S01]  /*45980*/  ISETP.LT.AND P5, PT, R216, UR9, !P1 ;  /* 0x00000009d8007c0c */ /* 0x000fe2000cfa1270 */
[----:B-1----:R-:W-:-:S02]  /*45990*/  VIADD R200, R3, UR5 ;  /* 0x0000000503c87c36 */ /* 0x002fc40008000000 */
[----:B------:R-:W2:Y:S05]  /*459a0*/  LDL.LU R201, [R1+0x1208] ;  /* 0x0012080001c97983 */ /* 0x000eaa0000300800 */
[----:B------:R1:W-:Y:S02]  /*459b0*/  @P3 STG.E desc[UR22][R196.64], R230 ;  /* 0x000000e6c4003986 */ /* 0x0003e4000c101916 */
[----:B-1----:R-:W-:-:S04]  /*459c0*/  LEA R196, P3, R3, R2, 0x2 ;  /* 0x0000000203c47211 */ /* 0x002fc800078610ff */
[----:B------:R-:W-:Y:S01]  /*459d0*/  LEA.HI.X.SX32 R197, R3, R0, 0x2, P3 ;  /* 0x0000000003c57211 */ /* 0x000fe200018f16ff */
[----:B------:R1:W-:Y:S01]  /*459e0*/  @P4 STG.E desc[UR22][R198.64], R231 ;  /* 0x000000e7c6004986 */ /* 0x0003e2000c101916 */
[----:B------:R-:W-:-:S03]  /*459f0*/  VIADD R3, R200, UR5 ;  /* 0x00000005c8037c36 */ /* 0x000fc60008000000 */
[----:B------:R3:W-:Y:S01]  /*45a00*/  @P0 STG.E desc[UR22][R196.64], R132 ;  /* 0x00000084c4000986 */ /* 0x0007e2000c101916 */
[----:B-1----:R-:W-:-:S04]  /*45a10*/  LEA R198, P4, R200, R2, 0x2 ;  /* 0x00000002c8c67211 */ /* 0x002fc800078810ff */
[----:B------:R-:W-:Y:S01]  /*45a20*/  LEA.HI.X.SX32 R199, R200, R0, 0x2, P4 ;  /* 0x00000000c8c77211 */ /* 0x000fe200020f16ff */
[C---:B---3--:R-:W-:Y:S01]  /*45a30*/  VIADD R197, R3.reuse, UR5 ;  /* 0x0000000503c57c36 */ /* 0x048fe20008000000 */
[C---:B------:R-:W-:Y:S01]  /*45a40*/  LEA R132, P4, R3.reuse, R2, 0x2 ;  /* 0x0000000203847211 */ /* 0x040fe200078810ff */
[----:B------:R-:W3:Y:S01]  /*45a50*/  LDL.LU R200, [R1+0x120c] ;  /* 0x00120c0001c87983 */ /* 0x000ee20000300800 */
[----:B------:R-:W-:Y:S01]  /*45a60*/  ISETP.LT.AND P3, PT, R212, UR4, !P1 ;  /* 0x00000004d4007c0c */ /* 0x000fe2000cf61270 */
[----:B------:R-:W1:Y:S02]  /*45a70*/  LDCU UR4, c[0x0][0x39c] ;  /* 0x00007380ff0477ac */ /* 0x000e640008000800 */
[----:B------:R1:W-:Y:S01]  /*45a80*/  @P2 STG.E desc[UR22][R198.64], R133 ;  /* 0x00000085c6002986 */ /* 0x0003e2000c101916 */
[----:B------:R-:W-:Y:S01]  /*45a90*/  ISETP.LT.AND P0, PT, R210, UR6, !P1 ;  /* 0x00000006d2007c0c */ /* 0x000fe2000cf01270 */
[----:B------:R-:W4:Y:S01]  /*45aa0*/  LDCU UR6, c[0x0][0x39c] ;  /* 0x00007380ff0677ac */ /* 0x000f220008000800 */
[----:B-1----:R-:W-:Y:S01]  /*45ab0*/  LEA.HI.X.SX32 R133, R3, R0, 0x2, P4 ;  /* 0x0000000003857211 */ /* 0x002fe200020f16ff */
[----:B------:R-:W3:Y:S01]  /*45ac0*/  LDL.LU R199, [R1+0x1210] ;  /* 0x0012100001c77983 */ /* 0x000ee20000300800 */
[----:B------:R-:W-:-:S02]  /*45ad0*/  IADD3 R3, PT, PT, R197, UR5, RZ ;  /* 0x00000005c5037c10 */ /* 0x000fc4000fffe0ff */
[----:B------:R-:W-:Y:S01]  /*45ae0*/  LEA R196, P4, R197, R2, 0x2 ;  /* 0x00000002c5c47211 */ /* 0x000fe200078810ff */
[----:B------:R1:W-:Y:S01]  /*45af0*/  @P5 STG.E desc[UR22][R132.64], R134 ;  /* 0x0000008684005986 */ /* 0x0003e2000c101916 */
[----:B-----5:R-:W-:Y:S01]  /*45b00*/  ISETP.LT.AND P2, PT, R206, UR7, !P1 ;  /* 0x00000007ce007c0c */ /* 0x020fe2000cf41270 */
[----:B------:R-:W-:Y:S01]  /*45b10*/  VIADD R198, R3, UR5 ;  /* 0x0000000503c67c36 */ /* 0x000fe20008000000 */
[----:B------:R-:W-:Y:S01]  /*45b20*/  LEA.HI.X.SX32 R197, R197, R0, 0x2, P4 ;  /* 0x00000000c5c57211 */ /* 0x000fe200020f16ff */
[----:B------:R-:W5:Y:S01]  /*45b30*/  LDCU UR7, c[0x0][0x39c] ;  /* 0x00007380ff0777ac */ /* 0x000f620008000800 */
[----:B-1----:R-:W-:-:S04]  /*45b40*/  LEA R132, P5, R3, R2, 0x2 ;  /* 0x0000000203847211 */ /* 0x002fc800078a10ff */
[----:B------:R-:W-:Y:S02]  /*45b50*/  LEA.HI.X.SX32 R133, R3, R0, 0x2, P5 ;  /* 0x0000000003857211 */ /* 0x000fe400028f16ff */
[C---:B------:R-:W-:Y:S01]  /*45b60*/  LEA R134, P5, R198.reuse, R2, 0x2 ;  /* 0x00000002c6867211 */ /* 0x040fe200078a10ff */
[----:B------:R1:W-:Y:S04]  /*45b70*/  @P3 STG.E desc[UR22][R196.64], R135 ;  /* 0x00000087c4003986 */ /* 0x0003e8000c101916 */
[----:B------:R4:W-:Y:S01]  /*45b80*/  @P0 STG.E desc[UR22][R132.64], R136 ;  /* 0x0000008884000986 */ /* 0x0009e2000c101916 */
[C---:B-1----:R-:W-:Y:S01]  /*45b90*/  LEA.HI.X.SX32 R135, R198.reuse, R0, 0x2, P5 ;  /* 0x00000000c6877211 */ /* 0x042fe200028f16ff */
[----:B----4-:R-:W-:-:S04]  /*45ba0*/  VIADD R133, R198, UR5 ;  /* 0x00000005c6857c36 */ /* 0x010fc80008000000 */
[----:B------:R1:W-:Y:S04]  /*45bb0*/  @P2 STG.E desc[UR22][R134.64], R137 ;  /* 0x0000008986002986 */ /* 0x0003e8000c101916 */
[----:B------:R-:W4:Y:S04]  /*45bc0*/  LDL.LU R198, [R1+0x1224] ;  /* 0x0012240001c67983 */ /* 0x000f280000300800 */
[----:B------:R-:W4:Y:S04]  /*45bd0*/  LDL.LU R197, [R1+0x1228] ;  /* 0x0012280001c57983 */ /* 0x000f280000300800 */
[----:B-1----:R-:W4:Y:S01]  /*45be0*/  LDL.LU R137, [R1+0x1230] ;  /* 0x0012300001897983 */ /* 0x002f220000300800 */
[----:B------:R-:W-:Y:S01]  /*45bf0*/  ISETP.LT.AND P4, PT, R205, UR4, !P1 ;  /* 0x00000004cd007c0c */ /* 0x000fe2000cf81270 */
[C---:B------:R-:W-:Y:S01]  /*45c00*/  VIADD R3, R133.reuse, UR5 ;  /* 0x0000000585037c36 */ /* 0x040fe20008000000 */
[----:B------:R-:W-:Y:S01]  /*45c10*/  LEA R132, P5, R133, R2, 0x2 ;  /* 0x0000000285847211 */ /* 0x000fe200078a10ff */
[----:B------:R-:W4:Y:S01]  /*45c20*/  LDL.LU R196, [R1+0x1234] ;  /* 0x0012340001c47983 */ /* 0x000f220000300800 */
[----:B------:R-:W-:Y:S01]  /*45c30*/  ISETP.LT.AND P3, PT, R204, UR6, !P1 ;  /* 0x00000006cc007c0c */ /* 0x000fe2000cf61270 */
[----:B------:R-:W-:Y:S01]  /*45c40*/  VIADD R136, R3, UR5 ;  /* 0x0000000503887c36 */ /* 0x000fe20008000000 */
[----:B------:R-:W-:Y:S01]  /*45c50*/  LEA.HI.X.SX32 R133, R133, R0, 0x2, P5 ;  /* 0x0000000085857211 */ /* 0x000fe200028f16ff */
[----:B------:R-:W2:Y:S01]  /*45c60*/  LDCU UR4, c[0x0][0x39c] ;  /* 0x00007380ff0477ac */ /* 0x000ea20008000800 */
[----:B------:R-:W-:-:S02]  /*45c70*/  LEA R134, P5, R3, R2, 0x2 ;  /* 0x0000000203867211 */ /* 0x000fc400078a10ff */
[----:B-----5:R-:W-:Y:S01]  /*45c80*/  ISETP.LT.AND P0, PT, R203, UR7, !P1 ;  /* 0x00000007cb007c0c */ /* 0x020fe2000cf01270 */
[----:B------:R-:W1:Y:S01]  /*45c90*/  LDCU UR6, c[0x0][0x39c] ;  /* 0x00007380ff0677ac */ /* 0x000e620008000800 */
[----:B------:R-:W-:Y:S01]  /*45ca0*/  LEA.HI.X.SX32 R135, R3, R0, 0x2, P5 ;  /* 0x0000000003877211 */ /* 0x000fe200028f16ff */
[----:B------:R5:W-:Y:S01]  /*45cb0*/  @P4 STG.E desc[UR22][R132.64], R138 ;  /* 0x0000008a84004986 */ /* 0x000be2000c101916 */
[----:B------:R-:W3:Y:S03]  /*45cc0*/  LDCU UR7, c[0x0][0x39c] ;  /* 0x00007380ff0777ac */ /* 0x000ee60008000800 */
[----:B------:R-:W-:Y:S01]  /*45cd0*/  @P3 STG.E desc[UR22][R134.64], R139 ;  /* 0x0000008b86003986 */ /* 0x000fe2000c101916 */
[----:B-----5:R-:W-:-:S04]  /*45ce0*/  LEA R132, P5, R136, R2, 0x2 ;  /* 0x0000000288847211 */ /* 0x020fc800078a10ff */
[----:B------:R-:W-:-:S05]  /*45cf0*/  LEA.HI.X.SX32 R133, R136, R0, 0x2, P5 ;  /* 0x0000000088857211 */ /* 0x000fca00028f16ff */
[----:B------:R5:W-:Y:S04]  /*45d00*/  @P0 STG.E desc[UR22][R132.64], R140 ;  /* 0x0000008c84000986 */ /* 0x000be8000c101916 */
[----:B-----5:R-:W5:Y:S04]  /*45d10*/  LDL.LU R140, [R1+0x1238] ;  /* 0x00123800018c7983 */ /* 0x020f680000300800 */
[----:B------:R-:W5:Y:S01]  /*45d20*/  LDL.LU R139, [R1+0x1244] ;  /* 0x00124400018b7983 */ /* 0x000f620000300800 */
[----:B--2---:R-:W-:Y:S01]  /*45d30*/  ISETP.LT.AND P2, PT, R202, UR4, !P1 ;  /* 0x00000004ca007c0c */ /* 0x004fe2000cf41270 */
[----:B------:R-:W2:Y:S01]  /*45d40*/  LDCU UR4, c[0x0][0x39c] ;  /* 0x00007380ff0477ac */ /* 0x000ea20008000800 */
[----:B------:R-:W-:Y:S01]  /*45d50*/  VIADD R135, R136, UR5 ;  /* 0x0000000588877c36 */ /* 0x000fe20008000000 */
[----:B------:R-:W5:Y:S04]  /*45d60*/  LDL.LU R138, [R1+0x1248] ;  /* 0x00124800018a7983 */ /* 0x000f680000300800 */
[----:B------:R-:W-:-:S02]  /*45d70*/  LEA R134, P5, R135, R2, 0x2 ;  /* 0x0000000287867211 */ /* 0x000fc400078a10ff */
[C---:B------:R-:W-:Y:S02]  /*45d80*/  IADD3 R3, PT, PT, R135.reuse, UR5, RZ ;  /* 0x0000000587037c10 */ /* 0x040fe4000fffe0ff */
[----:B------:R-:W-:Y:S02]  /*45d90*/  LEA.HI.X.SX32 R135, R135, R0, 0x2, P5 ;  /* 0x0000000087877211 */ /* 0x000fe400028f16ff */
[C---:B------:R-:W-:Y:S01]  /*45da0*/  LEA R132, P5, R3.reuse, R2, 0x2 ;  /* 0x0000000203847211 */ /* 0x040fe200078a10ff */
[C---:B------:R-:W-:Y:S02]  /*45db0*/  VIADD R136, R3.reuse, UR5 ;  /* 0x0000000503887c36 */ /* 0x040fe40008000000 */
[----:B------:R1:W-:Y:S01]  /*45dc0*/  @P2 STG.E desc[UR22][R134.64], R141 ;  /* 0x0000008d86002986 */ /* 0x0003e2000c101916 */
[----:B------:R-:W-:Y:S02]  /*45dd0*/  LEA.HI.X.SX32 R133, R3, R0, 0x2, P5 ;  /* 0x0000000003857211 */ /* 0x000fe400028f16ff */
[----:B-1----:R-:W-:-:S04]  /*45de0*/  LEA R134, P5, R136, R2, 0x2 ;  /* 0x0000000288867211 */ /* 0x002fc800078a10ff */
[----:B------:R-:W-:Y:S02]  /*45df0*/  LEA.HI.X.SX32 R135, R136, R0, 0x2, P5 ;  /* 0x0000000088877211 */ /* 0x000fe400028f16ff */
[----:B------:R-:W-:Y:S01]  /*45e00*/  ISETP.LT.AND P4, PT, R201, UR6, !P1 ;  /* 0x00000006c9007c0c */ /* 0x000fe2000cf81270 */
[----:B------:R-:W1:-:S12]  /*45e10*/  LDCU UR6, c[0x0][0x39c] ;  /* 0x00007380ff0677ac */ /* 0x000e580008000800 */
[----:B------:R1:W-:Y:S01]  /*45e20*/  @P4 STG.E desc[UR22][R132.64], R142 ;  /* 0x0000008e84004986 */ /* 0x0003e2000c101916 */
[----:B---3--:R-:W-:Y:S01]  /*45e30*/  ISETP.LT.AND P3, PT, R200, UR7, !P1 ;  /* 0x00000007c8007c0c */ /* 0x008fe2000cf61270 */
[----:B------:R-:W3:Y:S01]  /*45e40*/  LDCU UR7, c[0x0][0x39c] ;  /* 0x00007380ff0777ac */ /* 0x000ee20008000800 */
[----:B--2---:R-:W-:Y:S01]  /*45e50*/  ISETP.LT.AND P0, PT, R199, UR4, !P1 ;  /* 0x00000004c7007c0c */ /* 0x004fe2000cf01270 */
[----:B------:R-:W4:Y:S10]  /*45e60*/  LDCU UR4, c[0x0][0x39c] ;  /* 0x00007380ff0477ac */ /* 0x000f340008000800 */
[----:B------:R2:W-:Y:S01]  /*45e70*/  @P3 STG.E desc[UR22][R134.64], R143 ;  /* 0x0000008f86003986 */ /* 0x0005e2000c101916 */
[----:B-1----:R-:W-:-:S04]  /*45e80*/  VIADD R133, R136, UR5 ;  /* 0x0000000588857c36 */ /* 0x002fc80008000000 */
[C---:B------:R-:W-:Y:S01]  /*45e90*/  VIADD R3, R133.reuse, UR5 ;  /* 0x0000000585037c36 */ /* 0x040fe20008000000 */
[----:B------:R-:W-:-:S03]  /*45ea0*/  LEA R132, P5, R133, R2, 0x2 ;  /* 0x0000000285847211 */ /* 0x000fc600078a10ff */
[----:B------:R-:W-:Y:S01]  /*45eb0*/  VIADD R136, R3, UR5 ;  /* 0x0000000503887c36 */ /* 0x000fe20008000000 */
[----:B------:R-:W-:Y:S02]  /*45ec0*/  LEA.HI.X.SX32 R133, R133, R0, 0x2, P5 ;  /* 0x0000000085857211 */ /* 0x000fe400028f16ff */
[----:B--2---:R-:W-:-:S03]  /*45ed0*/  LEA R134, P5, R3, R2, 0x2 ;  /* 0x0000000203867211 */ /* 0x004fc600078a10ff */
[----:B------:R1:W-:Y:S01]  /*45ee0*/  @P0 STG.E desc[UR22][R132.64], R144 ;  /* 0x0000009084000986 */ /* 0x0003e2000c101916 */
[----:B------:R-:W-:Y:S02]  /*45ef0*/  LEA.HI.X.SX32 R135, R3, R0, 0x2, P5 ;  /* 0x0000000003877211 */ /* 0x000fe400028f16ff */
[----:B----4-:R-:W-:Y:S01]  /*45f00*/  ISETP.LT.AND P3, PT, R137, UR4, !P1 ;  /* 0x0000000489007c0c */ /* 0x010fe2000cf61270 */
[----:B------:R-:W2:Y:S01]  /*45f10*/  LDCU UR4, c[0x0][0x39c] ;  /* 0x00007380ff0477ac */ /* 0x000ea20008000800 */
[----:B------:R-:W4:Y:S01]  /*45f20*/  LDL.LU R137, [R1+0x1250] ;  /* 0x0012500001897983 */ /* 0x000f220000300800 */
[----:B---3--:R-:W-:Y:S01]  /*45f30*/  ISETP.LT.AND P4, PT, R197, UR7, !P1 ;  /* 0x00000007c5007c0c */ /* 0x008fe2000cf81270 */
[----:B------:R-:W5:Y:S02]  /*45f40*/  LDCU UR7, c[0x0][0x39c] ;  /* 0x00007380ff0777ac */ /* 0x000f640008000800 */
[----:B------:R-:W3:Y:S01]  /*45f50*/  LDL.LU R141, [R1+0x1254] ;  /* 0x00125400018d7983 */ /* 0x000ee20000300800 */
[----:B------:R-:W-:-:S02]  /*45f60*/  ISETP.LT.AND P2, PT, R198, UR6, !P1 ;  /* 0x00000006c6007c0c */ /* 0x000fc4000cf41270 */
[C---:B-1----:R-:W-:Y:S01]  /*45f70*/  LEA R132, P5, R136.reuse, R2, 0x2 ;  /* 0x0000000288847211 */ /* 0x042fe200078a10ff */
[----:B------:R-:W1:Y:S03]  /*45f80*/  LDCU UR6, c[0x0][0x39c] ;  /* 0x00007380ff0677ac */ /* 0x000e660008000800 */
[----:B------:R-:W-:-:S07]  /*45f90*/  LEA.HI.X.SX32 R133, R136, R0, 0x2, P5 ;  /* 0x0000000088857211 */ /* 0x000fce00028f16ff */
[----:B------:R1:W-:Y:S04]  /*45fa0*/  @P2 STG.E desc[UR22][R134.64], R145 ;  /* 0x0000009186002986 */ /* 0x0003e8000c101916 */
[----:B------:R1:W-:Y:S01]  /*45fb0*/  @P4 STG.E desc[UR22][R132.64], R146 ;  /* 0x0000009284004986 */ /* 0x0003e2000c101916 */
[----:B-----5:R-:W-:Y:S01]  /*45fc0*/  ISETP.LT.AND P2, PT, R140, UR7, !P1 ;  /* 0x000000078c007c0c */ /* 0x020fe2000cf41270 */
[----:B------:R-:W-:Y:S02]  /*45fd0*/  VIADD R3, R136, UR5 ;  /* 0x0000000588037c36 */ /* 0x000fe40008000000 */
[----:B------:R-:W5:Y:S01]  /*45fe0*/  LDL.LU R140, [R1+0x125c] ;  /* 0x00125c00018c7983 */ /* 0x000f620000300800 */
[----:B-1----:R-:W-:Y:S01]  /*45ff0*/  ISETP.LT.AND P0, PT, R196, UR6, !P1 ;  /* 0x00000006c4007c0c */ /* 0x002fe2000cf01270 */
[----:B------:R-:W1:Y:S01]  /*46000*/  LDCU UR6, c[0x0][0x39c] ;  /* 0x00007380ff0677ac */ /* 0x000e620008000800 */
[----:B--2---:R-:W-:-:S02]  /*46010*/  ISETP.LT.AND P4, PT, R139, UR4, !P1 ;  /* 0x000000048b007c0c */ /* 0x004fc4000cf81270 */
[----:B------:R-:W2:Y:S01]  /*46020*/  LDL.LU R139, [R1+0x1264] ;  /* 0x00126400018b7983 */ /* 0x000ea20000300800 */
[----:B------:R-:W4:Y:S01]  /*46030*/  LDCU UR7, c[0x0][0x39c] ;  /* 0x00007380ff0777ac */ /* 0x000f220008000800 */
[C---:B------:R-:W-:Y:S02]  /*46040*/  LEA R134, P5, R3.reuse, R2, 0x2 ;  /* 0x0000000203867211 */ /* 0x040fe400078a10ff */
[C---:B------:R-:W-:Y:S01]  /*46050*/  IADD3 R136, PT, PT, R3.reuse, UR5, RZ ;  /* 0x0000000503887c10 */ /* 0x040fe2000fffe0ff */
[----:B------:R-:W3:Y:S01]  /*46060*/  LDCU UR4, c[0x0][0x39c] ;  /* 0x00007380ff0477ac */ /* 0x000ee20008000800 */
[----:B------:R-:W-:Y:S02]  /*46070*/  LEA.HI.X.SX32 R135, R3, R0, 0x2, P5 ;  /* 0x0000000003877211 */ /* 0x000fe400028f16ff */
[----:B------:R-:W-:-:S04]  /*46080*/  LEA R132, P5, R136, R2, 0x2 ;  /* 0x0000000288847211 */ /* 0x000fc800078a10ff */
[----:B------:R-:W-:Y:S01]  /*46090*/  LEA.HI.X.SX32 R133, R136, R0, 0x2, P5 ;  /* 0x0000000088857211 */ /* 0x000fe200028f16ff */
[----:B------:R1:W-:Y:S02]  /*460a0*/  @P3 STG.E desc[UR22][R134.64], R147 ;  /* 0x0000009386003986 */ /* 0x0003e4000c101916 */
[----:B-1----:R-:W-:Y:S01]  /*460b0*/  ISETP.LT.AND P3, PT, R138, UR6, !P1 ;  /* 0x000000068a007c0c */ /* 0x002fe2000cf61270 */
[----:B------:R-:W-:Y:S01]  /*460c0*/  VIADD R3, R136, UR5 ;  /* 0x0000000588037c36 */ /* 0x000fe20008000000 */
[----:B------:R1:W-:Y:S01]  /*460d0*/  @P0 STG.E desc[UR22][R132.64], R148 ;  /* 0x0000009484000986 */ /* 0x0003e2000c101916 */
[----:B------:R-:W5:Y:S03]  /*460e0*/  LDCU UR6, c[0x0][0x39c] ;  /* 0x00007380ff0677ac */ /* 0x000f660008000800 */
[----:B------:R-:W2:Y:S01]  /*460f0*/  LDL.LU R138, [R1+0x1268] ;  /* 0x00126800018a7983 */ /* 0x000ea20000300800 */
[----:B------:R-:W-:-:S04]  /*46100*/  LEA R134, P5, R3, R2, 0x2 ;  /* 0x0000000203867211 */ /* 0x000fc800078a10ff */
[C---:B------:R-:W-:Y:S01]  /*46110*/  LEA.HI.X.SX32 R135, R3.reuse, R0, 0x2, P5 ;  /* 0x0000000003877211 */ /* 0x040fe200028f16ff */
[----:B-1----:R-:W-:-:S04]  /*46120*/  VIADD R133, R3, UR5 ;  /* 0x0000000503857c36 */ /* 0x002fc80008000000 */
[----:B------:R1:W-:Y:S01]  /*46130*/  @P2 STG.E desc[UR22][R134.64], R149 ;  /* 0x0000009586002986 */ /* 0x0003e2000c101916 */
[C---:B------:R-:W-:Y:S01]  /*46140*/  LEA R132, P5, R133.reuse, R2, 0x2 ;  /* 0x0000000285847211 */ /* 0x040fe200078a10ff */
[----:B------:R-:W-:-:S03]  /*46150*/  VIADD R3, R133, UR5 ;  /* 0x0000000585037c36 */ /* 0x000fc60008000000 */
[----:B------:R-:W-:Y:S02]  /*46160*/  LEA.HI.X.SX32 R133, R133, R0, 0x2, P5 ;  /* 0x0000000085857211 */ /* 0x000fe400028f16ff */
[----:B-1----:R-:W-:-:S04]  /*46170*/  LEA R134, P5, R3, R2, 0x2 ;  /* 0x0000000203867211 */ /* 0x002fc800078a10ff */
[----:B------:R-:W-:Y:S01]  /*46180*/  LEA.HI.X.SX32 R135, R3, R0, 0x2, P5 ;  /* 0x0000000003877211 */ /* 0x000fe200028f16ff */
[----:B------:R1:W-:Y:S04]  /*46190*/  @P4 STG.E desc[UR22][R132.64], R150 ;  /* 0x0000009684004986 */ /* 0x0003e8000c101916 */
[----:B------:R1:W-:Y:S01]  /*461a0*/  @P3 STG.E desc[UR22][R134.64], R151 ;  /* 0x0000009786003986 */ /* 0x0003e2000c101916 */
[----:B----4-:R-:W-:Y:S01]  /*461b0*/  ISETP.LT.AND P0, PT, R137, UR7, !P1 ;  /* 0x0000000789007c0c */ /* 0x010fe2000cf01270 */
[----:B------:R-:W2:Y:S02]  /*461c0*/  LDCU UR7, c[0x0][0x39c] ;  /* 0x00007380ff0777ac */ /* 0x000ea40008000800 */
[----:B------:R-:W4:Y:S01]  /*461d0*/  LDL.LU R137, [R1+0x126c] ;  /* 0x00126c0001897983 */ /* 0x000f220000300800 */
[----:B---3--:R-:W-:Y:S01]  /*461e0*/  ISETP.LT.AND P2, PT, R141, UR4, !P1 ;  /* 0x000000048d007c0c */ /* 0x008fe2000cf41270 */
[----:B------:R-:W-:-:S02]  /*461f0*/  VIADD R136, R3, UR5 ;  /* 0x0000000503887c36 */ /* 0x000fc40008000000 */
[----:B------:R-:W3:Y:S01]  /*46200*/  LDL.LU R141, [R1+0x1274] ;  /* 0x00127400018d7983 */ /* 0x000ee20000300800 */
[----:B------:R-:W1:Y:S01]  /*46210*/  LDCU UR4, c[0x0][0x39c] ;  /* 0x00007380ff0477ac */ /* 0x000e620008000800 */
[----:B-----5:R-:W-:Y:S01]  /*46220*/  ISETP.LT.AND P4, PT, R140, UR6, !P1 ;  /* 0x000000068c007c0c */ /* 0x020fe2000cf81270 */
[----:B------:R-:W4:Y:S01]  /*46230*/  LDCU UR6, c[0x0][0x39c] ;  /* 0x00007380ff0677ac */ /* 0x000f220008000800 */
[----:B------:R-:W5:Y:S01]  /*46240*/  LDL.LU R140, [R1+0x1278] ;  /* 0x00127800018c7983 */ /* 0x000f620000300800 */
[----:B--2---:R-:W-:Y:S01]  /*46250*/  ISETP.LT.AND P3, PT, R139, UR7, !P1 ;  /* 0x000000078b007c0c */ /* 0x004fe2000cf61270 */
[C---:B------:R-:W-:Y:S02]  /*46260*/  VIADD R3, R136.reuse, UR5 ;  /* 0x0000000588037c36 */ /* 0x040fe40008000000 */
[----:B------:R-:W2:Y:S01]  /*46270*/  LDL.LU R139, [R1+0x128c] ;  /* 0x00128c00018b7983 */ /* 0x000ea20000300800 */
[C---:B-1----:R-:W-:Y:S01]  /*46280*/  LEA R132, P5, R136.reuse, R2, 0x2 ;  /* 0x0000000288847211 */ /* 0x042fe200078a10ff */
[----:B------:R-:W3:Y:S03]  /*46290*/  LDCU UR7, c[0x0][0x39c] ;  /* 0x00007380ff0777ac */ /* 0x000ee60008000800 */
[----:B------:R-:W-:-:S02]  /*462a0*/  LEA.HI.X.SX32 R133, R136, R0, 0x2, P5 ;  /* 0x0000000088857211 */ /* 0x000fc400028f16ff */
[----:B------:R-:W-:-:S04]  /*462b0*/  LEA R134, P5, R3, R2, 0x2 ;  /* 0x0000000203867211 */ /* 0x000fc800078a10ff */
[C---:B------:R-:W-:Y:S01]  /*462c0*/  LEA.HI.X.SX32 R135, R3.reuse, R0, 0x2, P5 ;  /* 0x0000000003877211 */ /* 0x040fe200028f16ff */
[----:B------:R1:W-:Y:S04]  /*462d0*/  @P0 STG.E desc[UR22][R132.64], R152 ;  /* 0x0000009884000986 */ /* 0x0003e8000c101916 */
[----:B------:R1:W-:Y:S01]  /*462e0*/  @P2 STG.E desc[UR22][R134.64], R153 ;  /* 0x0000009986002986 */ /* 0x0003e2000c101916 */
[----:B------:R-:W-:Y:S01]  /*462f0*/  ISETP.LT.AND P0, PT, R138, UR4, !P1 ;  /* 0x000000048a007c0c */ /* 0x000fe2000cf01270 */
[----:B------:R-:W5:Y:S02]  /*46300*/  LDCU UR4, c[0x0][0x39c] ;  /* 0x00007380ff0477ac */ /* 0x000f640008000800 */
[----:B------:R-:W2:Y:S01]  /*46310*/  LDL.LU R138, [R1+0x1290] ;  /* 0x00129000018a7983 */ /* 0x000ea20000300800 */
[----:B------:R-:W-:-:S04]  /*46320*/  IADD3 R136, PT, PT, R3, UR5, RZ ;  /* 0x0000000503887c10 */ /* 0x000fc8000fffe0ff */
[----:B-1----:R-:W-:-:S04]  /*46330*/  LEA R132, P5, R136, R2, 0x2 ;  /* 0x0000000288847211 */ /* 0x002fc800078a10ff */
[C---:B------:R-:W-:Y:S01]  /*46340*/  LEA.HI.X.SX32 R133, R136.reuse, R0, 0x2, P5 ;  /* 0x0000000088857211 */ /* 0x040fe200028f16ff */
[----:B------:R-:W-:-:S04]  /*46350*/  VIADD R3, R136, UR5 ;  /* 0x0000000588037c36 */ /* 0x000fc80008000000 */
[----:B------:R1:W-:Y:S01]  /*46360*/  @P4 STG.E desc[UR22][R132.64], R154 ;  /* 0x0000009a84004986 */ /* 0x0003e2000c101916 */
[----:B------:R-:W-:-:S04]  /*46370*/  LEA R134, P5, R3, R2, 0x2 ;  /* 0x0000000203867211 */ /* 0x000fc800078a10ff */
[C---:B------:R-:W-:Y:S01]  /*46380*/  LEA.HI.X.SX32 R135, R3.reuse, R0, 0x2, P5 ;  /* 0x0000000003877211 */ /* 0x040fe200028f16ff */
[----:B-1----:R-:W-:-:S05]  /*46390*/  VIADD R133, R3, UR5 ;  /* 0x0000000503857c36 */ /* 0x002fca0008000000 */
[C---:B------:R-:W-:Y:S01]  /*463a0*/  LEA R132, P5, R133.reuse, R2, 0x2 ;  /* 0x0000000285847211 */ /* 0x040fe200078a10ff */
[----:B------:R-:W-:-:S03]  /*463b0*/  VIADD R3, R133, UR5 ;  /* 0x0000000585037c36 */ /* 0x000fc60008000000 */
[----:B------:R-:W-:Y:S01]  /*463c0*/  LEA.HI.X.SX32 R133, R133, R0, 0x2, P5 ;  /* 0x0000000085857211 */ /* 0x000fe200028f16ff */
[----:B------:R1:W-:Y:S04]  /*463d0*/  @P3 STG.E desc[UR22][R134.64], R155 ;  /* 0x0000009b86003986 */ /* 0x0003e8000c101916 */
[----:B------:R1:W-:Y:S01]  /*463e0*/  @P0 STG.E desc[UR22][R132.64], R156 ;  /* 0x0000009c84000986 */ /* 0x0003e2000c101916 */
[----:B----4-:R-:W-:Y:S01]  /*463f0*/  ISETP.LT.AND P2, PT, R137, UR6, !P1 ;  /* 0x0000000689007c0c */ /* 0x010fe2000cf41270 */
[----:B------:R-:W2:Y:S02]  /*46400*/  LDCU UR6, c[0x0][0x39c] ;  /* 0x00007380ff0677ac */ /* 0x000ea40008000800 */
[----:B------:R-:W4:Y:S01]  /*46410*/  LDL.LU R137, [R1+0x1294] ;  /* 0x0012940001897983 */ /* 0x000f220000300800 */
[----:B---3--:R-:W-:Y:S01]  /*46420*/  ISETP.LT.AND P4, PT, R141, UR7, !P1 ;  /* 0x000000078d007c0c */ /* 0x008fe2000cf81270 */
[----:B------:R-:W3:Y:S02]  /*46430*/  LDCU UR7, c[0x0][0x39c] ;  /* 0x00007380ff0777ac */ /* 0x000ee40008000800 */
[----:B------:R-:W4:Y:S01]  /*46440*/  LDL.LU R141, [R1+0x1298] ;  /* 0x00129800018d7983 */ /* 0x000f220000300800 */
[----:B-----5:R-:W-:Y:S01]  /*46450*/  ISETP.LT.AND P3, PT, R140, UR4, !P1 ;  /* 0x000000048c007c0c */ /* 0x020fe2000cf61270 */
[----:B------:R-:W4:Y:S02]  /*46460*/  LDCU UR4, c[0x0][0x39c] ;  /* 0x00007380ff0477ac */ /* 0x000f240008000800 */
[----:B------:R-:W5:Y:S01]  /*46470*/  LDL.LU R140, [R1+0x129c] ;  /* 0x00129c00018c7983 */ /* 0x000f620000300800 */
[----:B--2---:R-:W-:Y:S01]  /*46480*/  ISETP.LT.AND P0, PT, R139, UR6, !P1 ;  /* 0x000000068b007c0c */ /* 0x004fe2000cf01270 */
[----:B------:R-:W-:-:S02]  /*46490*/  VIADD R136, R3, UR5 ;  /* 0x0000000503887c36 */ /* 0x000fc40008000000 */
[----:B------:R-:W2:Y:S01]  /*464a0*/  LDL.LU R139, [R1+0x12b0] ;  /* 0x0012b000018b7983 */ /* 0x000ea20000300800 */
[C---:B-1----:R-:W-:Y:S01]  /*464b0*/  LEA R134, P5, R3.reuse, R2, 0x2 ;  /* 0x0000000203867211 */ /* 0x042fe200078a10ff */
[----:B------:R-:W1:Y:S03]  /*464c0*/  LDCU UR6, c[0x0][0x39c] ;  /* 0x00007380ff0677ac */ /* 0x000e660008000800 */
[----:B------:R-:W-:Y:S02]  /*464d0*/  LEA.HI.X.SX32 R135, R3, R0, 0x2, P5 ;  /* 0x0000000003877211 */ /* 0x000fe400028f16ff */
[----:B------:R-:W-:-:S04]  /*464e0*/  LEA R132, P5, R136, R2, 0x2 ;  /* 0x0000000288847211 */ /* 0x000fc800078a10ff */
[----:B------:R-:W-:Y:S01]  /*464f0*/  LEA.HI.X.SX32 R133, R136, R0, 0x2, P5 ;  /* 0x0000000088857211 */ /* 0x000fe200028f16ff */
[----:B------:R1:W-:Y:S04]  /*46500*/  @P2 STG.E desc[UR22][R134.64], R157 ;  /* 0x0000009d86002986 */ /* 0x0003e8000c101916 */
[----:B------:R1:W-:Y:S01]  /*46510*/  @P4 STG.E desc[UR22][R132.64], R158 ;  /* 0x0000009e84004986 */ /* 0x0003e2000c101916 */
[----:B---3--:R-:W-:Y:S01]  /*46520*/  ISETP.LT.AND P2, PT, R138, UR7, !P1 ;  /* 0x000000078a007c0c */ /* 0x008fe2000cf41270 */
[----:B------:R-:W-:Y:S02]  /*46530*/  VIADD R3, R136, UR5 ;  /* 0x0000000588037c36 */ /* 0x000fe40008000000 */
[----:B------:R-:W3:Y:S01]  /*46540*/  LDL.LU R138, [R1+0x12b8] ;  /* 0x0012b800018a7983 */ /* 0x000ee20000300800 */
[----:B------:R-:W5:Y:S02]  /*46550*/  LDCU UR7, c[0x0][0x39c] ;  /* 0x00007380ff0777ac */ /* 0x000f640008000800 */
[----:B-1----:R-:W-:-:S04]  /*46560*/  LEA R134, P5, R3, R2, 0x2 ;  /* 0x0000000203867211 */ /* 0x002fc800078a10ff */
[C---:B------:R-:W-:Y:S02]  /*46570*/  LEA.HI.X.SX32 R135, R3.reuse, R0, 0x2, P5 ;  /* 0x0000000003877211 */ /* 0x040fe400028f16ff */
[----:B------:R-:W-:-:S03]  /*46580*/  IADD3 R136, PT, PT, R3, UR5, RZ ;  /* 0x0000000503887c10 */ /* 0x000fc6000fffe0ff */
        /* <DEDUP_REMOVED lines=11> */
[----:B------:R-:W-:Y:S01]  /*46640*/  ISETP.LT.AND P3, PT, R141, UR6, !P1 ;  /* 0x000000068d007c0c */ /* 0x000fe2000cf61270 */
[----:B-1----:R-:W-:-:S02]  /*46650*/  VIADD R133, R3, UR5 ;  /* 0x0000000503857c36 */ /* 0x002fc40008000000 */
[----:B------:R-:W4:Y:S01]  /*46660*/  LDL.LU R141, [R1+0x12c0] ;  /* 0x0012c000018d7983 */ /* 0x000f220000300800 */
[----:B------:R-:W3:Y:S01]  /*46670*/  LDCU UR6, c[0x0][0x39c] ;  /* 0x00007380ff0677ac */ /* 0x000ee20008000800 */
[----:B-----5:R-:W-:Y:S01]  /*46680*/  ISETP.LT.AND P0, PT, R140, UR7, !P1 ;  /* 0x000000078c007c0c */ /* 0x020fe2000cf01270 */
[----:B------:R-:W4:Y:S01]  /*46690*/  LDCU UR7, c[0x0][0x39c] ;  /* 0x00007380ff0777ac */ /* 0x000f220008000800 */
[----:B------:R-:W5:Y:S01]  /*466a0*/  LDL.LU R140, [R1+0x12c4] ;  /* 0x0012c400018c7983 */ /* 0x000f620000300800 */
[----:B--2---:R-:W-:Y:S01]  /*466b0*/  ISETP.LT.AND P2, PT, R139, UR4, !P1 ;  /* 0x000000048b007c0c */ /* 0x004fe2000cf41270 */
[C---:B------:R-:W-:Y:S02]  /*466c0*/  VIADD R3, R133.reuse, UR5 ;  /* 0x0000000585037c36 */ /* 0x040fe40008000000 */
[----:B------:R-:W2:Y:S01]  /*466d0*/  LDL.LU R139, [R1+0x12e8] ;  /* 0x0012e800018b7983 */ /* 0x000ea20000300800 */
[C---:B------:R-:W-:Y:S01]  /*466e0*/  LEA R132, P5, R133.reuse, R2, 0x2 ;  /* 0x0000000285847211 */ /* 0x040fe200078a10ff */
[----:B------:R-:W1:Y:S03]  /*466f0*/  LDCU UR4, c[0x0][0x39c] ;  /* 0x00007380ff0477ac */ /* 0x000e660008000800 */
[----:B------:R-:W-:-:S02]  /*46700*/  LEA.HI.X.SX32 R133, R133, R0, 0x2, P5 ;  /* 0x0000000085857211 */ /* 0x000fc400028f16ff */
[----:B------:R-:W-:-:S04]  /*46710*/  LEA R134, P5, R3, R2, 0x2 ;  /* 0x0000000203867211 */ /* 0x000fc800078a10ff */
[C---:B------:R-:W-:Y:S01]  /*46720*/  LEA.HI.X.SX32 R135, R3.reuse, R0, 0x2, P5 ;  /* 0x0000000003877211 */ /* 0x040fe200028f16ff */
[----:B------:R1:W-:Y:S04]  /*46730*/  @P4 STG.E desc[UR22][R132.64], R162 ;  /* 0x000000a284004986 */ /* 0x0003e8000c101916 */
[----:B------:R1:W-:Y:S01]  /*46740*/  @P3 STG.E desc[UR22][R134.64], R163 ;  /* 0x000000a386003986 */ /* 0x0003e2000c101916 */
[----:B---3--:R-:W-:Y:S01]  /*46750*/  ISETP.LT.AND P4, PT, R138, UR6, !P1 ;  /* 0x000000068a007c0c */ /* 0x008fe2000cf81270 */
[----:B------:R-:W-:Y:S02]  /*46760*/  VIADD R136, R3, UR5 ;  /* 0x0000000503887c36 */ /* 0x000fe40008000000 */
[----:B------:R-:W3:Y:S01]  /*46770*/  LDL.LU R138, [R1+0x12f4] ;  /* 0x0012f400018a7983 */ /* 0x000ee20000300800 */
[----:B------:R-:W5:Y:S02]  /*46780*/  LDCU UR6, c[0x0][0x39c] ;  /* 0x00007380ff0677ac */ /* 0x000f640008000800 */
[----:B-1----:R-:W-:-:S04]  /*46790*/  LEA R132, P5, R136, R2, 0x2 ;  /* 0x0000000288847211 */ /* 0x002fc800078a10ff */
[C---:B------:R-:W-:Y:S01]  /*467a0*/  LEA.HI.X.SX32 R133, R136.reuse, R0, 0x2, P5 ;  /* 0x0000000088857211 */ /* 0x040fe200028f16ff */
[----:B------:R-:W-:-:S04]  /*467b0*/  VIADD R3, R136, UR5 ;  /* 0x0000000588037c36 */ /* 0x000fc80008000000 */
[----:B------:R1:W-:Y:S01]  /*467c0*/  @P0 STG.E desc[UR22][R132.64], R164 ;  /* 0x000000a484000986 */ /* 0x0003e2000c101916 */
[C---:B------:R-:W-:Y:S02]  /*467d0*/  LEA R134, P5, R3.reuse, R2, 0x2 ;  /* 0x0000000203867211 */ /* 0x040fe400078a10ff */
[C---:B------:R-:W-:Y:S02]  /*467e0*/  IADD3 R136, PT, PT, R3.reuse, UR5, RZ ;  /* 0x0000000503887c10 */ /* 0x040fe4000fffe0ff */
[----:B------:R-:W-:Y:S02]  /*467f0*/  LEA.HI.X.SX32 R135, R3, R0, 0x2, P5 ;  /* 0x0000000003877211 */ /* 0x000fe400028f16ff */
[----:B-1----:R-:W-:-:S04]  /*46800*/  LEA R132, P5, R136, R2, 0x2 ;  /* 0x0000000288847211 */ /* 0x002fc800078a10ff */
[C---:B------:R-:W-:Y:S01]  /*46810*/  LEA.HI.X.SX32 R133, R136.reuse, R0, 0x2, P5 ;  /* 0x0000000088857211 */ /* 0x040fe200028f16ff */
[----:B------:R-:W-:Y:S04]  /*46820*/  @P2 STG.E desc[UR22][R134.64], R165 ;  /* 0x000000a586002986 */ /* 0x000fe8000c101916 */
[----:B------:R1:W-:Y:S01]  /*46830*/  @P4 STG.E desc[UR22][R132.64], R166 ;  /* 0x000000a684004986 */ /* 0x0003e2000c101916 */
[----:B----4-:R-:W-:Y:S01]  /*46840*/  ISETP.LT.AND P3, PT, R137, UR7, !P1 ;  /* 0x0000000789007c0c */ /* 0x010fe2000cf61270 */
[----:B------:R-:W2:Y:S02]  /*46850*/  LDCU UR7, c[0x0][0x39c] ;  /* 0x00007380ff0777ac */ /* 0x000ea40008000800 */
[----:B------:R-:W4:Y:S01]  /*46860*/  LDL.LU R137, [R1+0x12f8] ;  /* 0x0012f80001897983 */ /* 0x000f220000300800 */
[----:B------:R-:W-:Y:S01]  /*46870*/  ISETP.LT.AND P0, PT, R141, UR4, !P1 ;  /* 0x000000048d007c0c */ /* 0x000fe2000cf01270 */
[----:B------:R-:W-:-:S02]  /*46880*/  VIADD R3, R136, UR5 ;  /* 0x0000000588037c36 */ /* 0x000fc40008000000 */
[----:B------:R-:W4:Y:S01]  /*46890*/  LDL.LU R141, [R1+0x1300] ;  /* 0x00130000018d7983 */ /* 0x000f220000300800 */
[----:B------:R-:W3:Y:S01]  /*468a0*/  LDCU UR4, c[0x0][0x39c] ;  /* 0x00007380ff0477ac */ /* 0x000ee20008000800 */
[----:B-----5:R-:W-:Y:S01]  /*468b0*/  ISETP.LT.AND P2, PT, R140, UR6, !P1 ;  /* 0x000000068c007c0c */ /* 0x020fe2000cf41270 */
[----:B------:R-:W4:Y:S01]  /*468c0*/  LDCU UR6, c[0x0][0x39c] ;  /* 0x00007380ff0677ac */ /* 0x000f220008000800 */
[----:B------:R-:W5:Y:S01]  /*468d0*/  LDL.LU R140, [R1+0x130c] ;  /* 0x00130c00018c7983 */ /* 0x000f620000300800 */
[----:B--2---:R-:W-:Y:S01]  /*468e0*/  ISETP.LT.AND P4, PT, R139, UR7, !P1 ;  /* 0x000000078b007c0c */ /* 0x004fe2000cf81270 */
[C---:B-1----:R-:W-:Y:S02]  /*468f0*/  VIADD R133, R3.reuse, UR5 ;  /* 0x0000000503857c36 */ /* 0x042fe40008000000 */
[----:B------:R-:W2:Y:S01]  /*46900*/  LDL.LU R139, [R1+0x132c] ;  /* 0x00132c00018b7983 */ /* 0x000ea20000300800 */
[C---:B------:R-:W-:Y:S01]  /*46910*/  LEA R134, P5, R3.reuse, R2, 0x2 ;  /* 0x0000000203867211 */ /* 0x040fe200078a10ff */
[----:B------:R-:W1:Y:S03]  /*46920*/  LDCU UR7, c[0x0][0x39c] ;  /* 0x00007380ff0777ac */ /* 0x000e660008000800 */
[----:B------:R-:W-:-:S02]  /*46930*/  LEA.HI.X.SX32 R135, R3, R0, 0x2, P5 ;  /* 0x0000000003877211 */ /* 0x000fc400028f16ff */
[C---:B------:R-:W-:Y:S01]  /*46940*/  LEA R132, P5, R133.reuse, R2, 0x2 ;  /* 0x0000000285847211 */ /* 0x040fe200078a10ff */
[----:B------:R-:W-:-:S03]  /*46950*/  VIADD R3, R133, UR5 ;  /* 0x0000000585037c36 */ /* 0x000fc60008000000 */
[----:B------:R-:W-:Y:S01]  /*46960*/  LEA.HI.X.SX32 R133, R133, R0, 0x2, P5 ;  /* 0x0000000085857211 */ /* 0x000fe200028f16ff */
[----:B------:R1:W-:Y:S04]  /*46970*/  @P3 STG.E desc[UR22][R134.64], R167 ;  /* 0x000000a786003986 */ /* 0x0003e8000c101916 */
[----:B------:R1:W-:Y:S01]  /*46980*/  @P0 STG.E desc[UR22][R132.64], R168 ;  /* 0x000000a884000986 */ /* 0x0003e2000c101916 */
[----:B---3--:R-:W-:Y:S01]  /*46990*/  ISETP.LT.AND P3, PT, R138, UR4, !P1 ;  /* 0x000000048a007c0c */ /* 0x008fe2000cf61270 */
[C---:B------:R-:W-:Y:S02]  /*469a0*/  VIADD R136, R3.reuse, UR5 ;  /* 0x0000000503887c36 */ /* 0x040fe40008000000 */
[----:B------:R-:W3:Y:S01]  /*469b0*/  LDL.LU R138, [R1+0x1334] ;  /* 0x00133400018a7983 */ /* 0x000ee20000300800 */
[----:B------:R-:W5:Y:S01]  /*469c0*/  LDCU UR4, c[0x0][0x39c] ;  /* 0x00007380ff0477ac */ /* 0x000f620008000800 */
[----:B-1----:R-:W-:-:S04]  /*469d0*/  LEA R134, P5, R3, R2, 0x2 ;  /* 0x0000000203867211 */ /* 0x002fc800078a10ff */
[----:B------:R-:W-:-:S05]  /*469e0*/  LEA.HI.X.SX32 R135, R3, R0, 0x2, P5 ;  /* 0x0000000003877211 */ /* 0x000fca00028f16ff */
[----:B------:R1:W-:Y:S01]  /*469f0*/  @P2 STG.E desc[UR22][R134.64], R169 ;  /* 0x000000a986002986 */ /* 0x0003e2000c101916 */
[----:B------:R-:W-:-:S04]  /*46a00*/  LEA R132, P5, R136, R2, 0x2 ;  /* 0x0000000288847211 */ /* 0x000fc800078a10ff */
[C---:B------:R-:W-:Y:S01]  /*46a10*/  LEA.HI.X.SX32 R133, R136.reuse, R0, 0x2, P5 ;  /* 0x0000000088857211 */ /* 0x040fe200028f16ff */
[----:B-1----:R-:W-:-:S05]  /*46a20*/  VIADD R135, R136, UR5 ;  /* 0x0000000588877c36 */ /* 0x002fca0008000000 */
[C---:B------:R-:W-:Y:S02]  /*46a30*/  LEA R134, P5, R135.reuse, R2, 0x2 ;  /* 0x0000000287867211 */ /* 0x040fe400078a10ff */
[C---:B------:R-:W-:Y:S02]  /*46a40*/  IADD3 R3, PT, PT, R135.reuse, UR5, RZ ;  /* 0x0000000587037c10 */ /* 0x040fe4000fffe0ff */
[----:B------:R-:W-:Y:S01]  /*46a50*/  LEA.HI.X.SX32 R135, R135, R0, 0x2, P5 ;  /* 0x0000000087877211 */ /* 0x000fe200028f16ff */
[----:B------:R1:W-:Y:S04]  /*46a60*/  @P4 STG.E desc[UR22][R132.64], R170 ;  /* 0x000000aa84004986 */ /* 0x0003e8000c101916 */
[----:B------:R1:W-:Y:S01]  /*46a70*/  @P3 STG.E desc[UR22][R134.64], R171 ;  /* 0x000000ab86003986 */ /* 0x0003e2000c101916 */
[----:B----4-:R-:W-:Y:S01]  /*46a80*/  ISETP.LT.AND P0, PT, R137, UR6, !P1 ;  /* 0x0000000689007c0c */ /* 0x010fe2000cf01270 */
[----:B------:R-:W2:Y:S02]  /*46a90*/  LDCU UR6, c[0x0][0x39c] ;  /* 0x00007380ff0677ac */ /* 0x000ea40008000800 */
[----:B------:R-:W4:Y:S01]  /*46aa0*/  LDL.LU R137, [R1+0x133c] ;  /* 0x00133c0001897983 */ /* 0x000f220000300800 */
[----:B------:R-:W-:Y:S01]  /*46ab0*/  ISETP.LT.AND P2, PT, R141, UR7, !P1 ;  /* 0x000000078d007c0c */ /* 0x000fe2000cf41270 */
        /* <DEDUP_REMOVED lines=16> */
[----:B------:R-:W5:Y:S02]  /*46bc0*/  LDCU UR7, c[0x0][0x39c] ;  /* 0x00007380ff0777ac */ /* 0x000f640008000800 */
[----:B------:R-:W3:Y:S01]  /*46bd0*/  LDL.LU R138, [R1+0x1378] ;  /* 0x00137800018a7983 */ /* 0x000ee20000300800 */
[----:B-1----:R-:W-:-:S05]  /*46be0*/  VIADD R133, R136, UR5 ;  /* 0x0000000588857c36 */ /* 0x002fca0008000000 */
[C---:B------:R-:W-:Y:S01]  /*46bf0*/  LEA R132, P5, R133.reuse, R2, 0x2 ;  /* 0x0000000285847211 */ /* 0x040fe200078a10ff */
[----:B------:R-:W-:-:S03]  /*46c00*/  VIADD R3, R133, UR5 ;  /* 0x0000000585037c36 */ /* 0x000fc60008000000 */
[----:B------:R-:W-:-:S05]  /*46c10*/  LEA.HI.X.SX32 R133, R133, R0, 0x2, P5 ;  /* 0x0000000085857211 */ /* 0x000fca00028f16ff */
[----:B------:R1:W-:Y:S01]  /*46c20*/  @P4 STG.E desc[UR22][R132.64], R174 ;  /* 0x000000ae84004986 */ /* 0x0003e2000c101916 */
[C---:B------:R-:W-:Y:S01]  /*46c30*/  LEA R134, P5, R3.reuse, R2, 0x2 ;  /* 0x0000000203867211 */ /* 0x040fe200078a10ff */
[----:B------:R-:W-:-:S03]  /*46c40*/  VIADD R136, R3, UR5 ;  /* 0x0000000503887c36 */ /* 0x000fc60008000000 */
[----:B------:R-:W-:Y:S02]  /*46c50*/  LEA.HI.X.SX32 R135, R3, R0, 0x2, P5 ;  /* 0x0000000003877211 */ /* 0x000fe400028f16ff */
[----:B-1----:R-:W-:-:S04]  /*46c60*/  LEA R132, P5, R136, R2, 0x2 ;  /* 0x0000000288847211 */ /* 0x002fc800078a10ff */
[C---:B------:R-:W-:Y:S01]  /*46c70*/  LEA.HI.X.SX32 R133, R136.reuse, R0, 0x2, P5 ;  /* 0x0000000088857211 */ /* 0x040fe200028f16ff */
        /* <DEDUP_REMOVED lines=13> */
[----:B------:R-:W1:Y:S02]  /*46d50*/  LDCU UR4, c[0x0][0x39c] ;  /* 0x00007380ff0477ac */ /* 0x000e640008000800 */
[----:B------:R-:W2:Y:S01]  /*46d60*/  LDL.LU R139, [R1+0x13cc] ;  /* 0x0013cc00018b7983 */ /* 0x000ea20000300800 */
[C---:B------:R-:W-:Y:S02]  /*46d70*/  LEA R134, P5, R135.reuse, R2, 0x2 ;  /* 0x0000000287867211 */ /* 0x040fe400078a10ff */
[----:B------:R-:W-:-:S02]  /*46d80*/  IADD3 R3, PT, PT, R135, UR5, RZ ;  /* 0x0000000587037c10 */ /* 0x000fc4000fffe0ff */
[----:B------:R-:W-:Y:S02]  /*46d90*/  LEA.HI.X.SX32 R135, R135, R0, 0x2, P5 ;  /* 0x0000000087877211 */ /* 0x000fe400028f16ff */
        /* <DEDUP_REMOVED lines=12> */
[C---:B------:R-:W-:Y:S01]  /*46e60*/  LEA R132, P5, R133.reuse, R2, 0x2 ;  /* 0x0000000285847211 */ /* 0x040fe200078a10ff */
[----:B------:R-:W-:-:S03]  /*46e70*/  VIADD R3, R133, UR5 ;  /* 0x0000000585037c36 */ /* 0x000fc60008000000 */
[----:B------:R-:W-:Y:S02]  /*46e80*/  LEA.HI.X.SX32 R133, R133, R0, 0x2, P5 ;  /* 0x0000000085857211 */ /* 0x000fe400028f16ff */
[----:B-1----:R-:W-:-:S04]  /*46e90*/  LEA R134, P5, R3, R2, 0x2 ;  /* 0x0000000203867211 */ /* 0x002fc800078a10ff */
[----:B------:R-:W-:Y:S01]  /*46ea0*/  LEA.HI.X.SX32 R135, R3, R0, 0x2, P5 ;  /* 0x0000000003877211 */ /* 0x000fe200028f16ff */
        /* <DEDUP_REMOVED lines=18> */
[C---:B------:R-:W-:Y:S02]  /*46fd0*/  LEA R134, P5, R135.reuse, R2, 0x2 ;  /* 0x0000000287867211 */ /* 0x040fe400078a10ff */
[C---:B------:R-:W-:Y:S02]  /*46fe0*/  IADD3 R3, PT, PT, R135.reuse, UR5, RZ ;  /* 0x0000000587037c10 */ /* 0x040fe4000fffe0ff */
[----:B------:R-:W-:Y:S01]  /*46ff0*/  LEA.HI.X.SX32 R135, R135, R0, 0x2, P5 ;  /* 0x0000000087877211 */ /* 0x000fe200028f16ff */
[----:B------:R1:W-:Y:S04]  /*47000*/  @P4 STG.E desc[UR22][R132.64], R182 ;  /* 0x000000b684004986 */ /* 0x0003e8000c101916 */
[----:B------:R1:W-:Y:S01]  /*47010*/  @P3 STG.E desc[UR22][R134.64], R183 ;  /* 0x000000b786003986 */ /* 0x0003e2000c101916 */
[----:B---3--:R-:W-:Y:S01]  /*47020*/  ISETP.LT.AND P4, PT, R138, UR4, !P1 ;  /* 0x000000048a007c0c */ /* 0x008fe2000cf81270 */
[----:B------:R-:W-:-:S02]  /*47030*/  VIADD R136, R3, UR5 ;  /* 0x0000000503887c36 */ /* 0x000fc40008000000 */
        /* <DEDUP_REMOVED lines=36> */
[C---:B------:R-:W-:Y:S02]  /*47280*/  LEA R134, P5, R135.reuse, R2, 0x2 ;  /* 0x0000000287867211 */ /* 0x040fe400078a10ff */
[C---:B------:R-:W-:Y:S02]  /*47290*/  IADD3 R3, PT, PT, R135.reuse, UR5, RZ ;  /* 0x0000000587037c10 */ /* 0x040fe4000fffe0ff */
        /* <DEDUP_REMOVED lines=60> */
[----:B------:R-:W-:-:S03]  /*47660*/  LEA R68, P5, R132, R2, 0x2 ;  /* 0x0000000284447211 */ /* 0x000fc600078a10ff */
[----:B------:R1:W-:Y:S01]  /*47670*/  @P2 STG.E desc[UR22][R134.64], R69 ;  /* 0x0000004586002986 */ /* 0x0003e2000c101916 */
[C---:B------:R-:W-:Y:S01]  /*47680*/  VIADD R3, R132.reuse, UR5 ;  /* 0x0000000584037c36 */ /* 0x040fe20008000000 */
[----:B-1----:R-:W-:Y:S02]  /*47690*/  LEA.HI.X.SX32 R69, R132, R0, 0x2, P5 ;  /* 0x0000000084457211 */ /* 0x002fe400028f16ff */
[----:B---3--:R-:W-:Y:S01]  /*476a0*/  ISETP.LT.AND P2, PT, R138, UR4, !P1 ;  /* 0x000000048a007c0c */ /* 0x008fe2000cf41270 */
[C---:B------:R-:W-:Y:S01]  /*476b0*/  VIADD R134, R3.reuse, UR5 ;  /* 0x0000000503867c36 */ /* 0x040fe20008000000 */
[----:B------:R-:W3:Y:S01]  /*476c0*/  LDL.LU R138, [R1+0x1398] ;  /* 0x00139800018a7983 */ /* 0x000ee20000300800 */
[C---:B------:R-:W-:Y:S01]  /*476d0*/  LEA R132, P5, R3.reuse, R2, 0x2 ;  /* 0x0000000203847211 */ /* 0x040fe200078a10ff */
[----:B------:R-:W5:Y:S02]  /*476e0*/  LDCU UR4, c[0x0][0x39c] ;  /* 0x00007380ff0477ac */ /* 0x000f640008000800 */
[----:B------:R1:W-:Y:S01]  /*476f0*/  @P4 STG.E desc[UR22][R68.64], R70 ;  /* 0x0000004644004986 */ /* 0x0003e2000c101916 */
[----:B------:R-:W-:-:S05]  /*47700*/  LEA.HI.X.SX32 R133, R3, R0, 0x2, P5 ;  /* 0x0000000003857211 */ /* 0x000fca00028f16ff */
[----:B------:R1:W-:Y:S02]  /*47710*/  @P3 STG.E desc[UR22][R132.64], R71 ;  /* 0x0000004784003986 */ /* 0x0003e4000c101916 */
[C---:B-1----:R-:W-:Y:S01]  /*47720*/  LEA R68, P5, R134.reuse, R2, 0x2 ;  /* 0x0000000286447211 */ /* 0x042fe200078a10ff */
[----:B------:R-:W-:-:S03]  /*47730*/  VIADD R71, R134, UR5 ;  /* 0x0000000586477c36 */ /* 0x000fc60008000000 */
[----:B------:R-:W-:Y:S02]  /*47740*/  LEA.HI.X.SX32 R69, R134, R0, 0x2, P5 ;  /* 0x0000000086457211 */ /* 0x000fe400028f16ff */
[C---:B------:R-:W-:Y:S02]  /*47750*/  LEA R70, P5, R71.reuse, R2, 0x2 ;  /* 0x0000000247467211 */ /* 0x040fe400078a10ff */
[C---:B------:R-:W-:Y:S01]  /*47760*/  IADD3 R3, PT, PT, R71.reuse, UR5, RZ ;  /* 0x0000000547037c10 */ /* 0x040fe2000fffe0ff */
[----:B------:R1:W-:Y:S01]  /*47770*/  @P0 STG.E desc[UR22][R68.64], R72 ;  /* 0x0000004844000986 */ /* 0x0003e2000c101916 */
[----:B------:R-:W-:-:S03]  /*47780*/  LEA.HI.X.SX32 R71, R71, R0, 0x2, P5 ;  /* 0x0000000047477211 */ /* 0x000fc600028f16ff */
[C---:B------:R-:W-:Y:S02]  /*47790*/  VIADD R133, R3.reuse, UR5 ;  /* 0x0000000503857c36 */ /* 0x040fe40008000000 */
[----:B------:R1:W-:Y:S02]  /*477a0*/  @P2 STG.E desc[UR22][R70.64], R73 ;  /* 0x0000004946002986 */ /* 0x0003e4000c101916 */
[----:B-1----:R-:W-:-:S04]  /*477b0*/  LEA R68, P5, R3, R2, 0x2 ;  /* 0x0000000203447211 */ /* 0x002fc800078a10ff */
[----:B------:R-:W-:Y:S02]  /*477c0*/  LEA.HI.X.SX32 R69, R3, R0, 0x2, P5 ;  /* 0x0000000003457211 */ /* 0x000fe400028f16ff */
[----:B------:R-:W-:-:S04]  /*477d0*/  LEA R70, P5, R133, R2, 0x2 ;  /* 0x0000000285467211 */ /* 0x000fc800078a10ff */
[C---:B------:R-:W-:Y:S01]  /*477e0*/  LEA.HI.X.SX32 R71, R133.reuse, R0, 0x2, P5 ;  /* 0x0000000085477211 */ /* 0x040fe200028f16ff */
[----:B------:R-:W-:-:S04]  /*477f0*/  VIADD R3, R133, UR5 ;  /* 0x0000000585037c36 */ /* 0x000fc80008000000 */
[----:B------:R-:W-:Y:S01]  /*47800*/  VIADD R133, R3, UR5 ;  /* 0x0000000503857c36 */ /* 0x000fe20008000000 */
[----:B----4-:R-:W-:Y:S01]  /*47810*/  ISETP.LT.AND P4, PT, R137, UR6, !P1 ;  /* 0x0000000689007c0c */ /* 0x010fe2000cf81270 */
[----:B------:R-:W2:Y:S01]  /*47820*/  LDCU UR6, c[0x0][0x39c] ;  /* 0x00007380ff0677ac */ /* 0x000ea20008000800 */
[----:B------:R-:W4:Y:S04]  /*47830*/  LDL.LU R137, [R1+0x139c] ;  /* 0x00139c0001897983 */ /* 0x000f280000300800 */
[----:B------:R-:W4:Y:S04]  /*47840*/  LDL.LU R136, [R1+0x13a4] ;  /* 0x0013a40001887983 */ /* 0x000f280000300800 */
[----:B------:R-:W4:Y:S04]  /*47850*/  LDL.LU R135, [R1+0x1368] ;  /* 0x0013680001877983 */ /* 0x000f280000300800 */
[----:B------:R-:W4:Y:S01]  /*47860*/  LDL.LU R134, [R1+0x1370] ;  /* 0x0013700001867983 */ /* 0x000f220000300800 */
[----:B------:R-:W-:Y:S01]  /*47870*/  ISETP.LT.AND P3, PT, R141, UR7, !P1 ;  /* 0x000000078d007c0c */ /* 0x000fe2000cf61270 */
[----:B------:R-:W3:Y:S02]  /*47880*/  LDCU UR7, c[0x0][0x39c] ;  /* 0x00007380ff0777ac */ /* 0x000ee40008000800 */
[----:B------:R-:W4:Y:S04]  /*47890*/  LDL.LU R132, [R1+0x1374] ;  /* 0x0013740001847983 */ /* 0x000f280000300800 */
[----:B------:R1:W-:Y:S06]  /*478a0*/  @P4 STG.E desc[UR22][R68.64], R74 ;  /* 0x0000004a44004986 */ /* 0x0003ec000c101916 */
[----:B------:R5:W-:Y:S01]  /*478b0*/  @P3 STG.E desc[UR22][R70.64], R75 ;  /* 0x0000004b46003986 */ /* 0x000be2000c101916 */
[----:B-1----:R-:W-:-:S03]  /*478c0*/  LEA R68, P5, R3, R2, 0x2 ;  /* 0x0000000203447211 */ /* 0x002fc600078a10ff */
[----:B-----5:R-:W5:Y:S04]  /*478d0*/  LDL.LU R75, [R1+0x137c] ;  /* 0x00137c00014b7983 */ /* 0x020f680000300800 */
[----:B------:R-:W5:Y:S01]  /*478e0*/  LDL.LU R72, [R1+0x1388] ;  /* 0x0013880001487983 */ /* 0x000f620000300800 */
[----:B------:R-:W-:-:S03]  /*478f0*/  ISETP.LT.AND P0, PT, R140, UR4, !P1 ;  /* 0x000000048c007c0c */ /* 0x000fc6000cf01270 */
[----:B------:R-:W5:Y:S01]  /*47900*/  LDL.LU R74, [R1+0x1354] ;  /* 0x00135400014a7983 */ /* 0x000f620000300800 */
[----:B------:R-:W-:Y:S01]  /*47910*/  LEA.HI.X.SX32 R69, R3, R0, 0x2, P5 ;  /* 0x0000000003457211 */ /* 0x000fe200028f16ff */
[----:B------:R-:W4:Y:S01]  /*47920*/  LDCU UR4, c[0x0][0x39c] ;  /* 0x00007380ff0477ac */ /* 0x000f220008000800 */
[----:B--2---:R-:W-:Y:S02]  /*47930*/  ISETP.LT.AND P2, PT, R139, UR6, !P1 ;  /* 0x000000068b007c0c */ /* 0x004fe4000cf41270 */
[C---:B------:R-:W-:Y:S01]  /*47940*/  LEA R70, P5, R133.reuse, R2, 0x2 ;  /* 0x0000000285467211 */ /* 0x040fe200078a10ff */
[----:B------:R-:W1:Y:S03]  /*47950*/  LDCU UR6, c[0x0][0x39c] ;  /* 0x00007380ff0677ac */ /* 0x000e660008000800 */
[C---:B------:R-:W-:Y:S01]  /*47960*/  LEA.HI.X.SX32 R71, R133.reuse, R0, 0x2, P5 ;  /* 0x0000000085477211 */ /* 0x040fe200028f16ff */
[----:B------:R-:W-:Y:S06]  /*47970*/  @P0 STG.E desc[UR22][R68.64], R76 ;  /* 0x0000004c44000986 */ /* 0x000fec000c101916 */
[----:B------:R2:W-:Y:S04]  /*47980*/  @P2 STG.E desc[UR22][R70.64], R77 ;  /* 0x0000004d46002986 */ /* 0x0005e8000c101916 */
[----:B--2---:R-:W2:Y:S04]  /*47990*/  LDL.LU R77, [R1+0x1358] ;  /* 0x00135800014d7983 */ /* 0x004ea80000300800 */
[----:B------:R-:W2:Y:S01]  /*479a0*/  LDL.LU R76, [R1+0x135c] ;  /* 0x00135c00014c7983 */ /* 0x000ea20000300800 */
[----:B---3--:R-:W-:Y:S01]  /*479b0*/  ISETP.LT.AND P4, PT, R138, UR7, !P1 ;  /* 0x000000078a007c0c */ /* 0x008fe2000cf81270 */
[----:B------:R-:W3:Y:S01]  /*479c0*/  LDCU UR7, c[0x0][0x39c] ;  /* 0x00007380ff0777ac */ /* 0x000ee20008000800 */
[----:B------:R-:W-:-:S05]  /*479d0*/  VIADD R3, R133, UR5 ;  /* 0x0000000585037c36 */ /* 0x000fca0008000000 */
[C---:B------:R-:W-:Y:S01]  /*479e0*/  LEA R68, P5, R3.reuse, R2, 0x2 ;  /* 0x0000000203447211 */ /* 0x040fe200078a10ff */
[----:B------:R-:W-:-:S03]  /*479f0*/  VIADD R73, R3, UR5 ;  /* 0x0000000503497c36 */ /* 0x000fc60008000000 */
[----:B------:R-:W-:Y:S02]  /*47a00*/  LEA.HI.X.SX32 R69, R3, R0, 0x2, P5 ;  /* 0x0000000003457211 */ /* 0x000fe400028f16ff */
[C---:B------:R-:W-:Y:S02]  /*47a10*/  LEA R70, P5, R73.reuse, R2, 0x2 ;  /* 0x0000000249467211 */ /* 0x040fe400078a10ff */
[C---:B------:R-:W-:Y:S01]  /*47a20*/  IADD3 R3, PT, PT, R73.reuse, UR5, RZ ;  /* 0x0000000549037c10 */ /* 0x040fe2000fffe0ff */
[----:B------:R1:W-:Y:S01]  /*47a30*/  @P4 STG.E desc[UR22][R68.64], R78 ;  /* 0x0000004e44004986 */ /* 0x0003e2000c101916 */
[----:B------:R-:W-:-:S03]  /*47a40*/  LEA.HI.X.SX32 R71, R73, R0, 0x2, P5 ;  /* 0x0000000049477211 */ /* 0x000fc600028f16ff */
[C---:B------:R-:W-:Y:S01]  /*47a50*/  VIADD R73, R3.reuse, UR5 ;  /* 0x0000000503497c36 */ /* 0x040fe20008000000 */
[----:B-1----:R-:W-:-:S04]  /*47a60*/  LEA R68, P5, R3, R2, 0x2 ;  /* 0x0000000203447211 */ /* 0x002fc800078a10ff */
[----:B------:R-:W-:Y:S01]  /*47a70*/  LEA.HI.X.SX32 R69, R3, R0, 0x2, P5 ;  /* 0x0000000003457211 */ /* 0x000fe200028f16ff */
[----:B------:R-:W-:Y:S01]  /*47a80*/  VIADD R3, R73, UR5 ;  /* 0x0000000549037c36 */ /* 0x000fe20008000000 */
[----:B----4-:R-:W-:Y:S01]  /*47a90*/  ISETP.LT.AND P3, PT, R137, UR4, !P1 ;  /* 0x0000000489007c0c */ /* 0x010fe2000cf61270 */
[----:B------:R-:W1:Y:S01]  /*47aa0*/  LDCU UR4, c[0x0][0x39c] ;  /* 0x00007380ff0477ac */ /* 0x000e620008000800 */
[----:B------:R-:W-:Y:S01]  /*47ab0*/  ISETP.LT.AND P0, PT, R136, UR6, !P1 ;  /* 0x0000000688007c0c */ /* 0x000fe2000cf01270 */
[----:B------:R-:W4:Y:S01]  /*47ac0*/  LDCU UR6, c[0x0][0x39c] ;  /* 0x00007380ff0677ac */ /* 0x000f220008000800 */
[----:B---3--:R-:W-:Y:S01]  /*47ad0*/  ISETP.LT.AND P2, PT, R135, UR7, !P1 ;  /* 0x0000000787007c0c */ /* 0x008fe2000cf41270 */
[----:B------:R-:W5:Y:S01]  /*47ae0*/  LDCU UR7, c[0x0][0x39c] ;  /* 0x00007380ff0777ac */ /* 0x000f620008000800 */
[----:B-1----:R-:W-:Y:S01]  /*47af0*/  ISETP.LT.AND P4, PT, R134, UR4, !P1 ;  /* 0x0000000486007c0c */ /* 0x002fe2000cf81270 */
[----:B------:R-:W1:Y:S06]  /*47b00*/  LDCU UR4, c[0x0][0x39c] ;  /* 0x00007380ff0477ac */ /* 0x000e6c0008000800 */
[----:B------:R3:W-:Y:S01]  /*47b10*/  @P3 STG.E desc[UR22][R70.64], R79 ;  /* 0x0000004f46003986 */ /* 0x0007e2000c101916 */
[----:B----4-:R-:W-:Y:S01]  /*47b20*/  ISETP.LT.AND P3, PT, R132, UR6, !P1 ;  /* 0x0000000684007c0c */ /* 0x010fe2000cf61270 */
[----:B------:R-:W4:Y:S02]  /*47b30*/  LDCU UR6, c[0x0][0x39c] ;  /* 0x00007380ff0677ac */ /* 0x000f240008000800 */
[----:B------:R1:W-:Y:S01]  /*47b40*/  @P0 STG.E desc[UR22][R68.64], R80 ;  /* 0x0000005044000986 */ /* 0x0003e2000c101916 */
[----:B---3--:R-:W-:-:S04]  /*47b50*/  LEA R70, P5, R73, R2, 0x2 ;  /* 0x0000000249467211 */ /* 0x008fc800078a10ff */
[----:B------:R-:W-:Y:S01]  /*47b60*/  LEA.HI.X.SX32 R71, R73, R0, 0x2, P5 ;  /* 0x0000000049477211 */ /* 0x000fe200028f16ff */
[C---:B------:R-:W-:Y:S01]  /*47b70*/  VIADD R73, R3.reuse, UR5 ;  /* 0x0000000503497c36 */ /* 0x040fe20008000000 */
[----:B-1----:R-:W-:Y:S02]  /*47b80*/  LEA R68, P5, R3, R2, 0x2 ;  /* 0x0000000203447211 */ /* 0x002fe400078a10ff */
[----:B-----5:R-:W-:Y:S01]  /*47b90*/  ISETP.LT.AND P0, PT, R75, UR7, !P1 ;  /* 0x000000074b007c0c */ /* 0x020fe2000cf01270 */
[----:B------:R1:W-:Y:S01]  /*47ba0*/  @P2 STG.E desc[UR22][R70.64], R81 ;  /* 0x0000005146002986 */ /* 0x0003e2000c101916 */
[----:B------:R-:W2:Y:S01]  /*47bb0*/  LDCU UR7, c[0x0][0x39c] ;  /* 0x00007380ff0777ac */ /* 0x000ea20008000800 */
[----:B------:R-:W-:Y:S02]  /*47bc0*/  ISETP.LT.AND P2, PT, R72, UR4, !P1 ;  /* 0x0000000448007c0c */ /* 0x000fe4000cf41270 */
[----:B------:R-:W3:Y:S01]  /*47bd0*/  LDL.LU R75, [R1+0x1360] ;  /* 0x00136000014b7983 */ /* 0x000ee20000300800 */
[----:B------:R-:W5:Y:S01]  /*47be0*/  LDCU UR4, c[0x0][0x39c] ;  /* 0x00007380ff0477ac */ /* 0x000f620008000800 */
[----:B------:R-:W-:-:S02]  /*47bf0*/  LEA.HI.X.SX32 R69, R3, R0, 0x2, P5 ;  /* 0x0000000003457211 */ /* 0x000fc400028f16ff */
[----:B------:R-:W3:Y:S01]  /*47c00*/  LDL.LU R72, [R1+0x1364] ;  /* 0x0013640001487983 */ /* 0x000ee20000300800 */
[C---:B------:R-:W-:Y:S01]  /*47c10*/  VIADD R3, R73.reuse, UR5 ;  /* 0x0000000549037c36 */ /* 0x040fe20008000000 */
[C---:B-1----:R-:W-:Y:S02]  /*47c20*/  LEA R70, P5, R73.reuse, R2, 0x2 ;  /* 0x0000000249467211 */ /* 0x042fe400078a10ff */
[----:B------:R1:W-:Y:S01]  /*47c30*/  @P4 STG.E desc[UR22][R68.64], R82 ;  /* 0x0000005244004986 */ /* 0x0003e2000c101916 */
[----:B----4-:R-:W-:Y:S01]  /*47c40*/  ISETP.LT.AND P4, PT, R74, UR6, !P1 ;  /* 0x000000064a007c0c */ /* 0x010fe2000cf81270 */
[----:B------:R-:W3:Y:S01]  /*47c50*/  LDCU UR6, c[0x0][0x39c] ;  /* 0x00007380ff0677ac */ /* 0x000ee20008000800 */
[----:B------:R-:W-:Y:S01]  /*47c60*/  LEA.HI.X.SX32 R71, R73, R0, 0x2, P5 ;  /* 0x0000000049477211 */ /* 0x000fe200028f16ff */
[----:B------:R-:W4:Y:S01]  /*47c70*/  LDL.LU R74, [R1+0x1330] ;  /* 0x00133000014a7983 */ /* 0x000f220000300800 */
[----:B-1----:R-:W-:-:S04]  /*47c80*/  LEA R68, P5, R3, R2, 0x2 ;  /* 0x0000000203447211 */ /* 0x002fc800078a10ff */
[----:B------:R-:W-:Y:S01]  /*47c90*/  LEA.HI.X.SX32 R69, R3, R0, 0x2, P5 ;  /* 0x0000000003457211 */ /* 0x000fe200028f16ff */
[----:B------:R1:W-:Y:S01]  /*47ca0*/  @P3 STG.E desc[UR22][R70.64], R83 ;  /* 0x0000005346003986 */ /* 0x0003e2000c101916 */
[----:B--2---:R-:W-:-:S03]  /*47cb0*/  ISETP.LT.AND P3, PT, R77, UR7, !P1 ;  /* 0x000000074d007c0c */ /* 0x004fc6000cf61270 */
[----:B------:R2:W-:Y:S01]  /*47cc0*/  @P0 STG.E desc[UR22][R68.64], R84 ;  /* 0x0000005444000986 */ /* 0x0005e2000c101916 */
[----:B------:R-:W-:Y:S01]  /*47cd0*/  VIADD R73, R3, UR5 ;  /* 0x0000000503497c36 */ /* 0x000fe20008000000 */
[----:B------:R-:W3:Y:S01]  /*47ce0*/  LDCU UR7, c[0x0][0x39c] ;  /* 0x00007380ff0777ac */ /* 0x000ee20008000800 */
[----:B-----5:R-:W-:Y:S01]  /*47cf0*/  ISETP.LT.AND P0, PT, R76, UR4, !P1 ;  /* 0x000000044c007c0c */ /* 0x020fe2000cf01270 */
[----:B------:R-:W5:Y:S02]  /*47d00*/  LDL.LU R77, [R1+0x1338] ;  /* 0x00133800014d7983 */ /* 0x000f640000300800 */
[C---:B------:R-:W-:Y:S01]  /*47d10*/  IADD3 R3, PT, PT, R73.reuse, UR5, RZ ;  /* 0x0000000549037c10 */ /* 0x040fe2000fffe0ff */
[----:B------:R-:W4:Y:S01]  /*47d20*/  LDCU UR4, c[0x0][0x39c] ;  /* 0x00007380ff0477ac */ /* 0x000f220008000800 */
[----:B------:R-:W5:Y:S01]  /*47d30*/  LDL.LU R76, [R1+0x1340] ;  /* 0x00134000014c7983 */ /* 0x000f620000300800 */
[----:B-1----:R-:W-:-:S04]  /*47d40*/  LEA R70, P5, R73, R2, 0x2 ;  /* 0x0000000249467211 */ /* 0x002fc800078a10ff */
[----:B------:R-:W-:Y:S02]  /*47d50*/  LEA.HI.X.SX32 R71, R73, R0, 0x2, P5 ;  /* 0x0000000049477211 */ /* 0x000fe400028f16ff */
[C---:B--2---:R-:W-:Y:S01]  /*47d60*/  LEA R68, P5, R3.reuse, R2, 0x2 ;  /* 0x0000000203447211 */ /* 0x044fe200078a10ff */
[----:B------:R-:W-:-:S03]  /*47d70*/  VIADD R73, R3, UR5 ;  /* 0x0000000503497c36 */ /* 0x000fc60008000000 */
[----:B------:R-:W-:Y:S01]  /*47d80*/  LEA.HI.X.SX32 R69, R3, R0, 0x2, P5 ;  /* 0x0000000003457211 */ /* 0x000fe200028f16ff */
[----:B------:R1:W-:Y:S01]  /*47d90*/  @P2 STG.E desc[UR22][R70.64], R85 ;  /* 0x0000005546002986 */ /* 0x0003e2000c101916 */
[----:B------:R-:W-:-:S03]  /*47da0*/  VIADD R3, R73, UR5 ;  /* 0x0000000549037c36 */ /* 0x000fc60008000000 */
[----:B------:R2:W-:Y:S01]  /*47db0*/  @P4 STG.E desc[UR22][R68.64], R86 ;  /* 0x0000005644004986 */ /* 0x0005e2000c101916 */
[----:B-1----:R-:W-:-:S04]  /*47dc0*/  LEA R70, P5, R73, R2, 0x2 ;  /* 0x0000000249467211 */ /* 0x002fc800078a10ff */
[----:B------:R-:W-:Y:S01]  /*47dd0*/  LEA.HI.X.SX32 R71, R73, R0, 0x2, P5 ;  /* 0x0000000049477211 */ /* 0x000fe200028f16ff */
[C---:B------:R-:W-:Y:S01]  /*47de0*/  VIADD R73, R3.reuse, UR5 ;  /* 0x0000000503497c36 */ /* 0x040fe20008000000 */
[----:B--2---:R-:W-:-:S03]  /*47df0*/  LEA R68, P5, R3, R2, 0x2 ;  /* 0x0000000203447211 */ /* 0x004fc600078a10ff */
[----:B------:R1:W-:Y:S01]  /*47e00*/  @P3 STG.E desc[UR22][R70.64], R87 ;  /* 0x0000005746003986 */ /* 0x0003e2000c101916 */
[----:B------:R-:W-:Y:S02]  /*47e10*/  LEA.HI.X.SX32 R69, R3, R0, 0x2, P5 ;  /* 0x0000000003457211 */ /* 0x000fe400028f16ff */
[----:B-1----:R-:W-:-:S04]  /*47e20*/  LEA R70, P5, R73, R2, 0x2 ;  /* 0x0000000249467211 */ /* 0x002fc800078a10ff */
[----:B------:R-:W-:Y:S01]  /*47e30*/  LEA.HI.X.SX32 R71, R73, R0, 0x2, P5 ;  /* 0x0000000049477211 */ /* 0x000fe200028f16ff */
[----:B------:R1:W-:Y:S01]  /*47e40*/  @P0 STG.E desc[UR22][R68.64], R88 ;  /* 0x0000005844000986 */ /* 0x0003e2000c101916 */
[----:B---3--:R-:W-:Y:S01]  /*47e50*/  ISETP.LT.AND P2, PT, R75, UR6, !P1 ;  /* 0x000000064b007c0c */ /* 0x008fe2000cf41270 */
[----:B------:R-:W5:Y:S02]  /*47e60*/  LDCU UR6, c[0x0][0x39c] ;  /* 0x00007380ff0677ac */ /* 0x000f640008000800 */
[----:B------:R-:W2:Y:S01]  /*47e70*/  LDL.LU R75, [R1+0x1348] ;  /* 0x00134800014b7983 */ /* 0x000ea20000300800 */
[----:B------:R-:W-:Y:S01]  /*47e80*/  ISETP.LT.AND P4, PT, R72, UR7, !P1 ;  /* 0x0000000748007c0c */ /* 0x000fe2000cf81270 */
[----:B------:R-:W3:Y:S02]  /*47e90*/  LDCU UR7, c[0x0][0x39c] ;  /* 0x00007380ff0777ac */ /* 0x000ee40008000800 */
[----:B------:R-:W2:Y:S01]  /*47ea0*/  LDL.LU R72, [R1+0x1350] ;  /* 0x0013500001487983 */ /* 0x000ea20000300800 */
[----:B----4-:R-:W-:-:S05]  /*47eb0*/  ISETP.LT.AND P3, PT, R74, UR4, !P1 ;  /* 0x000000044a007c0c */ /* 0x010fca000cf61270 */
[----:B------:R4:W-:Y:S01]  /*47ec0*/  @P2 STG.E desc[UR22][R70.64], R89 ;  /* 0x0000005946002986 */ /* 0x0009e2000c101916 */
[----:B------:R-:W-:Y:S01]  /*47ed0*/  VIADD R3, R73, UR5 ;  /* 0x0000000549037c36 */ /* 0x000fe20008000000 */
[----:B------:R-:W2:Y:S02]  /*47ee0*/  LDCU UR4, c[0x0][0x39c] ;  /* 0x00007380ff0477ac */ /* 0x000ea40008000800 */
[----:B------:R-:W2:Y:S01]  /*47ef0*/  LDL.LU R74, [R1+0x1318] ;  /* 0x00131800014a7983 */ /* 0x000ea20000300800 */
[----:B-----5:R-:W-:Y:S01]  /*47f00*/  ISETP.LT.AND P0, PT, R77, UR6, !P1 ;  /* 0x000000064d007c0c */ /* 0x020fe2000cf01270 */
[----:B------:R-:W5:Y:S02]  /*47f10*/  LDCU UR6, c[0x0][0x39c] ;  /* 0x00007380ff0677ac */ /* 0x000f640008000800 */
[----:B------:R-:W2:Y:S01]  /*47f20*/  LDL.LU R77, [R1+0x131c] ;  /* 0x00131c00014d7983 */ /* 0x000ea20000300800 */
[----:B---3--:R-:W-:Y:S01]  /*47f30*/  ISETP.LT.AND P2, PT, R76, UR7, !P1 ;  /* 0x000000074c007c0c */ /* 0x008fe2000cf41270 */
[----:B------:R-:W-:-:S02]  /*47f40*/  VIADD R73, R3, UR5 ;  /* 0x0000000503497c36 */ /* 0x000fc40008000000 */
[----:B------:R-:W3:Y:S01]  /*47f50*/  LDL.LU R76, [R1+0x1320] ;  /* 0x00132000014c7983 */ /* 0x000ee20000300800 */
[C---:B-1----:R-:W-:Y:S01]  /*47f60*/  LEA R68, P5, R3.reuse, R2, 0x2 ;  /* 0x0000000203447211 */ /* 0x042fe200078a10ff */
[----:B------:R-:W1:Y:S03]  /*47f70*/  LDCU UR7, c[0x0][0x39c] ;  /* 0x00007380ff0777ac */ /* 0x000e660008000800 */
[----:B------:R-:W-:Y:S02]  /*47f80*/  LEA.HI.X.SX32 R69, R3, R0, 0x2, P5 ;  /* 0x0000000003457211 */ /* 0x000fe400028f16ff */
[C---:B----4-:R-:W-:Y:S02]  /*47f90*/  LEA R70, P5, R73.reuse, R2, 0x2 ;  /* 0x0000000249467211 */ /* 0x050fe400078a10ff */
[C---:B------:R-:W-:Y:S02]  /*47fa0*/  IADD3 R3, PT, PT, R73.reuse, UR5, RZ ;  /* 0x0000000549037c10 */ /* 0x040fe4000fffe0ff */
[----:B------:R-:W-:Y:S01]  /*47fb0*/  LEA.HI.X.SX32 R71, R73, R0, 0x2, P5 ;  /* 0x0000000049477211 */ /* 0x000fe200028f16ff */
[----:B------:R4:W-:Y:S02]  /*47fc0*/  @P4 STG.E desc[UR22][R68.64], R90 ;  /* 0x0000005a44004986 */ /* 0x0009e4000c101916 */
[----:B------:R-:W-:-:S02]  /*47fd0*/  VIADD R73, R3, UR5 ;  /* 0x0000000503497c36 */ /* 0x000fc40008000000 */
[----:B------:R1:W-:Y:S01]  /*47fe0*/  @P3 STG.E desc[UR22][R70.64], R91 ;  /* 0x0000005b46003986 */ /* 0x0003e2000c101916 */
[----:B----4-:R-:W-:-:S04]  /*47ff0*/  LEA R68, P5, R3, R2, 0x2 ;  /* 0x0000000203447211 */ /* 0x010fc800078a10ff */
[----:B------:R-:W-:Y:S01]  /*48000*/  LEA.HI.X.SX32 R69, R3, R0, 0x2, P5 ;  /* 0x0000000003457211 */ /* 0x000fe200028f16ff */
[C---:B------:R-:W-:Y:S01]  /*48010*/  VIADD R3, R73.reuse, UR5 ;  /* 0x0000000549037c36 */ /* 0x040fe20008000000 */
[----:B-1----:R-:W-:-:S03]  /*48020*/  LEA R70, P5, R73, R2, 0x2 ;  /* 0x0000000249467211 */ /* 0x002fc600078a10ff */
[----:B------:R1:W-:Y:S01]  /*48030*/  @P0 STG.E desc[UR22][R68.64], R92 ;  /* 0x0000005c44000986 */ /* 0x0003e2000c101916 */
[----:B------:R-:W-:Y:S02]  /*48040*/  LEA.HI.X.SX32 R71, R73, R0, 0x2, P5 ;  /* 0x0000000049477211 */ /* 0x000fe400028f16ff */
[----:B-1----:R-:W-:-:S04]  /*48050*/  LEA R68, P5, R3, R2, 0x2 ;  /* 0x0000000203447211 */ /* 0x002fc800078a10ff */
[----:B------:R-:W-:Y:S01]  /*48060*/  LEA.HI.X.SX32 R69, R3, R0, 0x2, P5 ;  /* 0x0000000003457211 */ /* 0x000fe200028f16ff */
[----:B------:R1:W-:Y:S01]  /*48070*/  @P2 STG.E desc[UR22][R70.64], R93 ;  /* 0x0000005d46002986 */ /* 0x0003e2000c101916 */
[----:B--2---:R-:W-:Y:S01]  /*48080*/  ISETP.LT.AND P4, PT, R75, UR4, !P1 ;  /* 0x000000044b007c0c */ /* 0x004fe2000cf81270 */
[----:B------:R-:W2:Y:S02]  /*48090*/  LDCU UR4, c[0x0][0x39c] ;  /* 0x00007380ff0477ac */ /* 0x000ea40008000800 */
[----:B------:R-:W4:Y:S01]  /*480a0*/  LDL.LU R75, [R1+0x1324] ;  /* 0x00132400014b7983 */ /* 0x000f220000300800 */
[----:B-----5:R-:W-:Y:S01]  /*480b0*/  ISETP.LT.AND P3, PT, R72, UR6, !P1 ;  /* 0x0000000648007c0c */ /* 0x020fe2000cf61270 */
[----:B------:R-:W3:Y:S02]  /*480c0*/  LDCU UR6, c[0x0][0x39c] ;  /* 0x00007380ff0677ac */ /* 0x000ee40008000800 */
[----:B------:R-:W5:Y:S01]  /*480d0*/  LDL.LU R72, [R1+0x1328] ;  /* 0x0013280001487983 */ /* 0x000f620000300800 */
[----:B------:R-:W-:-:S05]  /*480e0*/  ISETP.LT.AND P0, PT, R74, UR7, !P1 ;  /* 0x000000074a007c0c */ /* 0x000fca000cf01270 */
[----:B------:R1:W-:Y:S01]  /*480f0*/  @P4 STG.E desc[UR22][R68.64], R94 ;  /* 0x0000005e44004986 */ /* 0x0003e2000c101916 */
[----:B------:R-:W-:Y:S01]  /*48100*/  VIADD R73, R3, UR5 ;  /* 0x0000000503497c36 */ /* 0x000fe20008000000 */
[----:B------:R-:W4:Y:S02]  /*48110*/  LDCU UR7, c[0x0][0x39c] ;  /* 0x00007380ff0777ac */ /* 0x000f240008000800 */
[----:B------:R-:W5:Y:S01]  /*48120*/  LDL.LU R74, [R1+0x12fc] ;  /* 0x0012fc00014a7983 */ /* 0x000f620000300800 */
[----:B--2---:R-:W-:Y:S01]  /*48130*/  ISETP.LT.AND P2, PT, R77, UR4, !P1 ;  /* 0x000000044d007c0c */ /* 0x004fe2000cf41270 */
        /* <DEDUP_REMOVED lines=8> */
[C---:B------:R-:W-:Y:S01]  /*481c0*/  LEA R68, P5, R3.reuse, R2, 0x2 ;  /* 0x0000000203447211 */ /* 0x040fe200078a10ff */
[----:B------:R-:W-:-:S03]  /*481d0*/  VIADD R73, R3, UR5 ;  /* 0x0000000503497c36 */ /* 0x000fc60008000000 */
[----:B------:R-:W-:Y:S01]  /*481e0*/  LEA.HI.X.SX32 R69, R3, R0, 0x2, P5 ;  /* 0x0000000003457211 */ /* 0x000fe200028f16ff */
[----:B------:R1:W-:Y:S01]  /*481f0*/  @P3 STG.E desc[UR22][R70.64], R95 ;  /* 0x0000005f46003986 */ /* 0x0003e2000c101916 */
[----:B------:R-:W-:-:S03]  /*48200*/  IADD3 R3, PT, PT, R73, UR5, RZ ;  /* 0x0000000549037c10 */ /* 0x000fc6000fffe0ff */
[----:B------:R1:W-:Y:S02]  /*48210*/  @P0 STG.E desc[UR22][R68.64], R96 ;  /* 0x0000006044000986 */ /* 0x0003e4000c101916 */
[----:B-1----:R-:W-:-:S04]  /*48220*/  LEA R70, P5, R73, R2, 0x2 ;  /* 0x0000000249467211 */ /* 0x002fc800078a10ff */
[----:B------:R-:W-:Y:S01]  /*48230*/  LEA.HI.X.SX32 R71, R73, R0, 0x2, P5 ;  /* 0x0000000049477211 */ /* 0x000fe200028f16ff */
[C---:B------:R-:W-:Y:S01]  /*48240*/  VIADD R73, R3.reuse, UR5 ;  /* 0x0000000503497c36 */ /* 0x040fe20008000000 */
[----:B------:R-:W-:-:S03]  /*48250*/  LEA R68, P5, R3, R2, 0x2 ;  /* 0x0000000203447211 */ /* 0x000fc600078a10ff */
[----:B------:R1:W-:Y:S01]  /*48260*/  @P2 STG.E desc[UR22][R70.64], R97 ;  /* 0x0000006146002986 */ /* 0x0003e2000c101916 */
[----:B------:R-:W-:Y:S02]  /*48270*/  LEA.HI.X.SX32 R69, R3, R0, 0x2, P5 ;  /* 0x0000000003457211 */ /* 0x000fe400028f16ff */
[----:B-1----:R-:W-:-:S04]  /*48280*/  LEA R70, P5, R73, R2, 0x2 ;  /* 0x0000000249467211 */ /* 0x002fc800078a10ff */
[----:B------:R-:W-:Y:S01]  /*48290*/  LEA.HI.X.SX32 R71, R73, R0, 0x2, P5 ;  /* 0x0000000049477211 */ /* 0x000fe200028f16ff */
[----:B------:R1:W-:Y:S01]  /*482a0*/  @P4 STG.E desc[UR22][R68.64], R98 ;  /* 0x0000006244004986 */ /* 0x0003e2000c101916 */
[----:B----4-:R-:W-:Y:S01]  /*482b0*/  ISETP.LT.AND P3, PT, R75, UR7, !P1 ;  /* 0x000000074b007c0c */ /* 0x010fe2000cf61270 */
        /* <DEDUP_REMOVED lines=23> */
[----:B------:R-:W-:-:S03]  /*48430*/  VIADD R73, R3, UR5 ;  /* 0x0000000503497c36 */ /* 0x000fc60008000000 */
[----:B------:R1:W-:Y:S02]  /*48440*/  @P2 STG.E desc[UR22][R70.64], R101 ;  /* 0x0000006546002986 */ /* 0x0003e4000c101916 */
[----:B-1----:R-:W-:-:S04]  /*48450*/  LEA R68, P5, R3, R2, 0x2 ;  /* 0x0000000203447211 */ /* 0x002fc800078a10ff */
[----:B------:R-:W-:Y:S02]  /*48460*/  LEA.HI.X.SX32 R69, R3, R0, 0x2, P5 ;  /* 0x0000000003457211 */ /* 0x000fe400028f16ff */
[C---:B------:R-:W-:Y:S02]  /*48470*/  LEA R70, P5, R73.reuse, R2, 0x2 ;  /* 0x0000000249467211 */ /* 0x040fe400078a10ff */
[C---:B------:R-:W-:Y:S01]  /*48480*/  IADD3 R3, PT, PT, R73.reuse, UR5, RZ ;  /* 0x0000000549037c10 */ /* 0x040fe2000fffe0ff */
        /* <DEDUP_REMOVED lines=45> */
[----:B------:R-:W5:Y:S06]  /*48760*/  LDL.LU R72, [R1+0x12d8] ;  /* 0x0012d80001487983 */ /* 0x000f6c0000300800 */
[----:B------:R1:W-:Y:S01]  /*48770*/  @P2 STG.E desc[UR22][R70.64], R109 ;  /* 0x0000006d46002986 */ /* 0x0003e2000c101916 */
[----:B------:R-:W-:Y:S01]  /*48780*/  ISETP.LT.AND P3, PT, R74, UR7, !P1 ;  /* 0x000000074a007c0c */ /* 0x000fe2000cf61270 */
[----:B------:R-:W4:Y:S02]  /*48790*/  LDCU UR7, c[0x0][0x39c] ;  /* 0x00007380ff0777ac */ /* 0x000f240008000800 */
[----:B------:R-:W5:Y:S04]  /*487a0*/  LDL.LU R74, [R1+0x12b4] ;  /* 0x0012b400014a7983 */ /* 0x000f680000300800 */
[----:B------:R-:W5:Y:S01]  /*487b0*/  LDL.LU R78, [R1+0x12ac] ;  /* 0x0012ac00014e7983 */ /* 0x000f620000300800 */
[----:B---3--:R-:W-:Y:S01]  /*487c0*/  ISETP.LT.AND P2, PT, R76, UR6, !P1 ;  /* 0x000000064c007c0c */ /* 0x008fe2000cf41270 */
[----:B------:R-:W3:Y:S02]  /*487d0*/  LDCU UR6, c[0x0][0x39c] ;  /* 0x00007380ff0677ac */ /* 0x000ee40008000800 */
[----:B------:R-:W5:Y:S01]  /*487e0*/  LDL.LU R76, [R1+0x12a8] ;  /* 0x0012a800014c7983 */ /* 0x000f620000300800 */
[----:B------:R-:W-:-:S02]  /*487f0*/  IADD3 R3, PT, PT, R73, UR5, RZ ;  /* 0x0000000549037c10 */ /* 0x000fc4000fffe0ff */
[----:B--2---:R-:W-:Y:S01]  /*48800*/  ISETP.LT.AND P0, PT, R77, UR4, !P1 ;  /* 0x000000044d007c0c */ /* 0x004fe2000cf01270 */
[----:B------:R-:W5:Y:S01]  /*48810*/  LDCU UR4, c[0x0][0x39c] ;  /* 0x00007380ff0477ac */ /* 0x000f620008000800 */
[C---:B-1----:R-:W-:Y:S01]  /*48820*/  LEA R68, P5, R3.reuse, R2, 0x2 ;  /* 0x0000000203447211 */ /* 0x042fe200078a10ff */
[C---:B------:R-:W-:Y:S01]  /*48830*/  VIADD R73, R3.reuse, UR5 ;  /* 0x0000000503497c36 */ /* 0x040fe20008000000 */
[----:B------:R-:W2:Y:S02]  /*48840*/  LDL.LU R80, [R1+0x12a4] ;  /* 0x0012a40001507983 */ /* 0x000ea40000300800 */
[----:B------:R-:W-:Y:S02]  /*48850*/  LEA.HI.X.SX32 R69, R3, R0, 0x2, P5 ;  /* 0x0000000003457211 */ /* 0x000fe400028f16ff */
[C---:B------:R-:W-:Y:S01]  /*48860*/  LEA R70, P5, R73.reuse, R2, 0x2 ;  /* 0x0000000249467211 */ /* 0x040fe200078a10ff */
[C---:B------:R-:W-:Y:S01]  /*48870*/  VIADD R3, R73.reuse, UR5 ;  /* 0x0000000549037c36 */ /* 0x040fe20008000000 */
[----:B------:R-:W2:Y:S02]  /*48880*/  LDL.LU R77, [R1+0x12a0] ;  /* 0x0012a000014d7983 */ /* 0x000ea40000300800 */
[----:B------:R-:W-:-:S02]  /*48890*/  LEA.HI.X.SX32 R71, R73, R0, 0x2, P5 ;  /* 0x0000000049477211 */ /* 0x000fc400028f16ff */
[----:B------:R1:W-:Y:S01]  /*488a0*/  @P4 STG.E desc[UR22][R68.64], R110 ;  /* 0x0000006e44004986 */ /* 0x0003e2000c101916 */
[----:B------:R-:W-:-:S03]  /*488b0*/  VIADD R73, R3, UR5 ;  /* 0x0000000503497c36 */ /* 0x000fc60008000000 */
[----:B------:R3:W-:Y:S04]  /*488c0*/  @P3 STG.E desc[UR22][R70.64], R111 ;  /* 0x0000006f46003986 */ /* 0x0007e8000c101916 */
[----:B------:R-:W2:Y:S01]  /*488d0*/  LDL.LU R79, [R1+0x1288] ;  /* 0x00128800014f7983 */ /* 0x000ea20000300800 */
[----:B-1----:R-:W-:-:S04]  /*488e0*/  LEA R68, P5, R3, R2, 0x2 ;  /* 0x0000000203447211 */ /* 0x002fc800078a10ff */
[----:B------:R-:W-:Y:S01]  /*488f0*/  LEA.HI.X.SX32 R69, R3, R0, 0x2, P5 ;  /* 0x0000000003457211 */ /* 0x000fe200028f16ff */
[----:B------:R-:W-:-:S04]  /*48900*/  VIADD R3, R73, UR5 ;  /* 0x0000000549037c36 */ /* 0x000fc80008000000 */
[----:B------:R1:W-:Y:S01]  /*48910*/  @P0 STG.E desc[UR22][R68.64], R112 ;  /* 0x0000007044000986 */ /* 0x0003e2000c101916 */
[----:B----4-:R-:W-:Y:S01]  /*48920*/  ISETP.LT.AND P4, PT, R75, UR7, !P1 ;  /* 0x000000074b007c0c */ /* 0x010fe2000cf81270 */
[----:B------:R-:W4:Y:S01]  /*48930*/  LDCU UR7, c[0x0][0x39c] ;  /* 0x00007380ff0777ac */ /* 0x000f220008000800 */
[----:B-----5:R-:W-:Y:S01]  /*48940*/  ISETP.LT.AND P3, PT, R72, UR4, !P1 ;  /* 0x0000000448007c0c */ /* 0x020fe2000cf61270 */
[----:B------:R-:W5:Y:S01]  /*48950*/  LDCU UR4, c[0x0][0x39c] ;  /* 0x00007380ff0477ac */ /* 0x000f620008000800 */
[----:B------:R-:W-:-:S04]  /*48960*/  LEA R72, P5, R73, R2, 0x2 ;  /* 0x0000000249487211 */ /* 0x000fc800078a10ff */
[----:B------:R-:W-:-:S05]  /*48970*/  LEA.HI.X.SX32 R73, R73, R0, 0x2, P5 ;  /* 0x0000000049497211 */ /* 0x000fca00028f16ff */
[----:B------:R1:W-:Y:S01]  /*48980*/  @P2 STG.E desc[UR22][R72.64], R113 ;  /* 0x0000007148002986 */ /* 0x0003e2000c101916 */
[----:B---3--:R-:W-:Y:S01]  /*48990*/  ISETP.LT.AND P0, PT, R74, UR6, !P1 ;  /* 0x000000064a007c0c */ /* 0x008fe2000cf01270 */
[C---:B------:R-:W-:Y:S01]  /*489a0*/  VIADD R71, R3.reuse, UR5 ;  /* 0x0000000503477c36 */ /* 0x040fe20008000000 */
[C---:B------:R-:W-:Y:S01]  /*489b0*/  LEA R74, P5, R3.reuse, R2, 0x2 ;  /* 0x00000002034a7211 */ /* 0x040fe200078a10ff */
[----:B------:R-:W2:Y:S03]  /*489c0*/  LDCU UR6, c[0x0][0x39c] ;  /* 0x00007380ff0677ac */ /* 0x000ea60008000800 */
[----:B------:R-:W-:Y:S02]  /*489d0*/  LEA.HI.X.SX32 R75, R3, R0, 0x2, P5 ;  /* 0x00000000034b7211 */ /* 0x000fe400028f16ff */
[----:B----4-:R-:W-:Y:S01]  /*489e0*/  ISETP.LT.AND P2, PT, R78, UR7, !P1 ;  /* 0x000000074e007c0c */ /* 0x010fe2000cf41270 */
[----:B------:R-:W3:Y:S01]  /*489f0*/  LDCU UR7, c[0x0][0x39c] ;  /* 0x00007380ff0777ac */ /* 0x000ee20008000800 */
[----:B------:R-:W4:Y:S04]  /*48a00*/  LDL.LU R78, [R1+0x1284] ;  /* 0x00128400014e7983 */ /* 0x000f280000300800 */
[----:B------:R2:W-:Y:S01]  /*48a10*/  @P4 STG.E desc[UR22][R74.64], R114 ;  /* 0x000000724a004986 */ /* 0x0005e2000c101916 */
[----:B-----5:R-:W-:Y:S01]  /*48a20*/  ISETP.LT.AND P4, PT, R76, UR4, !P1 ;  /* 0x000000044c007c0c */ /* 0x020fe2000cf81270 */
[----:B------:R-:W5:Y:S02]  /*48a30*/  LDCU UR4, c[0x0][0x39c] ;  /* 0x00007380ff0477ac */ /* 0x000f640008000800 */
[----:B------:R-:W4:Y:S01]  /*48a40*/  LDL.LU R76, [R1+0x1280] ;  /* 0x00128000014c7983 */ /* 0x000f220000300800 */
[----:B------:R-:W-:-:S02]  /*48a50*/  LEA R70, P5, R71, R2, 0x2 ;  /* 0x0000000247467211 */ /* 0x000fc400078a10ff */
[C---:B------:R-:W-:Y:S01]  /*48a60*/  IADD3 R3, PT, PT, R71.reuse, UR5, RZ ;  /* 0x0000000547037c10 */ /* 0x040fe2000fffe0ff */
[----:B------:R-:W4:Y:S01]  /*48a70*/  LDL.LU R81, [R1+0x127c] ;  /* 0x00127c0001517983 */ /* 0x000f220000300800 */
[----:B------:R-:W-:Y:S02]  /*48a80*/  LEA.HI.X.SX32 R71, R71, R0, 0x2, P5 ;  /* 0x0000000047477211 */ /* 0x000fe400028f16ff */
[C---:B-1----:R-:W-:Y:S01]  /*48a90*/  LEA R68, P5, R3.reuse, R2, 0x2 ;  /* 0x0000000203447211 */ /* 0x042fe200078a10ff */
[----:B------:R-:W-:-:S03]  /*48aa0*/  VIADD R73, R3, UR5 ;  /* 0x0000000503497c36 */ /* 0x000fc60008000000 */
[----:B------:R-:W-:Y:S02]  /*48ab0*/  LEA.HI.X.SX32 R69, R3, R0, 0x2, P5 ;  /* 0x0000000003457211 */ /* 0x000fe400028f16ff */
[C---:B------:R-:W-:Y:S01]  /*48ac0*/  LEA R72, P5, R73.reuse, R2, 0x2 ;  /* 0x0000000249487211 */ /* 0x040fe200078a10ff */
[----:B------:R-:W-:-:S03]  /*48ad0*/  VIADD R3, R73, UR5 ;  /* 0x0000000549037c36 */ /* 0x000fc60008000000 */
[----:B------:R-:W-:Y:S01]  /*48ae0*/  LEA.HI.X.SX32 R73, R73, R0, 0x2, P5 ;  /* 0x0000000049497211 */ /* 0x000fe200028f16ff */
[----:B------:R1:W-:Y:S01]  /*48af0*/  @P3 STG.E desc[UR22][R70.64], R115 ;  /* 0x0000007346003986 */ /* 0x0003e2000c101916 */
[----:B--2---:R-:W-:Y:S01]  /*48b00*/  ISETP.LT.AND P3, PT, R80, UR6, !P1 ;  /* 0x0000000650007c0c */ /* 0x004fe2000cf61270 */
[----:B------:R-:W4:Y:S02]  /*48b10*/  LDCU UR6, c[0x0][0x39c] ;  /* 0x00007380ff0677ac */ /* 0x000f240008000800 */
[----:B------:R-:W-:Y:S01]  /*48b20*/  @P0 STG.E desc[UR22][R68.64], R116 ;  /* 0x0000007444000986 */ /* 0x000fe2000c101916 */
[----:B---3--:R-:W-:Y:S01]  /*48b30*/  ISETP.LT.AND P0, PT, R77, UR7, !P1 ;  /* 0x000000074d007c0c */ /* 0x008fe2000cf01270 */
[----:B------:R-:W2:Y:S02]  /*48b40*/  LDCU UR7, c[0x0][0x39c] ;  /* 0x00007380ff0777ac */ /* 0x000ea40008000800 */
[----:B------:R3:W-:Y:S01]  /*48b50*/  @P2 STG.E desc[UR22][R72.64], R117 ;  /* 0x0000007548002986 */ /* 0x0007e2000c101916 */
[----:B-----5:R-:W-:-:S03]  /*48b60*/  ISETP.LT.AND P2, PT, R79, UR4, !P1 ;  /* 0x000000044f007c0c */ /* 0x020fc6000cf41270 */
[----:B------:R-:W5:Y:S01]  /*48b70*/  LDL.LU R80, [R1+0x1270] ;  /* 0x0012700001507983 */ /* 0x000f620000300800 */
[C---:B------:R-:W-:Y:S01]  /*48b80*/  LEA R74, P5, R3.reuse, R2, 0x2 ;  /* 0x00000002034a7211 */ /* 0x040fe200078a10ff */
[C---:B------:R-:W-:Y:S01]  /*48b90*/  VIADD R77, R3.reuse, UR5 ;  /* 0x00000005034d7c36 */ /* 0x040fe20008000000 */
[----:B------:R-:W2:Y:S01]  /*48ba0*/  LDCU UR4, c[0x0][0x39c] ;  /* 0x00007380ff0477ac */ /* 0x000ea20008000800 */
[----:B------:R-:W5:Y:S01]  /*48bb0*/  LDL.LU R79, [R1+0x1260] ;  /* 0x00126000014f7983 */ /* 0x000f620000300800 */
[----:B------:R-:W-:Y:S02]  /*48bc0*/  LEA.HI.X.SX32 R75, R3, R0, 0x2, P5 ;  /* 0x00000000034b7211 */ /* 0x000fe400028f16ff */
[----:B-1----:R-:W-:-:S04]  /*48bd0*/  LEA R70, P5, R77, R2, 0x2 ;  /* 0x000000024d467211 */ /* 0x002fc800078a10ff */
[C---:B------:R-:W-:Y:S01]  /*48be0*/  LEA.HI.X.SX32 R71, R77.reuse, R0, 0x2, P5 ;  /* 0x000000004d477211 */ /* 0x040fe200028f16ff */
[----:B------:R1:W-:Y:S04]  /*48bf0*/  @P4 STG.E desc[UR22][R74.64], R118 ;  /* 0x000000764a004986 */ /* 0x0003e8000c101916 */
[----:B------:R1:W-:Y:S01]  /*48c00*/  @P3 STG.E desc[UR22][R70.64], R119 ;  /* 0x0000007746003986 */ /* 0x0003e2000c101916 */
[----:B----4-:R-:W-:Y:S01]  /*48c10*/  ISETP.LT.AND P4, PT, R78, UR6, !P1 ;  /* 0x000000064e007c0c */ /* 0x010fe2000cf81270 */
[----:B------:R-:W-:Y:S02]  /*48c20*/  VIADD R3, R77, UR5 ;  /* 0x000000054d037c36 */ /* 0x000fe40008000000 */
[----:B------:R-:W4:Y:S01]  /*48c30*/  LDL.LU R78, [R1+0x1258] ;  /* 0x00125800014e7983 */ /* 0x000f220000300800 */
[----:B------:R-:W5:Y:S01]  /*48c40*/  LDCU UR6, c[0x0][0x39c] ;  /* 0x00007380ff0677ac */ /* 0x000f620008000800 */
[----:B--2---:R-:W-:Y:S01]  /*48c50*/  ISETP.LT.AND P3, PT, R76, UR7, !P1 ;  /* 0x000000074c007c0c */ /* 0x004fe2000cf61270 */
[C---:B---3--:R-:W-:Y:S01]  /*48c60*/  VIADD R73, R3.reuse, UR5 ;  /* 0x0000000503497c36 */ /* 0x048fe20008000000 */
[----:B------:R-:W2:Y:S01]  /*48c70*/  LDL.LU R76, [R1+0x124c] ;  /* 0x00124c00014c7983 */ /* 0x000ea20000300800 */
[C---:B------:R-:W-:Y:S01]  /*48c80*/  LEA R68, P5, R3.reuse, R2, 0x2 ;  /* 0x0000000203447211 */ /* 0x040fe200078a10ff */
[----:B------:R-:W3:Y:S03]  /*48c90*/  LDCU UR7, c[0x0][0x39c] ;  /* 0x00007380ff0777ac */ /* 0x000ee60008000800 */
[----:B------:R-:W-:-:S02]  /*48ca0*/  LEA.HI.X.SX32 R69, R3, R0, 0x2, P5 ;  /* 0x0000000003457211 */ /* 0x000fc400028f16ff */
[C---:B------:R-:W-:Y:S02]  /*48cb0*/  LEA R72, P5, R73.reuse, R2, 0x2 ;  /* 0x0000000249487211 */ /* 0x040fe400078a10ff */
[C---:B------:R-:W-:Y:S02]  /*48cc0*/  IADD3 R3, PT, PT, R73.reuse, UR5, RZ ;  /* 0x0000000549037c10 */ /* 0x040fe4000fffe0ff */
[----:B------:R-:W-:Y:S02]  /*48cd0*/  LEA.HI.X.SX32 R73, R73, R0, 0x2, P5 ;  /* 0x0000000049497211 */ /* 0x000fe400028f16ff */
[C---:B-1----:R-:W-:Y:S01]  /*48ce0*/  LEA R74, P5, R3.reuse, R2, 0x2 ;  /* 0x00000002034a7211 */ /* 0x042fe200078a10ff */
[----:B------:R1:W-:Y:S03]  /*48cf0*/  @P0 STG.E desc[UR22][R68.64], R120 ;  /* 0x0000007844000986 */ /* 0x0003e6000c101916 */
[C---:B------:R-:W-:Y:S01]  /*48d00*/  LEA.HI.X.SX32 R75, R3.reuse, R0, 0x2, P5 ;  /* 0x00000000034b7211 */ /* 0x040fe200028f16ff */
[----:B------:R-:W-:Y:S01]  /*48d10*/  VIADD R71, R3, UR5 ;  /* 0x0000000503477c36 */ /* 0x000fe20008000000 */
[----:B------:R-:W-:Y:S01]  /*48d20*/  ISETP.LT.AND P0, PT, R81, UR4, !P1 ;  /* 0x0000000451007c0c */ /* 0x000fe2000cf01270 */
[----:B------:R1:W-:Y:S01]  /*48d30*/  @P2 STG.E desc[UR22][R72.64], R121 ;  /* 0x0000007948002986 */ /* 0x0003e2000c101916 */
[----:B------:R-:W4:Y:S03]  /*48d40*/  LDCU UR4, c[0x0][0x39c] ;  /* 0x00007380ff0477ac */ /* 0x000f260008000800 */
[----:B------:R-:W2:Y:S01]  /*48d50*/  LDL.LU R81, [R1+0x1240] ;  /* 0x0012400001517983 */ /* 0x000ea20000300800 */
[----:B-----5:R-:W-:-:S03]  /*48d60*/  ISETP.LT.AND P2, PT, R80, UR6, !P1 ;  /* 0x0000000650007c0c */ /* 0x020fc6000cf41270 */
[----:B------:R-:W-:Y:S01]  /*48d70*/  @P4 STG.E desc[UR22][R74.64], R122 ;  /* 0x0000007a4a004986 */ /* 0x000fe2000c101916 */
[----:B------:R-:W2:Y:S01]  /*48d80*/  LDCU UR6, c[0x0][0x39c] ;  /* 0x00007380ff0677ac */ /* 0x000ea20008000800 */
[----:B---3--:R-:W-:Y:S02]  /*48d90*/  ISETP.LT.AND P4, PT, R79, UR7, !P1 ;  /* 0x000000074f007c0c */ /* 0x008fe4000cf81270 */
[----:B------:R-:W3:Y:S01]  /*48da0*/  LDL.LU R80, [R1+0x123c] ;  /* 0x00123c0001507983 */ /* 0x000ee20000300800 */
[C---:B------:R-:W-:Y:S01]  /*48db0*/  LEA R70, P5, R71.reuse, R2, 0x2 ;  /* 0x0000000247467211 */ /* 0x040fe200078a10ff */
[C---:B------:R-:W-:Y:S01]  /*48dc0*/  VIADD R3, R71.reuse, UR5 ;  /* 0x0000000547037c36 */ /* 0x040fe20008000000 */
[----:B------:R-:W5:Y:S01]  /*48dd0*/  LDCU UR7, c[0x0][0x39c] ;  /* 0x00007380ff0777ac */ /* 0x000f620008000800 */
[----:B------:R-:W3:Y:S01]  /*48de0*/  LDL.LU R79, [R1+0x122c] ;  /* 0x00122c00014f7983 */ /* 0x000ee20000300800 */
        /* <DEDUP_REMOVED lines=8> */
[----:B------:R-:W3:Y:S01]  /*48e70*/  LDCU UR4, c[0x0][0x39c] ;  /* 0x00007380ff0477ac */ /* 0x000ee20008000800 */
[----:B--2---:R-:W-:Y:S01]  /*48e80*/  ISETP.LT.AND P0, PT, R76, UR6, !P1 ;  /* 0x000000064c007c0c */ /* 0x004fe2000cf01270 */
[C---:B------:R-:W-:Y:S01]  /*48e90*/  VIADD R3, R77.reuse, UR5 ;  /* 0x000000054d037c36 */ /* 0x040fe20008000000 */
[----:B------:R-:W2:Y:S01]  /*48ea0*/  LDL.LU R76, [R1+0x121c] ;  /* 0x00121c00014c7983 */ /* 0x000ea20000300800 */
[----:B------:R-:W-:Y:S01]  /*48eb0*/  LEA R72, P5, R77, R2, 0x2 ;  /* 0x000000024d487211 */ /* 0x000fe200078a10ff */
[----:B------:R-:W3:Y:S01]  /*48ec0*/  LDCU UR6, c[0x0][0x39c] ;  /* 0x00007380ff0677ac */ /* 0x000ee20008000800 */
[----:B-1----:R-:W-:-:S02]  /*48ed0*/  VIADD R71, R3, UR5 ;  /* 0x0000000503477c36 */ /* 0x002fc40008000000 */
[----:B------:R-:W-:Y:S02]  /*48ee0*/  LEA.HI.X.SX32 R73, R77, R0, 0x2, P5 ;  /* 0x000000004d497211 */ /* 0x000fe400028f16ff */
[----:B------:R-:W-:-:S04]  /*48ef0*/  LEA R74, P5, R3, R2, 0x2 ;  /* 0x00000002034a7211 */ /* 0x000fc800078a10ff */
[----:B------:R-:W-:Y:S02]  /*48f00*/  LEA.HI.X.SX32 R75, R3, R0, 0x2, P5 ;  /* 0x00000000034b7211 */ /* 0x000fe400028f16ff */
[C---:B------:R-:W-:Y:S02]  /*48f10*/  LEA R70, P5, R71.reuse, R2, 0x2 ;  /* 0x0000000247467211 */ /* 0x040fe400078a10ff */
[C---:B------:R-:W-:Y:S02]  /*48f20*/  IADD3 R3, PT, PT, R71.reuse, UR5, RZ ;  /* 0x0000000547037c10 */ /* 0x040fe4000fffe0ff */
[----:B------:R-:W-:Y:S01]  /*48f30*/  LEA.HI.X.SX32 R71, R71, R0, 0x2, P5 ;  /* 0x0000000047477211 */ /* 0x000fe200028f16ff */
[----:B------:R1:W-:Y:S01]  /*48f40*/  @P2 STG.E desc[UR22][R72.64], R125 ;  /* 0x0000007d48002986 */ /* 0x0003e2000c101916 */
[----:B-----5:R-:W-:-:S03]  /*48f50*/  ISETP.LT.AND P2, PT, R81, UR7, !P1 ;  /* 0x0000000751007c0c */ /* 0x020fc6000cf41270 */
[----:B------:R5:W-:Y:S01]  /*48f60*/  @P4 STG.E desc[UR22][R74.64], R126 ;  /* 0x0000007e4a004986 */ /* 0x000be2000c101916 */
[----:B------:R-:W4:Y:S03]  /*48f70*/  LDCU UR7, c[0x0][0x39c] ;  /* 0x00007380ff0777ac */ /* 0x000f260008000800 */
[----:B------:R-:W2:Y:S01]  /*48f80*/  LDL.LU R81, [R1+0x1218] ;  /* 0x0012180001517983 */ /* 0x000ea20000300800 */
[----:B---3--:R-:W-:-:S03]  /*48f90*/  ISETP.LT.AND P4, PT, R80, UR4, !P1 ;  /* 0x0000000450007c0c */ /* 0x008fc6000cf81270 */
[----:B------:R3:W-:Y:S01]  /*48fa0*/  @P3 STG.E desc[UR22][R70.64], R127 ;  /* 0x0000007f46003986 */ /* 0x0007e2000c101916 */
[----:B------:R-:W2:Y:S01]  /*48fb0*/  LDCU UR4, c[0x0][0x39c] ;  /* 0x00007380ff0477ac */ /* 0x000ea20008000800 */
[----:B------:R-:W-:Y:S02]  /*48fc0*/  ISETP.LT.AND P3, PT, R79, UR6, !P1 ;  /* 0x000000064f007c0c */ /* 0x000fe4000cf61270 */
[----:B------:R-:W2:Y:S01]  /*48fd0*/  LDL.LU R80, [R1+0x1214] ;  /* 0x0012140001507983 */ /* 0x000ea20000300800 */
[C---:B------:R-:W-:Y:S01]  /*48fe0*/  LEA R68, P5, R3.reuse, R2, 0x2 ;  /* 0x0000000203447211 */ /* 0x040fe200078a10ff */
[C---:B-1----:R-:W-:Y:S01]  /*48ff0*/  VIADD R73, R3.reuse, UR5 ;  /* 0x0000000503497c36 */ /* 0x042fe20008000000 */
[----:B------:R-:W1:Y:S01]  /*49000*/  LDCU UR6, c[0x0][0x39c] ;  /* 0x00007380ff0677ac */ /* 0x000e620008000800 */
[----:B------:R-:W2:Y:S01]  /*49010*/  LDL.LU R79, [R1+0x11fc] ;  /* 0x0011fc00014f7983 */ /* 0x000ea20000300800 */
[----:B------:R-:W-:Y:S02]  /*49020*/  LEA.HI.X.SX32 R69, R3, R0, 0x2, P5 ;  /* 0x0000000003457211 */ /* 0x000fe400028f16ff */
[C---:B------:R-:W-:Y:S01]  /*49030*/  LEA R72, P5, R73.reuse, R2, 0x2 ;  /* 0x0000000249487211 */ /* 0x040fe200078a10ff */
[----:B------:R-:W-:-:S03]  /*49040*/  VIADD R3, R73, UR5 ;  /* 0x0000000549037c36 */ /* 0x000fc60008000000 */
[----:B------:R-:W-:Y:S01]  /*49050*/  LEA.HI.X.SX32 R73, R73, R0, 0x2, P5 ;  /* 0x0000000049497211 */ /* 0x000fe200028f16ff */
[----:B------:R1:W-:Y:S04]  /*49060*/  @P0 STG.E desc[UR22][R68.64], R128 ;  /* 0x0000008044000986 */ /* 0x0003e8000c101916 */
[----:B------:R1:W-:Y:S01]  /*49070*/  @P2 STG.E desc[UR22][R72.64], R129 ;  /* 0x0000008148002986 */ /* 0x0003e2000c101916 */
[----:B----4-:R-:W-:Y:S01]  /*49080*/  ISETP.LT.AND P0, PT, R78, UR7, !P1 ;  /* 0x000000074e007c0c */ /* 0x010fe2000cf01270 */
[C---:B------:R-:W-:Y:S02]  /*49090*/  VIADD R77, R3.reuse, UR5 ;  /* 0x00000005034d7c36 */ /* 0x040fe40008000000 */
[----:B------:R-:W4:Y:S01]  /*490a0*/  LDL.LU R78, [R1+0x11f8] ;  /* 0x0011f800014e7983 */ /* 0x000f220000300800 */
[C---:B-----5:R-:W-:Y:S01]  /*490b0*/  LEA R74, P5, R3.reuse, R2, 0x2 ;  /* 0x00000002034a7211 */ /* 0x060fe200078a10ff */
[----:B------:R-:W5:Y:S01]  /*490c0*/  LDCU UR7, c[0x0][0x39c] ;  /* 0x00007380ff0777ac */ /* 0x000f620008000800 */
[----:B--2---:R-:W-:Y:S01]  /*490d0*/  ISETP.LT.AND P2, PT, R76, UR4, !P1 ;  /* 0x000000044c007c0c */ /* 0x004fe2000cf41270 */
[----:B------:R-:W2:Y:S01]  /*490e0*/  LDCU UR4, c[0x0][0x39c] ;  /* 0x00007380ff0477ac */ /* 0x000ea20008000800 */
[----:B------:R-:W4:Y:S01]  /*490f0*/  LDL.LU R76, [R1+0x11f4] ;  /* 0x0011f400014c7983 */ /* 0x000f220000300800 */
[----:B------:R-:W-:Y:S01]  /*49100*/  LEA.HI.X.SX32 R75, R3, R0, 0x2, P5 ;  /* 0x00000000034b7211 */ /* 0x000fe200028f16ff */
[C---:B------:R-:W-:Y:S01]  /*49110*/  VIADD R3, R77.reuse, UR5 ;  /* 0x000000054d037c36 */ /* 0x040fe20008000000 */
[----:B---3--:R-:W-:-:S04]  /*49120*/  LEA R70, P5, R77, R2, 0x2 ;  /* 0x000000024d467211 */ /* 0x008fc800078a10ff */
[----:B------:R-:W-:Y:S02]  /*49130*/  LEA.HI.X.SX32 R71, R77, R0, 0x2, P5 ;  /* 0x000000004d477211 */ /* 0x000fe400028f16ff */
[C---:B-1----:R-:W-:Y:S01]  /*49140*/  LEA R68, P5, R3.reuse, R2, 0x2 ;  /* 0x0000000203447211 */ /* 0x042fe200078a10ff */
[----:B------:R-:W-:-:S03]  /*49150*/  VIADD R73, R3, UR5 ;  /* 0x0000000503497c36 */ /* 0x000fc60008000000 */
[----:B------:R-:W-:Y:S01]  /*49160*/  LEA.HI.X.SX32 R69, R3, R0, 0x2, P5 ;  /* 0x0000000003457211 */ /* 0x000fe200028f16ff */
[----:B------:R-:W-:Y:S01]  /*49170*/  @P4 STG.E desc[UR22][R74.64], R130 ;  /* 0x000000824a004986 */ /* 0x000fe2000c101916 */
[----:B------:R-:W-:-:S03]  /*49180*/  LEA R72, P5, R73, R2, 0x2 ;  /* 0x0000000249487211 */ /* 0x000fc600078a10ff */
[----:B------:R1:W-:Y:S01]  /*49190*/  @P3 STG.E desc[UR22][R70.64], R131 ;  /* 0x0000008346003986 */ /* 0x0003e2000c101916 */
[----:B------:R-:W-:-:S03]  /*491a0*/  IADD3 R3, PT, PT, R73, UR5, RZ ;  /* 0x0000000549037c10 */ /* 0x000fc6000fffe0ff */
[----:B------:R3:W-:Y:S01]  /*491b0*/  @P0 STG.E desc[UR22][R68.64], R4 ;  /* 0x0000000444000986 */ /* 0x0007e2000c101916 */
[----:B------:R-:W-:Y:S01]  /*491c0*/  ISETP.LT.AND P4, PT, R81, UR6, !P1 ;  /* 0x0000000651007c0c */ /* 0x000fe2000cf81270 */
[----:B------:R-:W4:Y:S02]  /*491d0*/  LDCU UR6, c[0x0][0x39c] ;  /* 0x00007380ff0677ac */ /* 0x000f240008000800 */
[----:B------:R-:W4:Y:S01]  /*491e0*/  LDL.LU R81, [R1+0x11f0] ;  /* 0x0011f00001517983 */ /* 0x000f220000300800 */
[----:B------:R-:W-:Y:S02]  /*491f0*/  LEA.HI.X.SX32 R73, R73, R0, 0x2, P5 ;  /* 0x0000000049497211 */ /* 0x000fe400028f16ff */
[----:B-----5:R-:W-:Y:S01]  /*49200*/  ISETP.LT.AND P3, PT, R80, UR7, !P1 ;  /* 0x0000000750007c0c */ /* 0x020fe2000cf61270 */
[----:B------:R-:W5:Y:S01]  /*49210*/  LDCU UR7, c[0x0][0x39c] ;  /* 0x00007380ff0777ac */ /* 0x000f620008000800 */
[----:B------:R-:W4:Y:S01]  /*49220*/  LDL.LU R80, [R1+0x11e4] ;  /* 0x0011e40001507983 */ /* 0x000f220000300800 */
[----:B--2---:R-:W-:Y:S01]  /*49230*/  ISETP.LT.AND P0, PT, R79, UR4, !P1 ;  /* 0x000000044f007c0c */ /* 0x004fe2000cf01270 */
[----:B-1----:R-:W-:-:S02]  /*49240*/  VIADD R71, R3, UR5 ;  /* 0x0000000503477c36 */ /* 0x002fc40008000000 */
[----:B------:R-:W2:Y:S01]  /*49250*/  LDL.LU R79, [R1+0x11d4] ;  /* 0x0011d400014f7983 */ /* 0x000ea20000300800 */
[C---:B------:R-:W-:Y:S01]  /*49260*/  LEA R74, P5, R3.reuse, R2, 0x2 ;  /* 0x00000002034a7211 */ /* 0x040fe200078a10ff */
[----:B------:R-:W1:Y:S03]  /*49270*/  LDCU UR4, c[0x0][0x39c] ;  /* 0x00007380ff0477ac */ /* 0x000e660008000800 */
[----:B------:R-:W-:Y:S02]  /*49280*/  LEA.HI.X.SX32 R75, R3, R0, 0x2, P5 ;  /* 0x00000000034b7211 */ /* 0x000fe400028f16ff */
[C---:B------:R-:W-:Y:S01]  /*49290*/  LEA R70, P5, R71.reuse, R2, 0x2 ;  /* 0x0000000247467211 */ /* 0x040fe200078a10ff */
[C---:B------:R-:W-:Y:S01]  /*492a0*/  VIADD R3, R71.reuse, UR5 ;  /* 0x0000000547037c36 */ /* 0x040fe20008000000 */
[----:B------:R-:W-:Y:S02]  /*492b0*/  @P2 STG.E desc[UR22][R72.64], R5 ;  /* 0x0000000548002986 */ /* 0x000fe4000c101916 */
[----:B------:R-:W-:-:S02]  /*492c0*/  LEA.HI.X.SX32 R71, R71, R0, 0x2, P5 ;  /* 0x0000000047477211 */ /* 0x000fc400028f16ff */
[----:B------:R-:W-:Y:S04]  /*492d0*/  @P4 STG.E desc[UR22][R74.64], R6 ;  /* 0x000000064a004986 */ /* 0x000fe8000c101916 */
[----:B------:R1:W-:Y:S01]  /*492e0*/  @P3 STG.E desc[UR22][R70.64], R7 ;  /* 0x0000000746003986 */ /* 0x0003e2000c101916 */
[----:B----4-:R-:W-:Y:S01]  /*492f0*/  ISETP.LT.AND P2, PT, R78, UR6, !P1 ;  /* 0x000000064e007c0c */ /* 0x010fe2000cf41270 */
[C---:B------:R-:W-:Y:S02]  /*49300*/  VIADD R77, R3.reuse, UR5 ;  /* 0x00000005034d7c36 */ /* 0x040fe40008000000 */
[----:B------:R-:W4:Y:S01]  /*49310*/  LDL.LU R78, [R1+0x11d0] ;  /* 0x0011d000014e7983 */ /* 0x000f220000300800 */
[C---:B---3--:R-:W-:Y:S01]  /*49320*/  LEA R68, P5, R3.reuse, R2, 0x2 ;  /* 0x0000000203447211 */ /* 0x048fe200078a10ff */
[----:B------:R-:W3:Y:S01]  /*49330*/  LDCU UR6, c[0x0][0x39c] ;  /* 0x00007380ff0677ac */ /* 0x000ee20008000800 */
[----:B-----5:R-:W-:Y:S01]  /*49340*/  ISETP.LT.AND P4, PT, R76, UR7, !P1 ;  /* 0x000000074c007c0c */ /* 0x020fe2000cf81270 */
[----:B------:R-:W2:Y:S01]  /*49350*/  LDCU UR7, c[0x0][0x39c] ;  /* 0x00007380ff0777ac */ /* 0x000ea20008000800 */
[----:B------:R-:W5:Y:S04]  /*49360*/  LDL.LU R76, [R1+0x11b8] ;  /* 0x0011b800014c7983 */ /* 0x000f680000300800 */
[----:B-1----:R-:W5:Y:S01]  /*49370*/  LDL.LU R71, [R1+0x11b4] ;  /* 0x0011b40001477983 */ /* 0x002f620000300800 */
[----:B------:R-:W-:-:S03]  /*49380*/  LEA.HI.X.SX32 R69, R3, R0, 0x2, P5 ;  /* 0x0000000003457211 */ /* 0x000fc600028f16ff */
[----:B------:R-:W5:Y:S01]  /*49390*/  LDL.LU R75, [R1+0x11b0] ;  /* 0x0011b000014b7983 */ /* 0x000f620000300800 */
[C---:B------:R-:W-:Y:S01]  /*493a0*/  LEA R4, P5, R77.reuse, R2, 0x2 ;  /* 0x000000024d047211 */ /* 0x040fe200078a10ff */
[C---:B------:R-:W-:Y:S02]  /*493b0*/  VIADD R3, R77.reuse, UR5 ;  /* 0x000000054d037c36 */ /* 0x040fe40008000000 */
[----:B------:R1:W-:Y:S01]  /*493c0*/  @P0 STG.E desc[UR22][R68.64], R8 ;  /* 0x0000000844000986 */ /* 0x0003e2000c101916 */
[----:B------:R-:W-:Y:S02]  /*493d0*/  LEA.HI.X.SX32 R5, R77, R0, 0x2, P5 ;  /* 0x000000004d057211 */ /* 0x000fe400028f16ff */
[C---:B------:R-:W-:Y:S01]  /*493e0*/  LEA R72, P5, R3.reuse, R2, 0x2 ;  /* 0x0000000203487211 */ /* 0x040fe200078a10ff */
[C---:B------:R-:W-:Y:S01]  /*493f0*/  VIADD R7, R3.reuse, UR5 ;  /* 0x0000000503077c36 */ /* 0x040fe20008000000 */
[----:B------:R-:W5:Y:S02]  /*49400*/  LDL.LU R74, [R1+0x1198] ;  /* 0x00119800014a7983 */ /* 0x000f640000300800 */
[----:B------:R-:W-:-:S02]  /*49410*/  LEA.HI.X.SX32 R73, R3, R0, 0x2, P5 ;  /* 0x0000000003497211 */ /* 0x000fc400028f16ff */
[----:B------:R3:W-:Y:S01]  /*49420*/  @P2 STG.E desc[UR22][R4.64], R9 ;  /* 0x0000000904002986 */ /* 0x0007e2000c101916 */
[C---:B------:R-:W-:Y:S02]  /*49430*/  LEA R6, P5, R7.reuse, R2, 0x2 ;  /* 0x0000000207067211 */ /* 0x040fe400078a10ff */
[----:B------:R-:W-:Y:S01]  /*49440*/  IADD3 R3, PT, PT, R7, UR5, RZ ;  /* 0x0000000507037c10 */ /* 0x000fe2000fffe0ff */
[----:B------:R3:W-:Y:S01]  /*49450*/  @P4 STG.E desc[UR22][R72.64], R10 ;  /* 0x0000000a48004986 */ /* 0x0007e2000c101916 */
[----:B------:R-:W-:Y:S01]  /*49460*/  ISETP.LT.AND P3, PT, R81, UR4, !P1 ;  /* 0x0000000451007c0c */ /* 0x000fe2000cf61270 */
[----:B------:R-:W4:Y:S01]  /*49470*/  LDCU UR4, c[0x0][0x39c] ;  /* 0x00007380ff0477ac */ /* 0x000f220008000800 */
[----:B------:R-:W-:Y:S02]  /*49480*/  LEA.HI.X.SX32 R7, R7, R0, 0x2, P5 ;  /* 0x0000000007077211 */ /* 0x000fe400028f16ff */
[C---:B-1----:R-:W-:Y:S01]  /*49490*/  LEA R68, P5, R3.reuse, R2, 0x2 ;  /* 0x0000000203447211 */ /* 0x042fe200078a10ff */
[----:B---3--:R-:W-:Y:S01]  /*494a0*/  VIADD R5, R3, UR5 ;  /* 0x0000000503057c36 */ /* 0x008fe20008000000 */
[----:B------:R-:W3:Y:S01]  /*494b0*/  LDL.LU R72, [R1+0x1180] ;  /* 0x0011800001487983 */ /* 0x000ee20000300800 */
[----:B--2---:R-:W-:Y:S01]  /*494c0*/  ISETP.LT.AND P2, PT, R79, UR7, !P1 ;  /* 0x000000074f007c0c */ /* 0x004fe2000cf41270 */
[----:B------:R-:W5:Y:S02]  /*494d0*/  LDCU UR7, c[0x0][0x39c] ;  /* 0x00007380ff0777ac */ /* 0x000f640008000800 */
[----:B------:R-:W2:Y:S01]  /*494e0*/  LDL.LU R70, [R1+0x117c] ;  /* 0x00117c0001467983 */ /* 0x000ea20000300800 */
[----:B------:R-:W-:Y:S01]  /*494f0*/  ISETP.LT.AND P0, PT, R80, UR6, !P1 ;  /* 0x0000000650007c0c */ /* 0x000fe2000cf01270 */
[----:B------:R-:W1:Y:S01]  /*49500*/  LDCU UR6, c[0x0][0x39c] ;  /* 0x00007380ff0677ac */ /* 0x000e620008000800 */
[----:B------:R-:W-:-:S02]  /*49510*/  LEA.HI.X.SX32 R69, R3, R0, 0x2, P5 ;  /* 0x0000000003457211 */ /* 0x000fc400028f16ff */
[C---:B------:R-:W-:Y:S01]  /*49520*/  LEA R4, P5, R5.reuse, R2, 0x2 ;  /* 0x0000000205047211 */ /* 0x040fe200078a10ff */
[----:B------:R-:W-:-:S03]  /*49530*/  VIADD R3, R5, UR5 ;  /* 0x0000000505037c36 */ /* 0x000fc60008000000 */
[----:B------:R-:W-:Y:S01]  /*49540*/  LEA.HI.X.SX32 R5, R5, R0, 0x2, P5 ;  /* 0x0000000005057211 */ /* 0x000fe200028f16ff */
[----:B------:R-:W-:Y:S01]  /*49550*/  @P3 STG.E desc[UR22][R6.64], R11 ;  /* 0x0000000b06003986 */ /* 0x000fe2000c101916 */
[----:B------:R-:W-:-:S03]  /*49560*/  LEA R8, P5, R3, R2, 0x2 ;  /* 0x0000000203087211 */ /* 0x000fc600078a10ff */
[----:B------:R1:W-:Y:S04]  /*49570*/  @P0 STG.E desc[UR22][R68.64], R12 ;  /* 0x0000000c44000986 */ /* 0x0003e8000c101916 */
[----:B------:R1:W-:Y:S01]  /*49580*/  @P2 STG.E desc[UR22][R4.64], R13 ;  /* 0x0000000d04002986 */ /* 0x0003e2000c101916 */
[----:B------:R-:W-:-:S03]  /*49590*/  LEA.HI.X.SX32 R9, R3, R0, 0x2, P5 ;  /* 0x0000000003097211 */ /* 0x000fc600028f16ff */
[----:B-1----:R-:W2:Y:S04]  /*495a0*/  LDL.LU R69, [R1+0x1178] ;  /* 0x0011780001457983 */ /* 0x002ea80000300800 */
[----:B------:R-:W2:Y:S04]  /*495b0*/  LDL.LU R13, [R1+0x1174] ;  /* 0x00117400010d7983 */ /* 0x000ea80000300800 */
[----:B------:R-:W2:Y:S04]  /*495c0*/  LDL.LU R12, [R1+0x115c] ;  /* 0x00115c00010c7983 */ /* 0x000ea80000300800 */
[----:B------:R-:W2:Y:S01]  /*495d0*/  LDL.LU R68, [R1+0x1144] ;  /* 0x0011440001447983 */ /* 0x000ea20000300800 */
[----:B----4-:R-:W-:Y:S01]  /*495e0*/  ISETP.LT.AND P4, PT, R78, UR4, !P1 ;  /* 0x000000044e007c0c */ /* 0x010fe2000cf81270 */
[----:B------:R-:W1:Y:S01]  /*495f0*/  LDCU UR4, c[0x0][0x39c] ;  /* 0x00007380ff0477ac */ /* 0x000e620008000800 */
[----:B-----5:R-:W-:Y:S01]  /*49600*/  ISETP.LT.AND P0, PT, R71, UR7, !P1 ;  /* 0x0000000747007c0c */ /* 0x020fe2000cf01270 */
[----:B------:R-:W-:Y:S01]  /*49610*/  VIADD R71, R3, UR5 ;  /* 0x0000000503477c36 */ /* 0x000fe20008000000 */
[----:B------:R-:W-:-:S09]  /*49620*/  ISETP.LT.AND P3, PT, R76, UR6, !P1 ;  /* 0x000000064c007c0c */ /* 0x000fd2000cf61270 */
[----:B------:R-:W-:Y:S01]  /*49630*/  @P4 STG.E desc[UR22][R8.64], R14 ;  /* 0x0000000e08004986 */ /* 0x000fe2000c101916 */
[----:B------:R-:W3:Y:S01]  /*49640*/  LDCU UR7, c[0x0][0x39c] ;  /* 0x00007380ff0777ac */ /* 0x000ee20008000800 */
[C---:B------:R-:W-:Y:S01]  /*49650*/  VIADD R3, R71.reuse, UR5 ;  /* 0x0000000547037c36 */ /* 0x040fe20008000000 */
[----:B------:R-:W-:Y:S02]  /*49660*/  LEA R6, P5, R71, R2, 0x2 ;  /* 0x0000000247067211 */ /* 0x000fe400078a10ff */
[----:B-1----:R-:W-:Y:S01]  /*49670*/  ISETP.LT.AND P2, PT, R75, UR4, !P1 ;  /* 0x000000044b007c0c */ /* 0x002fe2000cf41270 */
[----:B------:R-:W2:Y:S01]  /*49680*/  LDCU UR4, c[0x0][0x39c] ;  /* 0x00007380ff0477ac */ /* 0x000ea20008000800 */
[----:B------:R-:W-:Y:S02]  /*49690*/  LEA.HI.X.SX32 R7, R71, R0, 0x2, P5 ;  /* 0x0000000047077211 */ /* 0x000fe400028f16ff */
[C---:B------:R-:W-:Y:S01]  /*496a0*/  LEA R10, P5, R3.reuse, R2, 0x2 ;  /* 0x00000002030a7211 */ /* 0x040fe200078a10ff */
[----:B------:R-:W1:Y:S03]  /*496b0*/  LDCU UR6, c[0x0][0x39c] ;  /* 0x00007380ff0677ac */ /* 0x000e660008000800 */
[C---:B------:R-:W-:Y:S01]  /*496c0*/  LEA.HI.X.SX32 R11, R3.reuse, R0, 0x2, P5 ;  /* 0x00000000030b7211 */ /* 0x040fe200028f16ff */
[----:B------:R-:W-:Y:S04]  /*496d0*/  @P3 STG.E desc[UR22][R6.64], R15 ;  /* 0x0000000f06003986 */ /* 0x000fe8000c101916 */
[----:B------:R4:W-:Y:S04]  /*496e0*/  @P0 STG.E desc[UR22][R10.64], R16 ;  /* 0x000000100a000986 */ /* 0x0009e8000c101916 */
[----:B----4-:R-:W4:Y:S01]  /*496f0*/  LDL.LU R16, [R1+0x1140] ;  /* 0x0011400001107983 */ /* 0x010f220000300800 */
[----:B------:R-:W-:Y:S01]  /*49700*/  VIADD R5, R3, UR5 ;  /* 0x0000000503057c36 */ /* 0x000fe20008000000 */
[----:B---3--:R-:W-:Y:S01]  /*49710*/  ISETP.LT.AND P3, PT, R72, UR7, !P1 ;  /* 0x0000000748007c0c */ /* 0x008fe2000cf61270 */
[----:B------:R-:W3:Y:S01]  /*49720*/  LDCU UR7, c[0x0][0x39c] ;  /* 0x00007380ff0777ac */ /* 0x000ee20008000800 */
[----:B--2---:R-:W-:Y:S01]  /*49730*/  ISETP.LT.AND P0, PT, R70, UR4, !P1 ;  /* 0x0000000446007c0c */ /* 0x004fe2000cf01270 */
[----:B------:R-:W2:Y:S01]  /*49740*/  LDL.LU R15, [R1+0x113c] ;  /* 0x00113c00010f7983 */ /* 0x000ea20000300800 */
[C---:B------:R-:W-:Y:S01]  /*49750*/  LEA R4, P5, R5.reuse, R2, 0x2 ;  /* 0x0000000205047211 */ /* 0x040fe200078a10ff */
[----:B------:R-:W5:Y:S01]  /*49760*/  LDCU UR4, c[0x0][0x39c] ;  /* 0x00007380ff0477ac */ /* 0x000f620008000800 */
[C---:B------:R-:W-:Y:S01]  /*49770*/  IADD3 R3, PT, PT, R5.reuse, UR5, RZ ;  /* 0x0000000505037c10 */ /* 0x040fe2000fffe0ff */
[----:B------:R-:W2:Y:S01]  /*49780*/  LDL.LU R14, [R1+0x1138] ;  /* 0x00113800010e7983 */ /* 0x000ea20000300800 */
[----:B------:R-:W-:-:S02]  /*49790*/  LEA.HI.X.SX32 R5, R5, R0, 0x2, P5 ;  /* 0x0000000005057211 */ /* 0x000fc400028f16ff */
[----:B-1----:R-:W-:Y:S01]  /*497a0*/  ISETP.LT.AND P4, PT, R74, UR6, !P1 ;  /* 0x000000064a007c0c */ /* 0x002fe2000cf81270 */
[C---:B------:R-:W-:Y:S01]  /*497b0*/  VIADD R7, R3.reuse, UR5 ;  /* 0x0000000503077c36 */ /* 0x040fe20008000000 */
[C---:B------:R-:W-:Y:S01]  /*497c0*/  LEA R8, P5, R3.reuse, R2, 0x2 ;  /* 0x0000000203087211 */ /* 0x040fe200078a10ff */
[----:B------:R-:W1:Y:S03]  /*497d0*/  LDCU UR6, c[0x0][0x39c] ;  /* 0x00007380ff0677ac */ /* 0x000e660008000800 */
[----:B------:R-:W-:Y:S02]  /*497e0*/  LEA.HI.X.SX32 R9, R3, R0, 0x2, P5 ;  /* 0x0000000003097211 */ /* 0x000fe400028f16ff */
[C---:B------:R-:W-:Y:S01]  /*497f0*/  LEA R6, P5, R7.reuse, R2, 0x2 ;  /* 0x0000000207067211 */ /* 0x040fe200078a10ff */
[----:B------:R-:W-:-:S03]  /*49800*/  VIADD R3, R7, UR5 ;  /* 0x0000000507037c36 */ /* 0x000fc60008000000 */
[----:B------:R-:W-:Y:S01]  /*49810*/  LEA.HI.X.SX32 R7, R7, R0, 0x2, P5 ;  /* 0x0000000007077211 */ /* 0x000fe200028f16ff */
[----:B------:R1:W-:Y:S04]  /*49820*/  @P2 STG.E desc[UR22][R4.64], R17 ;  /* 0x0000001104002986 */ /* 0x0003e8000c101916 */
[----:B------:R-:W-:Y:S04]  /*49830*/  @P4 STG.E desc[UR22][R8.64], R18 ;  /* 0x0000001208004986 */ /* 0x000fe8000c101916 */
[----:B------:R4:W-:Y:S01]  /*49840*/  @P3 STG.E desc[UR22][R6.64], R19 ;  /* 0x0000001306003986 */ /* 0x0009e2000c101916 */
[----:B---3--:R-:W-:Y:S01]  /*49850*/  ISETP.LT.AND P4, PT, R13, UR7, !P1 ;  /* 0x000000070d007c0c */ /* 0x008fe2000cf81270 */
[----:B------:R-:W4:Y:S01]  /*49860*/  LDCU UR7, c[0x0][0x39c] ;  /* 0x00007380ff0777ac */ /* 0x000f220008000800 */
[----:B-----5:R-:W-:Y:S01]  /*49870*/  ISETP.LT.AND P3, PT, R12, UR4, !P1 ;  /* 0x000000040c007c0c */ /* 0x020fe2000cf61270 */
[C---:B------:R-:W-:Y:S01]  /*49880*/  VIADD R13, R3.reuse, UR5 ;  /* 0x00000005030d7c36 */ /* 0x040fe20008000000 */
[----:B------:R-:W3:Y:S01]  /*49890*/  LDL.LU R12, [R1+0x1120] ;  /* 0x00112000010c7983 */ /* 0x000ee20000300800 */
[----:B------:R-:W-:Y:S01]  /*498a0*/  LEA R10, P5, R3, R2, 0x2 ;  /* 0x00000002030a7211 */ /* 0x000fe200078a10ff */
[----:B------:R-:W2:Y:S01]  /*498b0*/  LDCU UR4, c[0x0][0x39c] ;  /* 0x00007380ff0477ac */ /* 0x000ea20008000800 */
[----:B-1----:R-:W-:Y:S01]  /*498c0*/  ISETP.LT.AND P2, PT, R69, UR6, !P1 ;  /* 0x0000000645007c0c */ /* 0x002fe2000cf41270 */
[----:B------:R-:W5:Y:S01]  /*498d0*/  LDL.LU R17, [R1+0x1108] ;  /* 0x0011080001117983 */ /* 0x000f620000300800 */
[----:B------:R-:W-:Y:S01]  /*498e0*/  LEA.HI.X.SX32 R11, R3, R0, 0x2, P5 ;  /* 0x00000000030b7211 */ /* 0x000fe200028f16ff */
[----:B------:R-:W1:Y:S01]  /*498f0*/  LDCU UR6, c[0x0][0x39c] ;  /* 0x00007380ff0677ac */ /* 0x000e620008000800 */
[----:B------:R-:W-:-:S04]  /*49900*/  LEA R4, P5, R13, R2, 0x2 ;  /* 0x000000020d047211 */ /* 0x000fc800078a10ff */
[C---:B------:R-:W-:Y:S01]  /*49910*/  LEA.HI.X.SX32 R5, R13.reuse, R0, 0x2, P5 ;  /* 0x000000000d057211 */ /* 0x040fe200028f16ff */
[----:B------:R-:W-:Y:S04]  /*49920*/  @P0 STG.E desc[UR22][R10.64], R20 ;  /* 0x000000140a000986 */ /* 0x000fe8000c101916 */
[----:B------:R1:W-:Y:S01]  /*49930*/  @P2 STG.E desc[UR22][R4.64], R21 ;  /* 0x0000001504002986 */ /* 0x0003e2000c101916 */
[----:B----4-:R-:W-:Y:S01]  /*49940*/  ISETP.LT.AND P2, PT, R16, UR7, !P1 ;  /* 0x0000000710007c0c */ /* 0x010fe2000cf41270 */
[----:B------:R-:W-:Y:S02]  /*49950*/  VIADD R3, R13, UR5 ;  /* 0x000000050d037c36 */ /* 0x000fe40008000000 */
[----:B------:R-:W4:Y:S01]  /*49960*/  LDL.LU R16, [R1+0x1104] ;  /* 0x0011040001107983 */ /* 0x000f220000300800 */
[----:B-1----:R-:W-:Y:S01]  /*49970*/  ISETP.LT.AND P0, PT, R68, UR6, !P1 ;  /* 0x0000000644007c0c */ /* 0x002fe2000cf01270 */
[----:B------:R-:W1:Y:S01]  /*49980*/  LDCU UR6, c[0x0][0x39c] ;  /* 0x00007380ff0677ac */ /* 0x000e620008000800 */
[C---:B------:R-:W-:Y:S01]  /*49990*/  VIADD R7, R3.reuse, UR5 ;  /* 0x0000000503077c36 */ /* 0x040fe20008000000 */
[C---:B------:R-:W-:Y:S01]  /*499a0*/  LEA R8, P5, R3.reuse, R2, 0x2 ;  /* 0x0000000203087211 */ /* 0x040fe200078a10ff */
[----:B------:R-:W3:Y:S03]  /*499b0*/  LDCU UR7, c[0x0][0x39c] ;  /* 0x00007380ff0777ac */ /* 0x000ee60008000800 */
[----:B------:R-:W-:-:S02]  /*499c0*/  LEA.HI.X.SX32 R9, R3, R0, 0x2, P5 ;  /* 0x0000000003097211 */ /* 0x000fc400028f16ff */
[C---:B------:R-:W-:Y:S02]  /*499d0*/  LEA R6, P5, R7.reuse, R2, 0x2 ;  /* 0x0000000207067211 */ /* 0x040fe400078a10ff */
[C---:B------:R-:W-:Y:S01]  /*499e0*/  IADD3 R3, PT, PT, R7.reuse, UR5, RZ ;  /* 0x0000000507037c10 */ /* 0x040fe2000fffe0ff */
[----:B------:R3:W-:Y:S01]  /*499f0*/  @P4 STG.E desc[UR22][R8.64], R22 ;  /* 0x0000001608004986 */ /* 0x0007e2000c101916 */
[----:B------:R-:W-:Y:S02]  /*49a00*/  LEA.HI.X.SX32 R7, R7, R0, 0x2, P5 ;  /* 0x0000000007077211 */ /* 0x000fe400028f16ff */
[----:B--2---:R-:W-:Y:S01]  /*49a10*/  ISETP.LT.AND P4, PT, R15, UR4, !P1 ;  /* 0x000000040f007c0c */ /* 0x004fe2000cf81270 */
[C---:B------:R-:W-:Y:S01]  /*49a20*/  VIADD R5, R3.reuse, UR5 ;  /* 0x0000000503057c36 */ /* 0x040fe20008000000 */
[C---:B------:R-:W-:Y:S01]  /*49a30*/  LEA R10, P5, R3.reuse, R2, 0x2 ;  /* 0x00000002030a7211 */ /* 0x040fe200078a10ff */
[----:B------:R-:W2:Y:S01]  /*49a40*/  LDL.LU R15, [R1+0x1100] ;  /* 0x00110000010f7983 */ /* 0x000ea20000300800 */
[----:B------:R-:W5:Y:S02]  /*49a50*/  LDCU UR4, c[0x0][0x39c] ;  /* 0x00007380ff0477ac */ /* 0x000f640008000800 */
[----:B------:R-:W-:Y:S01]  /*49a60*/  LEA.HI.X.SX32 R11, R3, R0, 0x2, P5 ;  /* 0x00000000030b7211 */ /* 0x000fe200028f16ff */
[----:B------:R3:W-:Y:S01]  /*49a70*/  @P3 STG.E desc[UR22][R6.64], R23 ;  /* 0x0000001706003986 */ /* 0x0007e2000c101916 */
[----:B-1----:R-:W-:Y:S01]  /*49a80*/  ISETP.LT.AND P3, PT, R14, UR6, !P1 ;  /* 0x000000060e007c0c */ /* 0x002fe2000cf61270 */
[----:B------:R-:W4:Y:S02]  /*49a90*/  LDCU UR6, c[0x0][0x39c] ;  /* 0x00007380ff0677ac */ /* 0x000f240008000800 */
[----:B------:R-:W2:Y:S04]  /*49aa0*/  LDL.LU R14, [R1+0x10fc] ;  /* 0x0010fc00010e7983 */ /* 0x000ea80000300800 */
[----:B------:R-:W-:Y:S01]  /*49ab0*/  @P0 STG.E desc[UR22][R10.64], R24 ;  /* 0x000000180a000986 */ /* 0x000fe2000c101916 */
[C---:B------:R-:W-:Y:S01]  /*49ac0*/  LEA R4, P5, R5.reuse, R2, 0x2 ;  /* 0x0000000205047211 */ /* 0x040fe200078a10ff */
[C---:B------:R-:W-:Y:S01]  /*49ad0*/  VIADD R3, R5.reuse, UR5 ;  /* 0x0000000505037c36 */ /* 0x040fe20008000000 */
[----:B---3--:R-:W-:Y:S01]  /*49ae0*/  ISETP.LT.AND P0, PT, R12, UR7, !P1 ;  /* 0x000000070c007c0c */ /* 0x008fe2000cf01270 */
[----:B------:R-:W2:Y:S01]  /*49af0*/  LDCU UR7, c[0x0][0x39c] ;  /* 0x00007380ff0777ac */ /* 0x000ea20008000800 */
[----:B------:R-:W3:Y:S01]  /*49b00*/  LDL.LU R12, [R1+0x10e4] ;  /* 0x0010e400010c7983 */ /* 0x000ee20000300800 */
[----:B------:R-:W-:-:S02]  /*49b10*/  LEA.HI.X.SX32 R5, R5, R0, 0x2, P5 ;  /* 0x0000000005057211 */ /* 0x000fc400028f16ff */
[----:B------:R-:W-:-:S04]  /*49b20*/  LEA R8, P5, R3, R2, 0x2 ;  /* 0x0000000203087211 */ /* 0x000fc800078a10ff */
[----:B------:R-:W-:Y:S01]  /*49b30*/  LEA.HI.X.SX32 R9, R3, R0, 0x2, P5 ;  /* 0x0000000003097211 */ /* 0x000fe200028f16ff */
[----:B------:R1:W-:Y:S01]  /*49b40*/  @P2 STG.E desc[UR22][R4.64], R25 ;  /* 0x0000001904002986 */ /* 0x0003e2000c101916 */
[----:B-----5:R-:W-:Y:S01]  /*49b50*/  ISETP.LT.AND P2, PT, R17, UR4, !P1 ;  /* 0x0000000411007c0c */ /* 0x020fe2000cf41270 */
[----:B------:R-:W-:Y:S01]  /*49b60*/  VIADD R13, R3, UR5 ;  /* 0x00000005030d7c36 */ /* 0x000fe20008000000 */
[----:B------:R-:W5:Y:S01]  /*49b70*/  LDCU UR4, c[0x0][0x39c] ;  /* 0x00007380ff0477ac */ /* 0x000f620008000800 */
[----:B------:R1:W-:Y:S04]  /*49b80*/  @P4 STG.E desc[UR22][R8.64], R26 ;  /* 0x0000001a08004986 */ /* 0x0003e8000c101916 */
[----:B------:R-:W3:Y:S01]  /*49b90*/  LDL.LU R17, [R1+0x10cc] ;  /* 0x0010cc0001117983 */ /* 0x000ee20000300800 */
[----:B----4-:R-:W-:Y:S01]  /*49ba0*/  ISETP.LT.AND P4, PT, R16, UR6, !P1 ;  /* 0x0000000610007c0c */ /* 0x010fe2000cf81270 */
[----:B------:R-:W-:-:S02]  /*49bb0*/  VIADD R3, R13, UR5 ;  /* 0x000000050d037c36 */ /* 0x000fc40008000000 */
[----:B------:R-:W4:Y:S01]  /*49bc0*/  LDL.LU R16, [R1+0x10c8] ;  /* 0x0010c80001107983 */ /* 0x000f220000300800 */
[----:B------:R-:W-:Y:S01]  /*49bd0*/  LEA R6, P5, R13, R2, 0x2 ;  /* 0x000000020d067211 */ /* 0x000fe200078a10ff */
[----:B------:R-:W3:Y:S01]  /*49be0*/  LDCU UR6, c[0x0][0x39c] ;  /* 0x00007380ff0677ac */ /* 0x000ee20008000800 */
[----:B-1----:R-:W-:Y:S02]  /*49bf0*/  VIADD R5, R3, UR5 ;  /* 0x0000000503057c36 */ /* 0x002fe40008000000 */
[----:B------:R-:W-:Y:S02]  /*49c00*/  LEA.HI.X.SX32 R7, R13, R0, 0x2, P5 ;  /* 0x000000000d077211 */ /* 0x000fe400028f16ff */
[----:B------:R-:W-:-:S03]  /*49c10*/  LEA R10, P5, R3, R2, 0x2 ;  /* 0x00000002030a7211 */ /* 0x000fc600078a10ff */
[----:B------:R1:W-:Y:S01]  /*49c20*/  @P3 STG.E desc[UR22][R6.64], R27 ;  /* 0x0000001b06003986 */ /* 0x0003e2000c101916 */
[----:B------:R-:W-:Y:S02]  /*49c30*/  LEA.HI.X.SX32 R11, R3, R0, 0x2, P5 ;  /* 0x00000000030b7211 */ /* 0x000fe400028f16ff */
[----:B------:R-:W-:Y:S02]  /*49c40*/  LEA R4, P5, R5, R2, 0x2 ;  /* 0x0000000205047211 */ /* 0x000fe400078a10ff */
[----:B--2---:R-:W-:Y:S02]  /*49c50*/  ISETP.LT.AND P3, PT, R15, UR7, !P1 ;  /* 0x000000070f007c0c */ /* 0x004fe4000cf61270 */
[C---:B------:R-:W-:Y:S01]  /*49c60*/  IADD3 R3, PT, PT, R5.reuse, UR5, RZ ;  /* 0x0000000505037c10 */ /* 0x040fe2000fffe0ff */
[----:B------:R-:W2:Y:S01]  /*49c70*/  LDL.LU R15, [R1+0x10c4] ;  /* 0x0010c400010f7983 */ /* 0x000ea20000300800 */
[----:B------:R-:W-:Y:S01]  /*49c80*/  LEA.HI.X.SX32 R5, R5, R0, 0x2, P5 ;  /* 0x0000000005057211 */ /* 0x000fe200028f16ff */
[----:B------:R-:W3:Y:S02]  /*49c90*/  LDCU UR7, c[0x0][0x39c] ;  /* 0x00007380ff0777ac */ /* 0x000ee40008000800 */
[----:B------:R3:W-:Y:S01]  /*49ca0*/  @P0 STG.E desc[UR22][R10.64], R28 ;  /* 0x0000001c0a000986 */ /* 0x0007e2000c101916 */
[----:B-----5:R-:W-:Y:S01]  /*49cb0*/  ISETP.LT.AND P0, PT, R14, UR4, !P1 ;  /* 0x000000040e007c0c */ /* 0x020fe2000cf01270 */
[----:B------:R-:W4:Y:S02]  /*49cc0*/  LDCU UR4, c[0x0][0x39c] ;  /* 0x00007380ff0477ac */ /* 0x000f240008000800 */
[----:B------:R-:W5:Y:S04]  /*49cd0*/  LDL.LU R14, [R1+0x10c0] ;  /* 0x0010c000010e7983 */ /* 0x000f680000300800 */
[----:B------:R3:W-:Y:S01]  /*49ce0*/  @P2 STG.E desc[UR22][R4.64], R29 ;  /* 0x0000001d04002986 */ /* 0x0007e2000c101916 */
[C---:B------:R-:W-:Y:S01]  /*49cf0*/  LEA R8, P5, R3.reuse, R2, 0x2 ;  /* 0x0000000203087211 */ /* 0x040fe200078a10ff */
[C---:B-1----:R-:W-:Y:S01]  /*49d00*/  VIADD R7, R3.reuse, UR5 ;  /* 0x0000000503077c36 */ /* 0x042fe20008000000 */
[----:B---3--:R-:W-:Y:S01]  /*49d10*/  ISETP.LT.AND P2, PT, R12, UR6, !P1 ;  /* 0x000000060c007c0c */ /* 0x008fe2000cf41270 */
[----:B------:R-:W2:Y:S01]  /*49d20*/  LDCU UR6, c[0x0][0x39c] ;  /* 0x00007380ff0677ac */ /* 0x000ea20008000800 */
[----:B------:R-:W3:Y:S01]  /*49d30*/  LDL.LU R12, [R1+0x10a8] ;  /* 0x0010a800010c7983 */ /* 0x000ee20000300800 */
[----:B------:R-:W-:-:S02]  /*49d40*/  LEA.HI.X.SX32 R9, R3, R0, 0x2, P5 ;  /* 0x0000000003097211 */ /* 0x000fc400028f16ff */
[C---:B------:R-:W-:Y:S01]  /*49d50*/  LEA R6, P5, R7.reuse, R2, 0x2 ;  /* 0x0000000207067211 */ /* 0x040fe200078a10ff */
[----:B------:R-:W-:-:S03]  /*49d60*/  VIADD R3, R7, UR5 ;  /* 0x0000000507037c36 */ /* 0x000fc60008000000 */
[----:B------:R-:W-:Y:S01]  /*49d70*/  LEA.HI.X.SX32 R7, R7, R0, 0x2, P5 ;  /* 0x0000000007077211 */ /* 0x000fe200028f16ff */
[----:B------:R1:W-:Y:S04]  /*49d80*/  @P4 STG.E desc[UR22][R8.64], R30 ;  /* 0x0000001e08004986 */ /* 0x0003e8000c101916 */
[----:B------:R1:W-:Y:S01]  /*49d90*/  @P3 STG.E desc[UR22][R6.64], R31 ;  /* 0x0000001f06003986 */ /* 0x0003e2000c101916 */
[----:B------:R-:W-:Y:S01]  /*49da0*/  ISETP.LT.AND P4, PT, R17, UR7, !P1 ;  /* 0x0000000711007c0c */ /* 0x000fe2000cf81270 */
[----:B------:R-:W5:Y:S02]  /*49db0*/  LDCU UR7, c[0x0][0x39c] ;  /* 0x00007380ff0777ac */ /* 0x000f640008000800 */
[----:B------:R-:W3:Y:S01]  /*49dc0*/  LDL.LU R17, [R1+0x10a4] ;  /* 0x0010a40001117983 */ /* 0x000ee20000300800 */
[----:B----4-:R-:W-:Y:S01]  /*49dd0*/  ISETP.LT.AND P3, PT, R16, UR4, !P1 ;  /* 0x0000000410007c0c */ /* 0x010fe2000cf61270 */
[----:B------:R-:W-:-:S02]  /*49de0*/  VIADD R13, R3, UR5 ;  /* 0x00000005030d7c36 */ /* 0x000fc40008000000 */
[----:B------:R-:W4:Y:S01]  /*49df0*/  LDL.LU R16, [R1+0x10a0] ;  /* 0x0010a00001107983 */ /* 0x000f220000300800 */
[C---:B------:R-:W-:Y:S01]  /*49e00*/  LEA R10, P5, R3.reuse, R2, 0x2 ;  /* 0x00000002030a7211 */ /* 0x040fe200078a10ff */
[----:B------:R-:W3:Y:S03]  /*49e10*/  LDCU UR4, c[0x0][0x39c] ;  /* 0x00007380ff0477ac */ /* 0x000ee60008000800 */
[----:B------:R-:W-:Y:S01]  /*49e20*/  LEA.HI.X.SX32 R11, R3, R0, 0x2, P5 ;  /* 0x00000000030b7211 */ /* 0x000fe200028f16ff */
[C---:B------:R-:W-:Y:S01]  /*49e30*/  VIADD R3, R13.reuse, UR5 ;  /* 0x000000050d037c36 */ /* 0x040fe20008000000 */
[----:B------:R-:W-:-:S03]  /*49e40*/  LEA R4, P5, R13, R2, 0x2 ;  /* 0x000000020d047211 */ /* 0x000fc600078a10ff */
[----:B------:R3:W-:Y:S01]  /*49e50*/  @P0 STG.E desc[UR22][R10.64], R32 ;  /* 0x000000200a000986 */ /* 0x0007e2000c101916 */
[----:B------:R-:W-:Y:S02]  /*49e60*/  LEA.HI.X.SX32 R5, R13, R0, 0x2, P5 ;  /* 0x000000000d057211 */ /* 0x000fe400028f16ff */
[----:B-1----:R-:W-:Y:S02]  /*49e70*/  LEA R8, P5, R3, R2, 0x2 ;  /* 0x0000000203087211 */ /* 0x002fe400078a10ff */
[----:B--2---:R-:W-:Y:S01]  /*49e80*/  ISETP.LT.AND P0, PT, R15, UR6, !P1 ;  /* 0x000000060f007c0c */ /* 0x004fe2000cf01270 */
[----:B------:R1:W-:Y:S01]  /*49e90*/  @P2 STG.E desc[UR22][R4.64], R33 ;  /* 0x0000002104002986 */ /* 0x0003e2000c101916 */
[C---:B------:R-:W-:Y:S01]  /*49ea0*/  LEA.HI.X.SX32 R9, R3.reuse, R0, 0x2, P5 ;  /* 0x0000000003097211 */ /* 0x040fe200028f16ff */
[----:B------:R-:W-:Y:S01]  /*49eb0*/  VIADD R7, R3, UR5 ;  /* 0x0000000503077c36 */ /* 0x000fe20008000000 */
[----:B------:R-:W2:Y:S01]  /*49ec0*/  LDCU UR6, c[0x0][0x39c] ;  /* 0x00007380ff0677ac */ /* 0x000ea20008000800 */
[----:B------:R-:W4:Y:S01]  /*49ed0*/  LDL.LU R15, [R1+0x109c] ;  /* 0x00109c00010f7983 */ /* 0x000f220000300800 */
[----:B-----5:R-:W-:-:S03]  /*49ee0*/  ISETP.LT.AND P2, PT, R14, UR7, !P1 ;  /* 0x000000070e007c0c */ /* 0x020fc6000cf41270 */
[----:B------:R5:W-:Y:S01]  /*49ef0*/  @P4 STG.E desc[UR22][R8.64], R34 ;  /* 0x0000002208004986 */ /* 0x000be2000c101916 */
[----:B------:R-:W4:Y:S03]  /*49f00*/  LDCU UR7, c[0x0][0x39c] ;  /* 0x00007380ff0777ac */ /* 0x000f260008000800 */
[----:B------:R-:W4:Y:S01]  /*49f10*/  LDL.LU R14, [R1+0x1098] ;  /* 0x00109800010e7983 */ /* 0x000f220000300800 */
[C---:B------:R-:W-:Y:S02]  /*49f20*/  LEA R6, P5, R7.reuse, R2, 0x2 ;  /* 0x0000000207067211 */ /* 0x040fe400078a10ff */
[----:B---3--:R-:W-:Y:S01]  /*49f30*/  ISETP.LT.AND P4, PT, R12, UR4, !P1 ;  /* 0x000000040c007c0c */ /* 0x008fe2000cf81270 */
[----:B------:R-:W3:Y:S01]  /*49f40*/  LDCU UR4, c[0x0][0x39c] ;  /* 0x00007380ff0477ac */ /* 0x000ee20008000800 */
[----:B------:R-:W4:Y:S01]  /*49f50*/  LDL.LU R12, [R1+0x1084] ;  /* 0x00108400010c7983 */ /* 0x000f220000300800 */
[----:B------:R-:W-:-:S02]  /*49f60*/  IADD3 R3, PT, PT, R7, UR5, RZ ;  /* 0x0000000507037c10 */ /* 0x000fc4000fffe0ff */
[----:B------:R-:W-:Y:S02]  /*49f70*/  LEA.HI.X.SX32 R7, R7, R0, 0x2, P5 ;  /* 0x0000000007077211 */ /* 0x000fe400028f16ff */
[----:B------:R-:W-:-:S04]  /*49f80*/  LEA R10, P5, R3, R2, 0x2 ;  /* 0x00000002030a7211 */ /* 0x000fc800078a10ff */
[----:B------:R-:W-:Y:S01]  /*49f90*/  LEA.HI.X.SX32 R11, R3, R0, 0x2, P5 ;  /* 0x00000000030b7211 */ /* 0x000fe200028f16ff */
[----:B------:R3:W-:Y:S01]  /*49fa0*/  @P3 STG.E desc[UR22][R6.64], R35 ;  /* 0x0000002306003986 */ /* 0x0007e2000c101916 */
[----:B--2---:R-:W-:-:S03]  /*49fb0*/  ISETP.LT.AND P3, PT, R17, UR6, !P1 ;  /* 0x0000000611007c0c */ /* 0x004fc6000cf61270 */
[----:B------:R-:W-:Y:S01]  /*49fc0*/  @P0 STG.E desc[UR22][R10.64], R36 ;  /* 0x000000240a000986 */ /* 0x000fe2000c101916 */
[----:B-1----:R-:W-:Y:S01]  /*49fd0*/  VIADD R5, R3, UR5 ;  /* 0x0000000503057c36 */ /* 0x002fe20008000000 */
[----:B------:R-:W1:Y:S02]  /*49fe0*/  LDCU UR6, c[0x0][0x39c] ;  /* 0x00007380ff0677ac */ /* 0x000e640008000800 */
[----:B------:R-:W2:Y:S01]  /*49ff0*/  LDL.LU R17, [R1+0x1080] ;  /* 0x0010800001117983 */ /* 0x000ea20000300800 */
[----:B----4-:R-:W-:Y:S01]  /*4a000*/  ISETP.LT.AND P0, PT, R16, UR7, !P1 ;  /* 0x0000000710007c0c */ /* 0x010fe2000cf01270 */
[C---:B------:R-:W-:Y:S02]  /*4a010*/  VIADD R3, R5.reuse, UR5 ;  /* 0x0000000505037c36 */ /* 0x040fe40008000000 */
[----:B------:R-:W4:Y:S01]  /*4a020*/  LDL.LU R16, [R1+0x107c] ;  /* 0x00107c0001107983 */ /* 0x000f220000300800 */
[----:B------:R-:W-:Y:S01]  /*4a030*/  LEA R4, P5, R5, R2, 0x2 ;  /* 0x0000000205047211 */ /* 0x000fe200078a10ff */
[----:B------:R-:W1:Y:S01]  /*4a040*/  LDCU UR7, c[0x0][0x39c] ;  /* 0x00007380ff0777ac */ /* 0x000e620008000800 */
[----:B------:R-:W-:-:S02]  /*4a050*/  VIADD R13, R3, UR5 ;  /* 0x00000005030d7c36 */ /* 0x000fc40008000000 */
[----:B------:R-:W-:Y:S02]  /*4a060*/  LEA.HI.X.SX32 R5, R5, R0, 0x2, P5 ;  /* 0x0000000005057211 */ /* 0x000fe400028f16ff */
[----:B-----5:R-:W-:-:S03]  /*4a070*/  LEA R8, P5, R3, R2, 0x2 ;  /* 0x0000000203087211 */ /* 0x020fc600078a10ff */
[----:B------:R5:W-:Y:S01]  /*4a080*/  @P2 STG.E desc[UR22][R4.64], R37 ;  /* 0x0000002504002986 */ /* 0x000be2000c101916 */
[----:B------:R-:W-:Y:S02]  /*4a090*/  LEA.HI.X.SX32 R9, R3, R0, 0x2, P5 ;  /* 0x0000000003097211 */ /* 0x000fe400028f16ff */
[----:B---3--:R-:W-:-:S04]  /*4a0a0*/  LEA R6, P5, R13, R2, 0x2 ;  /* 0x000000020d067211 */ /* 0x008fc800078a10ff */
[----:B------:R-:W-:Y:S02]  /*4a0b0*/  LEA.HI.X.SX32 R7, R13, R0, 0x2, P5 ;  /* 0x000000000d077211 */ /* 0x000fe400028f16ff */
[----:B------:R-:W-:Y:S01]  /*4a0c0*/  ISETP.LT.AND P2, PT, R15, UR4, !P1 ;  /* 0x000000040f007c0c */ /* 0x000fe2000cf41270 */
[----:B------:R-:W-:Y:S01]  /*4a0d0*/  @P4 STG.E desc[UR22][R8.64], R38 ;  /* 0x0000002608004986 */ /* 0x000fe2000c101916 */
[----:B------:R-:W-:Y:S01]  /*4a0e0*/  VIADD R3, R13, UR5 ;  /* 0x000000050d037c36 */ /* 0x000fe20008000000 */
[----:B------:R-:W2:Y:S02]  /*4a0f0*/  LDCU UR4, c[0x0][0x39c] ;  /* 0x00007380ff0477ac */ /* 0x000ea40008000800 */
[----:B------:R-:W3:Y:S01]  /*4a100*/  LDL.LU R15, [R1+0x1078] ;  /* 0x00107800010f7983 */ /* 0x000ee20000300800 */
[----:B-1----:R-:W-:-:S03]  /*4a110*/  ISETP.LT.AND P4, PT, R14, UR6, !P1 ;  /* 0x000000060e007c0c */ /* 0x002fc6000cf81270 */
[----:B------:R1:W-:Y:S01]  /*4a120*/  @P3 STG.E desc[UR22][R6.64], R39 ;  /* 0x0000002706003986 */ /* 0x0003e2000c101916 */
[----:B------:R-:W4:Y:S03]  /*4a130*/  LDCU UR6, c[0x0][0x39c] ;  /* 0x00007380ff0677ac */ /* 0x000f260008000800 */
[----:B------:R-:W3:Y:S01]  /*4a140*/  LDL.LU R14, [R1+0x1074] ;  /* 0x00107400010e7983 */ /* 0x000ee20000300800 */
[----:B------:R-:W-:Y:S01]  /*4a150*/  ISETP.LT.AND P3, PT, R12, UR7, !P1 ;  /* 0x000000070c007c0c */ /* 0x000fe2000cf61270 */
[C---:B-----5:R-:W-:Y:S02]  /*4a160*/  VIADD R5, R3.reuse, UR5 ;  /* 0x0000000503057c36 */ /* 0x060fe40008000000 */
[----:B------:R-:W5:Y:S01]  /*4a170*/  LDL.LU R12, [R1+0x106c] ;  /* 0x00106c00010c7983 */ /* 0x000f620000300800 */
[C---:B------:R-:W-:Y:S01]  /*4a180*/  LEA R10, P5, R3.reuse, R2, 0x2 ;  /* 0x00000002030a7211 */ /* 0x040fe200078a10ff */
[----:B------:R-:W3:Y:S03]  /*4a190*/  LDCU UR7, c[0x0][0x39c] ;  /* 0x00007380ff0777ac */ /* 0x000ee60008000800 */
[----:B------:R-:W-:-:S02]  /*4a1a0*/  LEA.HI.X.SX32 R11, R3, R0, 0x2, P5 ;  /* 0x00000000030b7211 */ /* 0x000fc400028f16ff */
[C---:B------:R-:W-:Y:S02]  /*4a1b0*/  LEA R4, P5, R5.reuse, R2, 0x2 ;  /* 0x0000000205047211 */ /* 0x040fe400078a10ff */
[C---:B------:R-:W-:Y:S02]  /*4a1c0*/  IADD3 R3, PT, PT, R5.reuse, UR5, RZ ;  /* 0x0000000505037c10 */ /* 0x040fe4000fffe0ff */
[----:B------:R-:W-:Y:S01]  /*4a1d0*/  LEA.HI.X.SX32 R5, R5, R0, 0x2, P5 ;  /* 0x0000000005057211 */ /* 0x000fe200028f16ff */
[----:B------:R1:W-:Y:S04]  /*4a1e0*/  @P0 STG.E desc[UR22][R10.64], R40 ;  /* 0x000000280a000986 */ /* 0x0003e8000c101916 */
[----:B------:R1:W-:Y:S01]  /*4a1f0*/  @P2 STG.E desc[UR22][R4.64], R41 ;  /* 0x0000002904002986 */ /* 0x0003e2000c101916 */
[----:B--2---:R-:W-:Y:S01]  /*4a200*/  ISETP.LT.AND P0, PT, R17, UR4, !P1 ;  /* 0x0000000411007c0c */ /* 0x004fe2000cf01270 */
[----:B------:R-:W2:Y:S02]  /*4a210*/  LDCU UR4, c[0x0][0x39c] ;  /* 0x00007380ff0477ac */ /* 0x000ea40008000800 */
[----:B------:R-:W5:Y:S01]  /*4a220*/  LDL.LU R17, [R1+0x1068] ;  /* 0x0010680001117983 */ /* 0x000f620000300800 */
[----:B----4-:R-:W-:Y:S01]  /*4a230*/  ISETP.LT.AND P2, PT, R16, UR6, !P1 ;  /* 0x0000000610007c0c */ /* 0x010fe2000cf41270 */
[----:B-1----:R-:W-:-:S02]  /*4a240*/  VIADD R7, R3, UR5 ;  /* 0x0000000503077c36 */ /* 0x002fc40008000000 */
[----:B------:R-:W4:Y:S01]  /*4a250*/  LDL.LU R16, [R1+0x1064] ;  /* 0x0010640001107983 */ /* 0x000f220000300800 */
[C---:B------:R-:W-:Y:S01]  /*4a260*/  LEA R8, P5, R3.reuse, R2, 0x2 ;  /* 0x0000000203087211 */ /* 0x040fe200078a10ff */
[----:B------:R-:W5:Y:S03]  /*4a270*/  LDCU UR6, c[0x0][0x39c] ;  /* 0x00007380ff0677ac */ /* 0x000f660008000800 */
[----:B------:R-:W-:Y:S01]  /*4a280*/  LEA.HI.X.SX32 R9, R3, R0, 0x2, P5 ;  /* 0x0000000003097211 */ /* 0x000fe200028f16ff */
[C---:B------:R-:W-:Y:S01]  /*4a290*/  VIADD R3, R7.reuse, UR5 ;  /* 0x0000000507037c36 */ /* 0x040fe20008000000 */
[----:B------:R-:W-:-:S03]  /*4a2a0*/  LEA R6, P5, R7, R2, 0x2 ;  /* 0x0000000207067211 */ /* 0x000fc600078a10ff */
[----:B------:R1:W-:Y:S01]  /*4a2b0*/  @P4 STG.E desc[UR22][R8.64], R42 ;  /* 0x0000002a08004986 */ /* 0x0003e2000c101916 */
[----:B------:R-:W-:Y:S02]  /*4a2c0*/  LEA.HI.X.SX32 R7, R7, R0, 0x2, P5 ;  /* 0x0000000007077211 */ /* 0x000fe400028f16ff */
[----:B------:R-:W-:-:S04]  /*4a2d0*/  LEA R10, P5, R3, R2, 0x2 ;  /* 0x00000002030a7211 */ /* 0x000fc800078a10ff */
[----:B------:R-:W-:Y:S02]  /*4a2e0*/  LEA.HI.X.SX32 R11, R3, R0, 0x2, P5 ;  /* 0x00000000030b7211 */ /* 0x000fe400028f16ff */
[----:B---3--:R-:W-:Y:S01]  /*4a2f0*/  ISETP.LT.AND P4, PT, R15, UR7, !P1 ;  /* 0x000000070f007c0c */ /* 0x008fe2000cf81270 */
[----:B------:R3:W-:Y:S01]  /*4a300*/  @P3 STG.E desc[UR22][R6.64], R43 ;  /* 0x0000002b06003986 */ /* 0x0007e2000c101916 */
[----:B------:R-:W-:Y:S01]  /*4a310*/  VIADD R13, R3, UR5 ;  /* 0x00000005030d7c36 */ /* 0x000fe20008000000 */
[----:B------:R-:W1:Y:S02]  /*4a320*/  LDCU UR7, c[0x0][0x39c] ;  /* 0x00007380ff0777ac */ /* 0x000e640008000800 */
[----:B------:R-:W4:Y:S01]  /*4a330*/  LDL.LU R15, [R1+0x1060] ;  /* 0x00106000010f7983 */ /* 0x000f220000300800 */
[----:B--2---:R-:W-:-:S03]  /*4a340*/  ISETP.LT.AND P3, PT, R14, UR4, !P1 ;  /* 0x000000040e007c0c */ /* 0x004fc6000cf61270 */
[----:B------:R2:W-:Y:S01]  /*4a350*/  @P0 STG.E desc[UR22][R10.64], R44 ;  /* 0x0000002c0a000986 */ /* 0x0005e2000c101916 */
[----:B------:R-:W4:Y:S03]  /*4a360*/  LDCU UR4, c[0x0][0x39c] ;  /* 0x00007380ff0477ac */ /* 0x000f260008000800 */
[----:B------:R-:W4:Y:S01]  /*4a370*/  LDL.LU R14, [R1+0x1054] ;  /* 0x00105400010e7983 */ /* 0x000f220000300800 */
[----:B-----5:R-:W-:Y:S01]  /*4a380*/  ISETP.LT.AND P0, PT, R12, UR6, !P1 ;  /* 0x000000060c007c0c */ /* 0x020fe2000cf01270 */
[C---:B------:R-:W-:Y:S01]  /*4a390*/  VIADD R3, R13.reuse, UR5 ;  /* 0x000000050d037c36 */ /* 0x040fe20008000000 */
[C---:B------:R-:W-:Y:S01]  /*4a3a0*/  LEA R4, P5, R13.reuse, R2, 0x2 ;  /* 0x000000020d047211 */ /* 0x040fe200078a10ff */
[----:B------:R-:W5:Y:S01]  /*4a3b0*/  LDL.LU R12, [R1+0x1050] ;  /* 0x00105000010c7983 */ /* 0x000f620000300800 */
[----:B------:R-:W2:Y:S02]  /*4a3c0*/  LDCU UR6, c[0x0][0x39c] ;  /* 0x00007380ff0677ac */ /* 0x000ea40008000800 */
[----:B------:R-:W-:-:S02]  /*4a3d0*/  LEA.HI.X.SX32 R5, R13, R0, 0x2, P5 ;  /* 0x000000000d057211 */ /* 0x000fc400028f16ff */
[----:B-1----:R-:W-:-:S04]  /*4a3e0*/  LEA R8, P5, R3, R2, 0x2 ;  /* 0x0000000203087211 */ /* 0x002fc800078a10ff */
[----:B------:R-:W-:Y:S01]  /*4a3f0*/  LEA.HI.X.SX32 R9, R3, R0, 0x2, P5 ;  /* 0x0000000003097211 */ /* 0x000fe200028f16ff */
[----:B------:R1:W-:Y:S04]  /*4a400*/  @P2 STG.E desc[UR22][R4.64], R45 ;  /* 0x0000002d04002986 */ /* 0x0003e8000c101916 */
[----:B------:R1:W-:Y:S01]  /*4a410*/  @P4 STG.E desc[UR22][R8.64], R46 ;  /* 0x0000002e08004986 */ /* 0x0003e2000c101916 */
[----:B------:R-:W-:Y:S01]  /*4a420*/  ISETP.LT.AND P2, PT, R17, UR7, !P1 ;  /* 0x0000000711007c0c */ /* 0x000fe2000cf41270 */
[----:B---3--:R-:W-:Y:S02]  /*4a430*/  VIADD R7, R3, UR5 ;  /* 0x0000000503077c36 */ /* 0x008fe40008000000 */
[----:B------:R-:W3:Y:S01]  /*4a440*/  LDL.LU R17, [R1+0x104c] ;  /* 0x00104c0001117983 */ /* 0x000ee20000300800 */
[----:B------:R-:W1:Y:S01]  /*4a450*/  LDCU UR7, c[0x0][0x39c] ;  /* 0x00007380ff0777ac */ /* 0x000e620008000800 */
[----:B----4-:R-:W-:Y:S01]  /*4a460*/  ISETP.LT.AND P4, PT, R16, UR4, !P1 ;  /* 0x0000000410007c0c */ /* 0x010fe2000cf81270 */
[----:B------:R-:W5:Y:S01]  /*4a470*/  LDCU UR4, c[0x0][0x39c] ;  /* 0x00007380ff0477ac */ /* 0x000f620008000800 */
[----:B------:R-:W4:Y:S01]  /*4a480*/  LDL.LU R16, [R1+0x1048] ;  /* 0x0010480001107983 */ /* 0x000f220000300800 */
[----:B------:R-:W-:-:S02]  /*4a490*/  LEA R6, P5, R7, R2, 0x2 ;  /* 0x0000000207067211 */ /* 0x000fc400078a10ff */
[C---:B------:R-:W-:Y:S02]  /*4a4a0*/  IADD3 R3, PT, PT, R7.reuse, UR5, RZ ;  /* 0x0000000507037c10 */ /* 0x040fe4000fffe0ff */
[----:B------:R-:W-:Y:S02]  /*4a4b0*/  LEA.HI.X.SX32 R7, R7, R0, 0x2, P5 ;  /* 0x0000000007077211 */ /* 0x000fe400028f16ff */
[C---:B--2---:R-:W-:Y:S01]  /*4a4c0*/  LEA R10, P5, R3.reuse, R2, 0x2 ;  /* 0x00000002030a7211 */ /* 0x044fe200078a10ff */
[C---:B-1----:R-:W-:Y:S02]  /*4a4d0*/  VIADD R5, R3.reuse, UR5 ;  /* 0x0000000503057c36 */ /* 0x042fe40008000000 */
[----:B------:R1:W-:Y:S01]  /*4a4e0*/  @P3 STG.E desc[UR22][R6.64], R47 ;  /* 0x0000002f06003986 */ /* 0x0003e2000c101916 */
[----:B------:R-:W-:Y:S02]  /*4a4f0*/  LEA.HI.X.SX32 R11, R3, R0, 0x2, P5 ;  /* 0x00000000030b7211 */ /* 0x000fe400028f16ff */
[C---:B------:R-:W-:Y:S01]  /*4a500*/  LEA R4, P5, R5.reuse, R2, 0x2 ;  /* 0x0000000205047211 */ /* 0x040fe200078a10ff */
[----:B------:R-:W-:-:S03]  /*4a510*/  VIADD R3, R5, UR5 ;  /* 0x0000000505037c36 */ /* 0x000fc60008000000 */
[----:B------:R-:W-:Y:S01]  /*4a520*/  LEA.HI.X.SX32 R5, R5, R0, 0x2, P5 ;  /* 0x0000000005057211 */ /* 0x000fe200028f16ff */
[----:B------:R-:W-:Y:S01]  /*4a530*/  @P0 STG.E desc[UR22][R10.64], R48 ;  /* 0x000000300a000986 */ /* 0x000fe2000c101916 */
[----:B------:R-:W-:-:S03]  /*4a540*/  ISETP.LT.AND P3, PT, R15, UR6, !P1 ;  /* 0x000000060f007c0c */ /* 0x000fc6000cf61270 */
[----:B------:R2:W-:Y:S01]  /*4a550*/  @P2 STG.E desc[UR22][R4.64], R49 ;  /* 0x0000003104002986 */ /* 0x0005e2000c101916 */
[----:B------:R-:W3:Y:S03]  /*4a560*/  LDCU UR6, c[0x0][0x39c] ;  /* 0x00007380ff0677ac */ /* 0x000ee60008000800 */
[----:B------:R-:W2:Y:S01]  /*4a570*/  LDL.LU R15, [R1+0x103c] ;  /* 0x00103c00010f7983 */ /* 0x000ea20000300800 */
[----:B------:R-:W-:Y:S01]  /*4a580*/  ISETP.LT.AND P0, PT, R14, UR7, !P1 ;  /* 0x000000070e007c0c */ /* 0x000fe2000cf01270 */
[----:B------:R-:W4:Y:S02]  /*4a590*/  LDCU UR7, c[0x0][0x39c] ;  /* 0x00007380ff0777ac */ /* 0x000f240008000800 */
[----:B------:R-:W2:Y:S01]  /*4a5a0*/  LDL.LU R14, [R1+0x1038] ;  /* 0x00103800010e7983 */ /* 0x000ea20000300800 */
[----:B-----5:R-:W-:Y:S01]  /*4a5b0*/  ISETP.LT.AND P2, PT, R12, UR4, !P1 ;  /* 0x000000040c007c0c */ /* 0x020fe2000cf41270 */
[----:B------:R-:W-:-:S02]  /*4a5c0*/  VIADD R13, R3, UR5 ;  /* 0x00000005030d7c36 */ /* 0x000fc40008000000 */
[----:B------:R-:W5:Y:S01]  /*4a5d0*/  LDL.LU R12, [R1+0x1034] ;  /* 0x00103400010c7983 */ /* 0x000f620000300800 */
[C---:B------:R-:W-:Y:S01]  /*4a5e0*/  LEA R8, P5, R3.reuse, R2, 0x2 ;  /* 0x0000000203087211 */ /* 0x040fe200078a10ff */
[----:B------:R-:W2:Y:S03]  /*4a5f0*/  LDCU UR4, c[0x0][0x39c] ;  /* 0x00007380ff0477ac */ /* 0x000ea60008000800 */
[----:B------:R-:W-:Y:S02]  /*4a600*/  LEA.HI.X.SX32 R9, R3, R0, 0x2, P5 ;  /* 0x0000000003097211 */ /* 0x000fe400028f16ff */
[----:B-1----:R-:W-:-:S04]  /*4a610*/  LEA R6, P5, R13, R2, 0x2 ;  /* 0x000000020d067211 */ /* 0x002fc800078a10ff */
[----:B------:R-:W-:Y:S01]  /*4a620*/  LEA.HI.X.SX32 R7, R13, R0, 0x2, P5 ;  /* 0x000000000d077211 */ /* 0x000fe200028f16ff */
[----:B------:R1:W-:Y:S04]  /*4a630*/  @P4 STG.E desc[UR22][R8.64], R50 ;  /* 0x0000003208004986 */ /* 0x0003e8000c101916 */
[----:B------:R1:W-:Y:S01]  /*4a640*/  @P3 STG.E desc[UR22][R6.64], R51 ;  /* 0x0000003306003986 */ /* 0x0003e2000c101916 */
[----:B---3--:R-:W-:Y:S01]  /*4a650*/  ISETP.LT.AND P4, PT, R17, UR6, !P1 ;  /* 0x0000000611007c0c */ /* 0x008fe2000cf81270 */
[----:B------:R-:W-:Y:S01]  /*4a660*/  VIADD R3, R13, UR5 ;  /* 0x000000050d037c36 */ /* 0x000fe20008000000 */
[----:B------:R-:W3:Y:S01]  /*4a670*/  LDCU UR6, c[0x0][0x39c] ;  /* 0x00007380ff0677ac */ /* 0x000ee20008000800 */
[----:B------:R-:W5:Y:S01]  /*4a680*/  LDL.LU R17, [R1+0x1030] ;  /* 0x0010300001117983 */ /* 0x000f620000300800 */
[----:B----4-:R-:W-:Y:S01]  /*4a690*/  ISETP.LT.AND P3, PT, R16, UR7, !P1 ;  /* 0x0000000710007c0c */ /* 0x010fe2000cf61270 */
[----:B--2---:R-:W-:-:S02]  /*4a6a0*/  VIADD R5, R3, UR5 ;  /* 0x0000000503057c36 */ /* 0x004fc40008000000 */
[----:B------:R-:W2:Y:S01]  /*4a6b0*/  LDL.LU R16, [R1+0x1028] ;  /* 0x0010280001107983 */ /* 0x000ea20000300800 */
[C---:B------:R-:W-:Y:S01]  /*4a6c0*/  LEA R10, P5, R3.reuse, R2, 0x2 ;  /* 0x00000002030a7211 */ /* 0x040fe200078a10ff */
[----:B------:R-:W5:Y:S03]  /*4a6d0*/  LDCU UR7, c[0x0][0x39c] ;  /* 0x00007380ff0777ac */ /* 0x000f660008000800 */
[----:B------:R-:W-:Y:S02]  /*4a6e0*/  LEA.HI.X.SX32 R11, R3, R0, 0x2, P5 ;  /* 0x00000000030b7211 */ /* 0x000fe400028f16ff */
[C---:B------:R-:W-:Y:S02]  /*4a6f0*/  LEA R4, P5, R5.reuse, R2, 0x2 ;  /* 0x0000000205047211 */ /* 0x040fe400078a10ff */
[C---:B------:R-:W-:Y:S01]  /*4a700*/  IADD3 R3, PT, PT, R5.reuse, UR5, RZ ;  /* 0x0000000505037c10 */ /* 0x040fe2000fffe0ff */
[----:B------:R4:W-:Y:S01]  /*4a710*/  @P0 STG.E desc[UR22][R10.64], R52 ;  /* 0x000000340a000986 */ /* 0x0009e2000c101916 */
[----:B------:R-:W-:-:S02]  /*4a720*/  LEA.HI.X.SX32 R5, R5, R0, 0x2, P5 ;  /* 0x0000000005057211 */ /* 0x000fc400028f16ff */
[----:B-1----:R-:W-:-:S04]  /*4a730*/  LEA R8, P5, R3, R2, 0x2 ;  /* 0x0000000203087211 */ /* 0x002fc800078a10ff */
[C---:B------:R-:W-:Y:S01]  /*4a740*/  LEA.HI.X.SX32 R9, R3.reuse, R0, 0x2, P5 ;  /* 0x0000000003097211 */ /* 0x040fe200028f16ff */
[----:B------:R1:W-:Y:S01]  /*4a750*/  @P2 STG.E desc[UR22][R4.64], R53 ;  /* 0x0000003504002986 */ /* 0x0003e2000c101916 */
[----:B------:R-:W-:Y:S01]  /*4a760*/  VIADD R7, R3, UR5 ;  /* 0x0000000503077c36 */ /* 0x000fe20008000000 */
[----:B------:R-:W-:Y:S02]  /*4a770*/  ISETP.LT.AND P0, PT, R15, UR4, !P1 ;  /* 0x000000040f007c0c */ /* 0x000fe4000cf01270 */
[----:B------:R1:W-:Y:S01]  /*4a780*/  @P4 STG.E desc[UR22][R8.64], R54 ;  /* 0x0000003608004986 */ /* 0x0003e2000c101916 */
[----:B---3--:R-:W-:-:S03]  /*4a790*/  ISETP.LT.AND P2, PT, R14, UR6, !P1 ;  /* 0x000000060e007c0c */ /* 0x008fc6000cf41270 */
[----:B------:R-:W3:Y:S01]  /*4a7a0*/  LDL.LU R15, [R1+0x1024] ;  /* 0x00102400010f7983 */ /* 0x000ee20000300800 */
[----:B------:R-:W2:Y:S01]  /*4a7b0*/  LDCU UR6, c[0x0][0x39c] ;  /* 0x00007380ff0677ac */ /* 0x000ea20008000800 */
[----:B-----5:R-:W-:Y:S02]  /*4a7c0*/  ISETP.LT.AND P4, PT, R12, UR7, !P1 ;  /* 0x000000070c007c0c */ /* 0x020fe4000cf81270 */
[----:B------:R-:W5:Y:S01]  /*4a7d0*/  LDL.LU R14, [R1+0x1020] ;  /* 0x00102000010e7983 */ /* 0x000f620000300800 */
[C---:B------:R-:W-:Y:S01]  /*4a7e0*/  LEA R6, P5, R7.reuse, R2, 0x2 ;  /* 0x0000000207067211 */ /* 0x040fe200078a10ff */
[C---:B------:R-:W-:Y:S01]  /*4a7f0*/  VIADD R3, R7.reuse, UR5 ;  /* 0x0000000507037c36 */ /* 0x040fe20008000000 */
[----:B------:R-:W1:Y:S01]  /*4a800*/  LDCU UR4, c[0x0][0x39c] ;  /* 0x00007380ff0477ac */ /* 0x000e620008000800 */
[----:B------:R-:W5:Y:S01]  /*4a810*/  LDL.LU R12, [R1+0x1014] ;  /* 0x00101400010c7983 */ /* 0x000f620000300800 */
[----:B------:R-:W-:Y:S02]  /*4a820*/  LEA.HI.X.SX32 R7, R7, R0, 0x2, P5 ;  /* 0x0000000007077211 */ /* 0x000fe400028f16ff */
[C---:B----4-:R-:W-:Y:S01]  /*4a830*/  LEA R10, P5, R3.reuse, R2, 0x2 ;  /* 0x00000002030a7211 */ /* 0x050fe200078a10ff */
[----:B------:R-:W4:Y:S01]  /*4a840*/  LDL.LU R20, [R1+0x1010] ;  /* 0x0010100001147983 */ /* 0x000f220000300800 */
[----:B------:R-:W3:Y:S02]  /*4a850*/  LDCU UR7, c[0x0][0x39c] ;  /* 0x00007380ff0777ac */ /* 0x000ee40008000800 */
[C---:B------:R-:W-:Y:S01]  /*4a860*/  LEA.HI.X.SX32 R11, R3.reuse, R0, 0x2, P5 ;  /* 0x00000000030b7211 */ /* 0x040fe200028f16ff */
[----:B------:R1:W-:Y:S04]  /*4a870*/  @P3 STG.E desc[UR22][R6.64], R55 ;  /* 0x0000003706003986 */ /* 0x0003e8000c101916 */
[----:B------:R1:W-:Y:S04]  /*4a880*/  @P0 STG.E desc[UR22][R10.64], R56 ;  /* 0x000000380a000986 */ /* 0x0003e8000c101916 */
[----:B------:R-:W4:Y:S01]  /*4a890*/  LDL.LU R18, [R1+0x100c] ;  /* 0x00100c0001127983 */ /* 0x000f220000300800 */
[----:B--2---:R-:W-:Y:S01]  /*4a8a0*/  ISETP.LT.AND P0, PT, R16, UR6, !P1 ;  /* 0x0000000610007c0c */ /* 0x004fe2000cf01270 */
[----:B------:R-:W-:-:S02]  /*4a8b0*/  VIADD R13, R3, UR5 ;  /* 0x00000005030d7c36 */ /* 0x000fc40008000000 */
[----:B------:R-:W2:Y:S01]  /*4a8c0*/  LDL.LU R16, [R1+0x1008] ;  /* 0x0010080001107983 */ /* 0x000ea20000300800 */
[----:B-1----:R-:W-:Y:S01]  /*4a8d0*/  ISETP.LT.AND P3, PT, R17, UR4, !P1 ;  /* 0x0000000411007c0c */ /* 0x002fe2000cf61270 */
[----:B------:R-:W5:Y:S01]  /*4a8e0*/  LDCU UR4, c[0x0][0x39c] ;  /* 0x00007380ff0477ac */ /* 0x000f620008000800 */
[C---:B------:R-:W-:Y:S01]  /*4a8f0*/  VIADD R3, R13.reuse, UR5 ;  /* 0x000000050d037c36 */ /* 0x040fe20008000000 */
[C---:B------:R-:W-:Y:S01]  /*4a900*/  LEA R4, P5, R13.reuse, R2, 0x2 ;  /* 0x000000020d047211 */ /* 0x040fe200078a10ff */
[----:B------:R-:W1:Y:S03]  /*4a910*/  LDCU UR6, c[0x0][0x39c] ;  /* 0x00007380ff0677ac */ /* 0x000e660008000800 */
[----:B------:R-:W-:Y:S01]  /*4a920*/  LEA.HI.X.SX32 R5, R13, R0, 0x2, P5 ;  /* 0x000000000d057211 */ /* 0x000fe200028f16ff */
[C---:B------:R-:W-:Y:S01]  /*4a930*/  VIADD R13, R3.reuse, UR5 ;  /* 0x00000005030d7c36 */ /* 0x040fe20008000000 */
[----:B------:R-:W-:-:S04]  /*4a940*/  LEA R8, P5, R3, R2, 0x2 ;  /* 0x0000000203087211 */ /* 0x000fc800078a10ff */
[----:B------:R-:W-:Y:S02]  /*4a950*/  LEA.HI.X.SX32 R9, R3, R0, 0x2, P5 ;  /* 0x0000000003097211 */ /* 0x000fe400028f16ff */
[C---:B------:R-:W-:Y:S02]  /*4a960*/  LEA R6, P5, R13.reuse, R2, 0x2 ;  /* 0x000000020d067211 */ /* 0x040fe400078a10ff */
[C---:B------:R-:W-:Y:S02]  /*4a970*/  IADD3 R3, PT, PT, R13.reuse, UR5, RZ ;  /* 0x000000050d037c10 */ /* 0x040fe4000fffe0ff */
[----:B------:R-:W-:Y:S01]  /*4a980*/  LEA.HI.X.SX32 R7, R13, R0, 0x2, P5 ;  /* 0x000000000d077211 */ /* 0x000fe200028f16ff */
[----:B------:R1:W-:Y:S02]  /*4a990*/  @P2 STG.E desc[UR22][R4.64], R57 ;  /* 0x0000003904002986 */ /* 0x0003e4000c101916 */
[C---:B------:R-:W-:Y:S01]  /*4a9a0*/  VIADD R13, R3.reuse, UR5 ;  /* 0x00000005030d7c36 */ /* 0x040fe20008000000 */
[----:B------:R-:W-:-:S04]  /*4a9b0*/  LEA R10, P5, R3, R2, 0x2 ;  /* 0x00000002030a7211 */ /* 0x000fc800078a10ff */
[----:B------:R-:W-:Y:S02]  /*4a9c0*/  LEA.HI.X.SX32 R11, R3, R0, 0x2, P5 ;  /* 0x00000000030b7211 */ /* 0x000fe400028f16ff */
[----:B---3--:R-:W-:Y:S01]  /*4a9d0*/  ISETP.LT.AND P2, PT, R15, UR7, !P1 ;  /* 0x000000070f007c0c */ /* 0x008fe2000cf41270 */
[C---:B------:R-:W-:Y:S01]  /*4a9e0*/  VIADD R15, R13.reuse, UR5 ;  /* 0x000000050d0f7c36 */ /* 0x040fe20008000000 */
[----:B-1----:R-:W-:Y:S01]  /*4a9f0*/  LEA R4, P5, R13, R2, 0x2 ;  /* 0x000000020d047211 */ /* 0x002fe200078a10ff */
[----:B------:R1:W-:Y:S01]  /*4aa00*/  @P4 STG.E desc[UR22][R8.64], R58 ;  /* 0x0000003a08004986 */ /* 0x0003e2000c101916 */
[----:B------:R-:W3:Y:S01]  /*4aa10*/  LDCU UR7, c[0x0][0x39c] ;  /* 0x00007380ff0777ac */ /* 0x000ee20008000800 */
[----:B------:R-:W-:Y:S01]  /*4aa20*/  VIADD R3, R15, UR5 ;  /* 0x000000050f037c36 */ /* 0x000fe20008000000 */
[----:B-----5:R-:W-:Y:S01]  /*4aa30*/  ISETP.LT.AND P4, PT, R14, UR4, !P1 ;  /* 0x000000040e007c0c */ /* 0x020fe2000cf81270 */
[----:B------:R5:W-:Y:S01]  /*4aa40*/  @P3 STG.E desc[UR22][R6.64], R59 ;  /* 0x0000003b06003986 */ /* 0x000be2000c101916 */
[----:B------:R-:W-:Y:S01]  /*4aa50*/  LEA.HI.X.SX32 R5, R13, R0, 0x2, P5 ;  /* 0x000000000d057211 */ /* 0x000fe200028f16ff */
[----:B------:R-:W4:Y:S01]  /*4aa60*/  LDCU UR4, c[0x0][0x39c] ;  /* 0x00007380ff0477ac */ /* 0x000f220008000800 */
[----:B------:R-:W-:Y:S01]  /*4aa70*/  VIADD R13, R3, UR5 ;  /* 0x00000005030d7c36 */ /* 0x000fe20008000000 */
[----:B------:R-:W-:Y:S01]  /*4aa80*/  ISETP.LT.AND P3, PT, R12, UR6, !P1 ;  /* 0x000000060c007c0c */ /* 0x000fe2000cf61270 */
[----:B------:R-:W2:Y:S02]  /*4aa90*/  LDCU UR6, c[0x0][0x39c] ;  /* 0x00007380ff0677ac */ /* 0x000ea40008000800 */
[----:B------:R-:W-:Y:S01]  /*4aaa0*/  VIADD R17, R13, UR5 ;  /* 0x000000050d117c36 */ /* 0x000fe20008000000 */
[----:B------:R3:W-:Y:S01]  /*4aab0*/  @P0 STG.E desc[UR22][R10.64], R60 ;  /* 0x0000003c0a000986 */ /* 0x0007e2000c101916 */
[----:B-1----:R-:W-:-:S02]  /*4aac0*/  LEA R8, P5, R3, R2, 0x2 ;  /* 0x0000000203087211 */ /* 0x002fc400078a10ff */
[----:B-----5:R-:W-:Y:S02]  /*4aad0*/  LEA R6, P0, R15, R2, 0x2 ;  /* 0x000000020f067211 */ /* 0x020fe400078010ff */
[----:B------:R-:W-:Y:S02]  /*4aae0*/  IADD3 R19, PT, PT, R17, UR5, RZ ;  /* 0x0000000511137c10 */ /* 0x000fe4000fffe0ff */
[-C--:B------:R-:W-:Y:S02]  /*4aaf0*/  LEA.HI.X.SX32 R7, R15, R0.reuse, 0x2, P0 ;  /* 0x000000000f077211 */ /* 0x080fe400000f16ff */
[----:B------:R-:W-:Y:S01]  /*4ab00*/  LEA.HI.X.SX32 R9, R3, R0, 0x2, P5 ;  /* 0x0000000003097211 */ /* 0x000fe200028f16ff */
[----:B------:R-:W-:Y:S01]  /*4ab10*/  VIADD R3, R19, UR5 ;  /* 0x0000000513037c36 */ /* 0x000fe20008000000 */
[-C--:B------:R-:W-:Y:S02]  /*4ab20*/  LEA R12, P5, R13, R2.reuse, 0x2 ;  /* 0x000000020d0c7211 */ /* 0x080fe400078a10ff */
[----:B------:R-:W-:Y:S01]  /*4ab30*/  LEA R14, P0, R17, R2, 0x2 ;  /* 0x00000002110e7211 */ /* 0x000fe200078010ff */
[----:B------:R1:W-:Y:S01]  /*4ab40*/  @P2 STG.E desc[UR22][R4.64], R61 ;  /* 0x0000003d04002986 */ /* 0x0003e2000c101916 */
[----:B----4-:R-:W-:-:S02]  /*4ab50*/  ISETP.LT.AND P2, PT, R20, UR4, !P1 ;  /* 0x0000000414007c0c */ /* 0x010fc4000cf41270 */
[-C--:B------:R-:W-:Y:S02]  /*4ab60*/  LEA.HI.X.SX32 R13, R13, R0.reuse, 0x2, P5 ;  /* 0x000000000d0d7211 */ /* 0x080fe400028f16ff */
[----:B------:R-:W-:Y:S02]  /*4ab70*/  LEA.HI.X.SX32 R15, R17, R0, 0x2, P0 ;  /* 0x00000000110f7211 */ /* 0x000fe400000f16ff */
[C---:B---3--:R-:W-:Y:S02]  /*4ab80*/  LEA R10, P5, R3.reuse, R2, 0x2 ;  /* 0x00000002030a7211 */ /* 0x048fe400078a10ff */
[----:B------:R-:W-:Y:S02]  /*4ab90*/  ISETP.LT.AND P0, PT, R18, UR7, !P1 ;  /* 0x0000000712007c0c */ /* 0x000fe4000cf01270 */
[----:B------:R-:W-:Y:S02]  /*4aba0*/  LEA.HI.X.SX32 R11, R3, R0, 0x2, P5 ;  /* 0x00000000030b7211 */ /* 0x000fe400028f16ff */
[C---:B------:R-:W-:Y:S01]  /*4abb0*/  LEA R2, P5, R19.reuse, R2, 0x2 ;  /* 0x0000000213027211 */ /* 0x040fe200078a10ff */
[----:B------:R1:W-:Y:S03]  /*4abc0*/  @P4 STG.E desc[UR22][R6.64], R62 ;  /* 0x0000003e06004986 */ /* 0x0003e6000c101916 */
[----:B------:R-:W-:Y:S01]  /*4abd0*/  LEA.HI.X.SX32 R3, R19, R0, 0x2, P5 ;  /* 0x0000000013037211 */ /* 0x000fe200028f16ff */
[----:B------:R1:W-:Y:S04]  /*4abe0*/  @P3 STG.E desc[UR22][R8.64], R63 ;  /* 0x0000003f08003986 */ /* 0x0003e8000c101916 */
[----:B------:R1:W-:Y:S04]  /*4abf0*/  @P2 STG.E desc[UR22][R12.64], R64 ;  /* 0x000000400c002986 */ /* 0x0003e8000c101916 */
[----:B------:R1:W-:Y:S01]  /*4ac00*/  @P0 STG.E desc[UR22][R14.64], R65 ;  /* 0x000000410e000986 */ /* 0x0003e2000c101916 */
[----:B--2---:R-:W-:-:S13]  /*4ac10*/  ISETP.LT.AND P1, PT, R16, UR6, !P1 ;  /* 0x0000000610007c0c */ /* 0x004fda000cf21270 */
[----:B------:R1:W-:Y:S04]  /*4ac20*/  @P1 STG.E desc[UR22][R2.64], R66 ;  /* 0x0000004202001986 */ /* 0x0003e8000c101916 */
[----:B------:R1:W-:Y:S01]  /*4ac30*/  @P6 STG.E desc[UR22][R10.64], R67 ;  /* 0x000000430a006986 */ /* 0x0003e2000c101916 */
[----:B------:R-:W-:Y:S06]  /*4ac40*/  BAR.SYNC.DEFER_BLOCKING 0x0 ;  /* 0x0000000000007b1d */ /* 0x000fec0000010000 */
[----:B------:R-:W-:Y:S05]  /*4ac50*/  BRA.U UP0, `(.L_x_14) ;  /* 0x0000000100a07547 */ /* 0x000fea000b800000 */
[----:B------:R-:W2:Y:S01]  /*4ac60*/  S2UR UR5, SR_CgaCtaId ;  /* 0x00000000000579c3 */ /* 0x000ea20000008800 */
[----:B------:R-:W-:Y:S01]  /*4ac70*/  NOP ;  /* 0x0000000000007918 */ /* 0x000fe20000000000 */
[----:B------:R-:W-:Y:S01]  /*4ac80*/  UMOV UR4, 0x50 ;  /* 0x0000005000047882 */ /* 0x000fe20000000000 */
[----:B------:R-:W-:Y:S02]  /*4ac90*/  IMAD.U32 R0, RZ, RZ, UR10 ;  /* 0x0000000aff007e24 */ /* 0x000fe4000f8e00ff */
[----:B-1----:R-:W-:Y:S02]  /*4aca0*/  IMAD.MOV.U32 R3, RZ, RZ, 0xffff ;  /* 0x0000ffffff037424 */ /* 0x002fe400078e00ff */
[----:B------:R-:W-:Y:S01]  /*4acb0*/  IMAD.MOV.U32 R7, RZ, RZ, 0x1 ;  /* 0x00000001ff077424 */ /* 0x000fe200078e00ff */
[----:B------:R-:W-:-:S04]  /*4acc0*/  LOP3.LUT R0, R0, 0xffff, RZ, 0xc0, !PT ;  /* 0x0000ffff00007812 */ /* 0x000fc800078ec0ff */
[----:B------:R-:W-:-:S05]  /*4acd0*/  SHF.R.U32.HI R0, RZ, 0x5, R0 ;  /* 0x00000005ff007819 */ /* 0x000fca0000011600 */
[----:B------:R-:W-:Y:S01]  /*4ace0*/  VIADD R2, R0, 0x10 ;  /* 0x0000001000027836 */ /* 0x000fe20000000000 */
[----:B------:R-:W-:Y:S01]  /*4acf0*/  SHF.L.U32 R0, R3, R0, RZ ;  /* 0x0000000003007219 */ /* 0x000fe200000006ff */
[----:B--2---:R-:W-:-:S03]  /*4ad00*/  ULEA UR6, UR5, UR4, 0x18 ;  /* 0x0000000405067291 */ /* 0x004fc6000f8ec0ff */
[----:B------:R-:W-:-:S04]  /*4ad10*/  SHF.L.U32 R3, R7, R2, RZ ;  /* 0x0000000207037219 */ /* 0x000fc800000006ff */
[----:B------:R-:W-:Y:S02]  /*4ad20*/  LOP3.LUT R0, R3, R0, RZ, 0xfc, !PT ;  /* 0x0000000003007212 */ /* 0x000fe400078efcff */
[----:B------:R-:W1:Y:S02]  /*4ad30*/  LDS R5, [UR6] ;  /* 0x00000006ff057984 */ /* 0x000e640008000800 */
[C---:B------:R-:W-:Y:S02]  /*4ad40*/  LOP3.LUT R2, R0.reuse, 0xffff, RZ, 0xc0, !PT ;  /* 0x0000ffff00027812 */ /* 0x040fe400078ec0ff */
[----:B-1----:R-:W-:-:S04]  /*4ad50*/  LOP3.LUT R3, R0, 0xffff, R5, 0x80, !PT ;  /* 0x0000ffff00037812 */ /* 0x002fc800078e8005 */
[----:B------:R-:W-:-:S13]  /*4ad60*/  ISETP.NE.AND P0, PT, R3, R2, PT ;  /* 0x000000020300720c */ /* 0x000fda0003f05270 */
[----:B------:R-:W-:Y:S05]  /*4ad70*/  @P0 BRA `(.L_x_15) ;  /* 0x0000000000500947 */ /* 0x000fea0003800000 */
[----:B------:R-:W-:Y:S02]  /*4ad80*/  SHF.R.U32.HI R5, RZ, 0x10, R5 ;  /* 0x00000010ff057819 */ /* 0x000fe40000011605 */
[----:B------:R-:W-:-:S04]  /*4ad90*/  SHF.R.U32.HI R2, RZ, 0x10, R0 ;  /* 0x00000010ff027819 */ /* 0x000fc80000011600 */
[----:B------:R-:W-:-:S04]  /*4ada0*/  LOP3.LUT R5, R5, R2, RZ, 0xc0, !PT ;  /* 0x0000000205057212 */ /* 0x000fc800078ec0ff */
[----:B------:R-:W-:-:S13]  /*4adb0*/  ISETP.NE.AND P0, PT, R5, R2, PT ;  /* 0x000000020500720c */ /* 0x000fda0003f05270 */
[----:B------:R-:W-:Y:S05]  /*4adc0*/  @P0 BRA `(.L_x_16) ;  /* 0x0000000000300947 */ /* 0x000fea0003800000 */
[----:B------:R-:W-:Y:S01]  /*4add0*/  R2UR UR4, R0 ;  /* 0x00000000000472ca */ /* 0x000fe200000e0000 */
[----:B------:R-:W-:Y:S01]  /*4ade0*/  VOTEU.ANY UR5, UPT, PT ;  /* 0x0000000000057886 */ /* 0x000fe200038e0100 */
[----:B------:R-:W1:Y:S01]  /*4adf0*/  S2R R0, SR_LANEID ;  /* 0x0000000000007919 */ /* 0x000e620000000000 */
[----:B------:R-:W-:-:S10]  /*4ae00*/  UFLO.U32 UR5, UR5 ;  /* 0x00000005000572bd */ /* 0x000fd400080e0000 */
[----:B------:R-:W-:-:S06]  /*4ae10*/  ULOP3.LUT UR4, URZ, UR4, URZ, 0x33, !UPT ;  /* 0x00000004ff047292 */ /* 0x000fcc000f8e33ff */
[----:B------:R-:W-:-:S04]  /*4ae20*/  MOV R2, UR4 ;  /* 0x0000000400027c02 */ /* 0x000fc80008000f00 */
[----:B------:R-:W2:Y:S02]  /*4ae30*/  REDUX UR7, R2 ;  /* 0x00000000020773c4 */ /* 0x000ea40000000000 */
[----:B------:R3:W-:Y:S01]  /*4ae40*/  UTCATOMSWS.AND URZ, UR4 ;  /* 0x0000000400ff79e3 */ /* 0x0007e20008000000 */
[----:B-1----:R-:W-:Y:S01]  /*4ae50*/  ISETP.EQ.U32.AND P0, PT, R0, UR5, PT ;  /* 0x0000000500007c0c */ /* 0x002fe2000bf02070 */
[----:B--2---:R-:W-:-:S12]  /*4ae60*/  IMAD.U32 R0, RZ, RZ, UR7 ;  /* 0x00000007ff007e24 */ /* 0x004fd8000f8e00ff */
[----:B------:R3:W-:Y:S01]  /*4ae70*/  @P0 ATOMS.AND RZ, [UR6], R0 ;  /* 0x00000000ffff098c */ /* 0x0007e2000a800006 */
[----:B------:R-:W-:Y:S05]  /*4ae80*/  BRA `(.L_x_14) ;  /* 0x0000000000147947 */ /* 0x000fea0003800000 */
.L_x_16:
[----:B------:R-:W-:-:S07]  /*4ae90*/  MOV R2, 0x4aeb0 ;  /* 0x0004aeb000027802 */ /* 0x000fce0000000f00 */
[----:B------:R-:W-:Y:S05]  /*4aea0*/  CALL.REL.NOINC `($__internal_0_$__cuda_sm10x_tcgen05_guardrail_trap_col_being_dealloced_not_returned_by_alloc) ;  /* 0x00000000002c7944 */ /* 0x000fea0003c00000 */
[----:B------:R-:W-:Y:S05]  /*4aeb0*/  BRA `(.L_x_14) ;  /* 0x0000000000087947 */ /* 0x000fea0003800000 */
.L_x_15:
[----:B------:R-:W-:-:S07]  /*4aec0*/  MOV R2, 0x4aee0 ;  /* 0x0004aee000027802 */ /* 0x000fce0000000f00 */
[----:B------:R-:W-:Y:S05]  /*4aed0*/  CALL.REL.NOINC `($__internal_2_$__cuda_sm10x_tcgen05_guardrail_trap_unallocated_columns_being_dealloced) ;  /* 0x0000000000387944 */ /* 0x000fea0003c00000 */
.L_x_14:
[----:B------:R-:W-:Y:S01]  /*4aee0*/  NOP ;  /* 0x0000000000007918 */ /* 0x000fe20000000000 */
[----:B---3--:R-:W-:Y:S05]  /*4aef0*/  EXIT ;  /* 0x000000000000794d */ /* 0x008fea0003800000 */
.L_x_9:
[----:B------:R-:W1:Y:S02]  /*4af00*/  SYNCS.PHASECHK.TRANS64.TRYWAIT P2, [UR4], R4 ;  /* 0x00000004ff0075a7 */ /* 0x000e640008041104 */
[----:B-1----:R-:W-:Y:S05]  /*4af10*/  @!P2 BRA `(.L_x_9) ;  /* 0xfffffffc00f8a947 */ /* 0x002fea000383ffff */
[----:B------:R-:W-:Y:S05]  /*4af20*/  BRA `(.L_x_17) ;  /* 0xfffffe8800c87947 */ /* 0x000fea000383ffff */
.L_x_13:
[----:B------:R-:W1:Y:S02]  /*4af30*/  SYNCS.PHASECHK.TRANS64.TRYWAIT P3, [UR4], R3 ;  /* 0x00000003ff0075a7 */ /* 0x000e640008061104 */
[----:B-1----:R-:W-:Y:S05]  /*4af40*/  @!P3 BRA `(.L_x_13) ;  /* 0xfffffffc00f8b947 */ /* 0x002fea000383ffff */
[----:B------:R-:W-:Y:S05]  /*4af50*/  BRA `(.L_x_12) ;  /* 0xffffff80009c7947 */ /* 0x000fea000383ffff */
        .weak           $__internal_0_$__cuda_sm10x_tcgen05_guardrail_trap_col_being_dealloced_not_returned_by_alloc
        .type           $__internal_0_$__cuda_sm10x_tcgen05_guardrail_trap_col_being_dealloced_not_returned_by_alloc,@function
        .size           $__internal_0_$__cuda_sm10x_tcgen05_guardrail_trap_col_being_dealloced_not_returned_by_alloc,($__internal_1_$__cuda_sm10x_tcgen05_guardrail_trap_phase_invalid_during_alloc - $__internal_0_$__cuda_sm10x_tcgen05_guardrail_trap_col_being_dealloced_not_returned_by_alloc)
$__internal_0_$__cuda_sm10x_tcgen05_guardrail_trap_col_being_dealloced_not_returned_by_alloc:
[----:B------:R-:W-:Y:S05]  /*4af60*/  BPT.TRAP 0x1 ;  /* 0x000000040000795c */ /* 0x000fea0000300000 */
[----:B------:R-:W-:-:S04]  /*4af70*/  IMAD.MOV.U32 R3, RZ, RZ, 0x0 ;  /* 0x00000000ff037424 */ /* 0x000fc800078e00ff */
[----:B------:R-:W-:Y:S05]  /*4af80*/  RET.REL.NODEC R2 `(matmul_kernel) ;  /* 0xfffffb50021c7950 */ /* 0x000fea0003c3ffff */
        .weak           $__internal_1_$__cuda_sm10x_tcgen05_guardrail_trap_phase_invalid_during_alloc
        .type           $__internal_1_$__cuda_sm10x_tcgen05_guardrail_trap_phase_invalid_during_alloc,@function
        .size           $__internal_1_$__cuda_sm10x_tcgen05_guardrail_trap_phase_invalid_during_alloc,($__internal_2_$__cuda_sm10x_tcgen05_guardrail_trap_unallocated_columns_being_dealloced - $__internal_1_$__cuda_sm10x_tcgen05_guardrail_trap_phase_invalid_during_alloc)
$__internal_1_$__cuda_sm10x_tcgen05_guardrail_trap_phase_invalid_during_alloc:
[----:B------:R-:W-:Y:S05]  /*4af90*/  BPT.TRAP 0x1 ;  /* 0x000000040000795c */ /* 0x000fea0000300000 */
[----:B------:R-:W-:-:S04]  /*4afa0*/  IMAD.MOV.U32 R3, RZ, RZ, 0x0 ;  /* 0x00000000ff037424 */ /* 0x000fc800078e00ff */
[----:B------:R-:W-:Y:S05]  /*4afb0*/  RET.REL.NODEC R2 `(matmul_kernel) ;  /* 0xfffffb5002107950 */ /* 0x000fea0003c3ffff */
        .weak           $__internal_2_$__cuda_sm10x_tcgen05_guardrail_trap_unallocated_columns_being_dealloced
        .type           $__internal_2_$__cuda_sm10x_tcgen05_guardrail_trap_unallocated_columns_being_dealloced,@function
        .size           $__internal_2_$__cuda_sm10x_tcgen05_guardrail_trap_unallocated_columns_being_dealloced,(.L_x_21 - $__internal_2_$__cuda_sm10x_tcgen05_guardrail_trap_unallocated_columns_being_dealloced)
$__internal_2_$__cuda_sm10x_tcgen05_guardrail_trap_unallocated_columns_being_dealloced:
[----:B------:R-:W-:Y:S05]  /*4afc0*/  BPT.TRAP 0x1 ;  /* 0x000000040000795c */ /* 0x000fea0000300000 */
[----:B------:R-:W-:-:S04]  /*4afd0*/  IMAD.MOV.U32 R3, RZ, RZ, 0x0 ;  /* 0x00000000ff037424 */ /* 0x000fc800078e00ff */
[----:B------:R-:W-:Y:S05]  /*4afe0*/  RET.REL.NODEC R2 `(matmul_kernel) ;  /* 0xfffffb5002047950 */ /* 0x000fea0003c3ffff */
.L_x_18:
[----:B------:R-:W-:-:S00]  /*4aff0*/  BRA `(.L_x_18) ;  /* 0xfffffffc00fc7947 */ /* 0x000fc0000383ffff */
[----:B------:R-:W-:-:S00]  /*4b000*/  NOP ;  /* 0x0000000000007918 */ /* 0x000fc00000000000 */
[----:B------:R-:W-:-:S00]  /*4b010*/  NOP ;  /* 0x0000000000007918 */ /* 0x000fc00000000000 */
[----:B------:R-:W-:-:S00]  /*4b020*/  NOP ;  /* 0x0000000000007918 */ /* 0x000fc00000000000 */
[----:B------:R-:W-:-:S00]  /*4b030*/  NOP ;  /* 0x0000000000007918 */ /* 0x000fc00000000000 */
[----:B------:R-:W-:-:S00]  /*4b040*/  NOP ;  /* 0x0000000000007918 */ /* 0x000fc00000000000 */
[----:B------:R-:W-:-:S00]  /*4b050*/  NOP ;  /* 0x0000000000007918 */ /* 0x000fc00000000000 */
[----:B------:R-:W-:-:S00]  /*4b060*/  NOP ;  /* 0x0000000000007918 */ /* 0x000fc00000000000 */
[----:B------:R-:W-:-:S00]  /*4b070*/  NOP ;  /* 0x0000000000007918 */ /* 0x000fc00000000000 */
.L_x_21:


//--------------------- .nv.shared.matmul_kernel  --------------------------
	.section	.nv.shared.matmul_kernel,"aw",@nobits
	.sectionflags	@""
	.align	16
	.zero		1024


//--------------------- .nv.shared.reserved.0     --------------------------
	.section	.nv.shared.reserved.0,"aw",@nobits
	.align	8
	.weak		__nv_reservedSMEM_offset_0_alias
	.size		__nv_reservedSMEM_offset_0_alias, 0, 64
	.other		__nv_reservedSMEM_offset_0_alias,@"STO_CUDA_RESERVED_SHARED STV_DEFAULT"
__nv_reservedSMEM_offset_0_alias:
	.zero		0
.nv.shared.reserved.0:
	.zero		64
	.weak		__nv_reservedSMEM_allocation_phase
	.type		__nv_reservedSMEM_allocation_phase,@object
	.size		__nv_reservedSMEM_allocation_phase,(.L_0 - __nv_reservedSMEM_allocation_phase)
__nv_reservedSMEM_allocation_phase:
	.zero		1
.L_0:
	.zero		7
	.weak		__nv_reservedSMEM_devtool_atexit_pc
	.type		__nv_reservedSMEM_devtool_atexit_pc,@object
	.size		__nv_reservedSMEM_devtool_atexit_pc,(__nv_reservedSMEM_allocation_mask - __nv_reservedSMEM_devtool_atexit_pc)
__nv_reservedSMEM_devtool_atexit_pc:
	.zero		8
	.weak		__nv_reservedSMEM_allocation_mask
	.type		__nv_reservedSMEM_allocation_mask,@object
	.size		__nv_reservedSMEM_allocation_mask,(.L_2 - __nv_reservedSMEM_allocation_mask)
__nv_reservedSMEM_allocation_mask:
	.zero		4
.L_2:


//--------------------- .nv.constant0.matmul_kernel --------------------------
	.section	.nv.constant0.matmul_kernel,"a",@progbits
	.sectionflags	@""
	.align	4
.nv.constant0.matmul_kernel:
	.zero		976


//--------------------- SYMBOLS --------------------------

	.type		.nv.reservedSmem.offset0,@object
	.size		.nv.reservedSmem.offset0,0x4
	.type		.nv.reservedSmem.cap,@object
	.size		.nv.reservedSmem.cap,0x4
